def attn_fwd(
    Q,
    K,
    V,
    Out,
    Lse,
    sm_scale,
    stride_qz,
    stride_qh,
    stride_qm,
    stride_qk,
    stride_kz,
    stride_kh,
    stride_kn,
    stride_kk,
    stride_vz,
    stride_vh,
    stride_vn,
    stride_vk,
    stride_oz,
    stride_oh,
    stride_om,
    stride_ok,
    seqlen_q,
    seqlen_k,
    BLOCK_M: tl.constexpr,
    BLOCK_N: tl.constexpr,
    HEAD_DIM: tl.constexpr,
    CAUSAL: tl.constexpr,
):
    start_m = tl.program_id(0)
    off_hz = tl.program_id(1)
    q_off = off_hz * stride_qh
    k_off = off_hz * stride_kh
    v_off = off_hz * stride_vh
    offs_m = start_m * BLOCK_M + tl.arange(0, BLOCK_M)
    offs_d = tl.arange(0, HEAD_DIM)
    offs_n = tl.arange(0, BLOCK_N)
    q_ptrs = Q + q_off + offs_m[:, None] * stride_qm + offs_d[None, :] * stride_qk
    k_ptrs = K + k_off + offs_d[:, None] * stride_kk + offs_n[None, :] * stride_kn
    v_ptrs = V + v_off + offs_n[:, None] * stride_vn + offs_d[None, :] * stride_vk
    m_i = tl.full([BLOCK_M], float("-inf"), dtype=tl.float32)
    l_i = tl.zeros([BLOCK_M], dtype=tl.float32) + 1.0
    acc = tl.zeros([BLOCK_M, HEAD_DIM], dtype=tl.float32)
    q = tl.load(q_ptrs)
    acc, l_i, m_i = _attn_fwd_inner(
        acc,
        l_i,
        m_i,
        q,
        k_ptrs,
        v_ptrs,
        sm_scale,
        stride_kn,
        stride_vn,
        start_m,
        seqlen_k,
        BLOCK_M,
        BLOCK_N,
        HEAD_DIM,
        CAUSAL,
    )
    acc = acc / l_i[:, None]
    lse = m_i + tl.math.log2(l_i) / 1.4426950408889634
    o_ptrs = (
        Out
        + off_hz * stride_oh
        + offs_m[:, None] * stride_om
        + offs_d[None, :] * stride_ok
    )
    tl.store(o_ptrs, acc.to(Out.dtype.element_ty))
    tl.store(Lse + off_hz * seqlen_q + offs_m, lse)

# config = {"BLOCK_M": 32, "BLOCK_N": 64, "HEAD_DIM": 512, "arch": "sm_90", "causal": false, "dtype": "bf16", "num_stages": 2, "num_warps": 4}
# arch = sm_90


// ===== COMPILED SASS (sm_90a) =====

	.target	sm_90a

	.elftype	@"ET_EXEC"


//--------------------- .note.nv.tkinfo           --------------------------
	.section	.note.nv.tkinfo,"",@"SHT_NOTE"
	.sectionflags	@"SHF_NOTE_NV_TKINFO"
	.tkinfo
        /*0018*/ 	.word	0x00000002
        /*0030*/ 	.string	""
        /*0030*/ 	.string	"ptxas"
        /*0030*/ 	.string	"Cuda compilation tools, release 13.0, V13.0.88"
        /*0030*/ 	.string	"Build cuda_13.0.r13.0/compiler.36424714_0"
        /*0030*/ 	.string	"-v  -suppress-debug-info  -lineinfo  -arch sm_90a "



//--------------------- .note.nv.cuinfo           --------------------------
	.section	.note.nv.cuinfo,"",@"SHT_NOTE"
	.sectionflags	@"SHF_NOTE_NV_CUINFO"
        /*0018*/ 	.short	0x0002
        /*001a*/ 	.short	0x005a
        /*001c*/ 	.short	0x0082
	.zero		2


//--------------------- .nv.info                  --------------------------
	.section	.nv.info,"",@"SHT_CUDA_INFO"
	.align	4


	//----- nvinfo : EIATTR_REGCOUNT
	.align		4
        /*0000*/ 	.byte	0x04, 0x2f
        /*0002*/ 	.short	(.L_2 - .L_1)
	.align		4
.L_1:
        /*0004*/ 	.word	index@(attn_fwd)
        /*0008*/ 	.word	0x00000020


	//----- nvinfo : EIATTR_FRAME_SIZE
	.align		4
.L_2:
        /*000c*/ 	.byte	0x04, 0x11
        /*000e*/ 	.short	(.L_4 - .L_3)
	.align		4
.L_3:
        /*0010*/ 	.word	index@(attn_fwd)
        /*0014*/ 	.word	0x00002768


	//----- nvinfo : EIATTR_MIN_STACK_SIZE
	.align		4
.L_4:
        /*0018*/ 	.byte	0x04, 0x12
        /*001a*/ 	.short	(.L_6 - .L_5)
	.align		4
.L_5:
        /*001c*/ 	.word	index@(attn_fwd)
        /*0020*/ 	.word	0x00002768
.L_6:


//--------------------- .nv.compat                --------------------------
	.section	.nv.compat,"",@"SHT_CUDA_COMPAT_INFO"
	.align	4
        /*0000*/ 	.byte	0x02, 0x09, 0x01, 0x00, 0x02, 0x02, 0x01, 0x00, 0x02, 0x05, 0x05, 0x00, 0x03, 0x07, 0x01, 0x01
        /*0010*/ 	.byte	0x02, 0x03, 0x00, 0x00, 0x02, 0x06, 0x01, 0x00, 0x04, 0x0b, 0x08, 0x00, 0x00, 0x00, 0x00, 0x00
        /*0020*/ 	.byte	0x00, 0x00, 0x00, 0x00


//--------------------- .nv.info.attn_fwd         --------------------------
	.section	.nv.info.attn_fwd,"",@"SHT_CUDA_INFO"
	.sectionflags	@""
	.align	4


	//----- nvinfo : EIATTR_CUDA_API_VERSION
	.align		4
        /*0000*/ 	.byte	0x04, 0x37
        /*0002*/ 	.short	(.L_8 - .L_7)
.L_7:
        /*0004*/ 	.word	0x00000082


	//----- nvinfo : EIATTR_KPARAM_INFO
	.align		4
.L_8:
        /*0008*/ 	.byte	0x04, 0x17
        /*000a*/ 	.short	(.L_10 - .L_9)
.L_9:
        /*000c*/ 	.word	0x00000000
        /*0010*/ 	.short	0x0019
        /*0012*/ 	.short	0x0080
        /*0014*/ 	.byte	0x00, 0xf4, 0x21, 0x00


	//----- nvinfo : EIATTR_KPARAM_INFO
	.align		4
.L_10:
        /*0018*/ 	.byte	0x04, 0x17
        /*001a*/ 	.short	(.L_12 - .L_11)
.L_11:
        /*001c*/ 	.word	0x00000000
        /*0020*/ 	.short	0x0018
        /*0022*/ 	.short	0x0078
        /*0024*/ 	.byte	0x00, 0xf4, 0x21, 0x00


	//----- nvinfo : EIATTR_KPARAM_INFO
	.align		4
.L_12:
        /*0028*/ 	.byte	0x04, 0x17
        /*002a*/ 	.short	(.L_14 - .L_13)
.L_13:
        /*002c*/ 	.word	0x00000000
        /*0030*/ 	.short	0x0017
        /*0032*/ 	.short	0x0070
        /*0034*/ 	.byte	0x00, 0xf0, 0x11, 0x00


	//----- nvinfo : EIATTR_KPARAM_INFO
	.align		4
.L_14:
        /*0038*/ 	.byte	0x04, 0x17
        /*003a*/ 	.short	(.L_16 - .L_15)
.L_15:
        /*003c*/ 	.word	0x00000000
        /*0040*/ 	.short	0x0016
        /*0042*/ 	.short	0x006c
        /*0044*/ 	.byte	0x00, 0xf0, 0x11, 0x00


	//----- nvinfo : EIATTR_KPARAM_INFO
	.align		4
.L_16:
        /*0048*/ 	.byte	0x04, 0x17
        /*004a*/ 	.short	(.L_18 - .L_17)
.L_17:
        /*004c*/ 	.word	0x00000000
        /*0050*/ 	.short	0x0015
        /*0052*/ 	.short	0x0068
        /*0054*/ 	.byte	0x00, 0xf0, 0x11, 0x00


	//----- nvinfo : EIATTR_KPARAM_INFO
	.align		4
.L_18:
        /*0058*/ 	.byte	0x04, 0x17
        /*005a*/ 	.short	(.L_20 - .L_19)
.L_19:
        /*005c*/ 	.word	0x00000000
        /*0060*/ 	.short	0x0014
        /*0062*/ 	.short	0x0064
        /*0064*/ 	.byte	0x00, 0xf0, 0x11, 0x00


	//----- nvinfo : EIATTR_KPARAM_INFO
	.align		4
.L_20:
        /*0068*/ 	.byte	0x04, 0x17
        /*006a*/ 	.short	(.L_22 - .L_21)
.L_21:
        /*006c*/ 	.word	0x00000000
        /*0070*/ 	.short	0x0013
        /*0072*/ 	.short	0x0060
        /*0074*/ 	.byte	0x00, 0xf0, 0x11, 0x00


	//----- nvinfo : EIATTR_KPARAM_INFO
	.align		4
.L_22:
        /*0078*/ 	.byte	0x04, 0x17
        /*007a*/ 	.short	(.L_24 - .L_23)
.L_23:
        /*007c*/ 	.word	0x00000000
        /*0080*/ 	.short	0x0012
        /*0082*/ 	.short	0x005c
        /*0084*/ 	.byte	0x00, 0xf0, 0x11, 0x00


	//----- nvinfo : EIATTR_KPARAM_INFO
	.align		4
.L_24:
        /*0088*/ 	.byte	0x04, 0x17
        /*008a*/ 	.short	(.L_26 - .L_25)
.L_25:
        /*008c*/ 	.word	0x00000000
        /*0090*/ 	.short	0x0011
        /*0092*/ 	.short	0x0058
        /*0094*/ 	.byte	0x00, 0xf0, 0x11, 0x00


	//----- nvinfo : EIATTR_KPARAM_INFO
	.align		4
.L_26:
        /*0098*/ 	.byte	0x04, 0x17
        /*009a*/ 	.short	(.L_28 - .L_27)
.L_27:
        /*009c*/ 	.word	0x00000000
        /*00a0*/ 	.short	0x0010
        /*00a2*/ 	.short	0x0054
        /*00a4*/ 	.byte	0x00, 0xf0, 0x11, 0x00


	//----- nvinfo : EIATTR_KPARAM_INFO
	.align		4
.L_28:
        /*00a8*/ 	.byte	0x04, 0x17
        /*00aa*/ 	.short	(.L_30 - .L_29)
.L_29:
        /*00ac*/ 	.word	0x00000000
        /*00b0*/ 	.short	0x000f
        /*00b2*/ 	.short	0x0050
        /*00b4*/ 	.byte	0x00, 0xf0, 0x11, 0x00


	//----- nvinfo : EIATTR_KPARAM_INFO
	.align		4
.L_30:
        /*00b8*/ 	.byte	0x04, 0x17
        /*00ba*/ 	.short	(.L_32 - .L_31)
.L_31:
        /*00bc*/ 	.word	0x00000000
        /*00c0*/ 	.short	0x000e
        /*00c2*/ 	.short	0x004c
        /*00c4*/ 	.byte	0x00, 0xf0, 0x11, 0x00


	//----- nvinfo : EIATTR_KPARAM_INFO
	.align		4
.L_32:
        /*00c8*/ 	.byte	0x04, 0x17
        /*00ca*/ 	.short	(.L_34 - .L_33)
.L_33:
        /*00cc*/ 	.word	0x00000000
        /*00d0*/ 	.short	0x000d
        /*00d2*/ 	.short	0x0048
        /*00d4*/ 	.byte	0x00, 0xf0, 0x11, 0x00


	//----- nvinfo : EIATTR_KPARAM_INFO
	.align		4
.L_34:
        /*00d8*/ 	.byte	0x04, 0x17
        /*00da*/ 	.short	(.L_36 - .L_35)
.L_35:
        /*00dc*/ 	.word	0x00000000
        /*00e0*/ 	.short	0x000c
        /*00e2*/ 	.short	0x0044
        /*00e4*/ 	.byte	0x00, 0xf0, 0x11, 0x00


	//----- nvinfo : EIATTR_KPARAM_INFO
	.align		4
.L_36:
        /*00e8*/ 	.byte	0x04, 0x17
        /*00ea*/ 	.short	(.L_38 - .L_37)
.L_37:
        /*00ec*/ 	.word	0x00000000
        /*00f0*/ 	.short	0x000b
        /*00f2*/ 	.short	0x0040
        /*00f4*/ 	.byte	0x00, 0xf0, 0x11, 0x00


	//----- nvinfo : EIATTR_KPARAM_INFO
	.align		4
.L_38:
        /*00f8*/ 	.byte	0x04, 0x17
        /*00fa*/ 	.short	(.L_40 - .L_39)
.L_39:
        /*00fc*/ 	.word	0x00000000
        /*0100*/ 	.short	0x000a
        /*0102*/ 	.short	0x003c
        /*0104*/ 	.byte	0x00, 0xf0, 0x11, 0x00


	//----- nvinfo : EIATTR_KPARAM_INFO
	.align		4
.L_40:
        /*0108*/ 	.byte	0x04, 0x17
        /*010a*/ 	.short	(.L_42 - .L_41)
.L_41:
        /*010c*/ 	.word	0x00000000
        /*0110*/ 	.short	0x0009
        /*0112*/ 	.short	0x0038
        /*0114*/ 	.byte	0x00, 0xf0, 0x11, 0x00


	//----- nvinfo : EIATTR_KPARAM_INFO
	.align		4
.L_42:
        /*0118*/ 	.byte	0x04, 0x17
        /*011a*/ 	.short	(.L_44 - .L_43)
.L_43:
        /*011c*/ 	.word	0x00000000
        /*0120*/ 	.short	0x0008
        /*0122*/ 	.short	0x0034
        /*0124*/ 	.byte	0x00, 0xf0, 0x11, 0x00


	//----- nvinfo : EIATTR_KPARAM_INFO
	.align		4
.L_44:
        /*0128*/ 	.byte	0x04, 0x17
        /*012a*/ 	.short	(.L_46 - .L_45)
.L_45:
        /*012c*/ 	.word	0x00000000
        /*0130*/ 	.short	0x0007
        /*0132*/ 	.short	0x0030
        /*0134*/ 	.byte	0x00, 0xf0, 0x11, 0x00


	//----- nvinfo : EIATTR_KPARAM_INFO
	.align		4
.L_46:
        /*0138*/ 	.byte	0x04, 0x17
        /*013a*/ 	.short	(.L_48 - .L_47)
.L_47:
        /*013c*/ 	.word	0x00000000
        /*0140*/ 	.short	0x0006
        /*0142*/ 	.short	0x002c
        /*0144*/ 	.byte	0x00, 0xf0, 0x11, 0x00


	//----- nvinfo : EIATTR_KPARAM_INFO
	.align		4
.L_48:
        /*0148*/ 	.byte	0x04, 0x17
        /*014a*/ 	.short	(.L_50 - .L_49)
.L_49:
        /*014c*/ 	.word	0x00000000
        /*0150*/ 	.short	0x0005
        /*0152*/ 	.short	0x0028
        /*0154*/ 	.byte	0x00, 0xf0, 0x11, 0x00


	//----- nvinfo : EIATTR_KPARAM_INFO
	.align		4
.L_50:
        /*0158*/ 	.byte	0x04, 0x17
        /*015a*/ 	.short	(.L_52 - .L_51)
.L_51:
        /*015c*/ 	.word	0x00000000
        /*0160*/ 	.short	0x0004
        /*0162*/ 	.short	0x0020
        /*0164*/ 	.byte	0x00, 0xf4, 0x21, 0x00


	//----- nvinfo : EIATTR_KPARAM_INFO
	.align		4
.L_52:
        /*0168*/ 	.byte	0x04, 0x17
        /*016a*/ 	.short	(.L_54 - .L_53)
.L_53:
        /*016c*/ 	.word	0x00000000
        /*0170*/ 	.short	0x0003
        /*0172*/ 	.short	0x0018
        /*0174*/ 	.byte	0x00, 0xf4, 0x21, 0x00


	//----- nvinfo : EIATTR_KPARAM_INFO
	.align		4
.L_54:
        /*0178*/ 	.byte	0x04, 0x17
        /*017a*/ 	.short	(.L_56 - .L_55)
.L_55:
        /*017c*/ 	.word	0x00000000
        /*0180*/ 	.short	0x0002
        /*0182*/ 	.short	0x0010
        /*0184*/ 	.byte	0x00, 0xf4, 0x21, 0x00


	//----- nvinfo : EIATTR_KPARAM_INFO
	.align		4
.L_56:
        /*0188*/ 	.byte	0x04, 0x17
        /*018a*/ 	.short	(.L_58 - .L_57)
.L_57:
        /*018c*/ 	.word	0x00000000
        /*0190*/ 	.short	0x0001
        /*0192*/ 	.short	0x0008
        /*0194*/ 	.byte	0x00, 0xf4, 0x21, 0x00


	//----- nvinfo : EIATTR_KPARAM_INFO
	.align		4
.L_58:
        /*0198*/ 	.byte	0x04, 0x17
        /*019a*/ 	.short	(.L_60 - .L_59)
.L_59:
        /*019c*/ 	.word	0x00000000
        /*01a0*/ 	.short	0x0000
        /*01a2*/ 	.short	0x0000
        /*01a4*/ 	.byte	0x00, 0xf4, 0x21, 0x00


	//----- nvinfo : EIATTR_SPARSE_MMA_MASK
	.align		4
.L_60:
        /*01a8*/ 	.byte	0x03, 0x50
        /*01aa*/ 	.short	0x0000


	//----- nvinfo : EIATTR_MAXREG_COUNT
	.align		4
        /*01ac*/ 	.byte	0x03, 0x1b
        /*01ae*/ 	.short	0x00ff


	//----- nvinfo : EIATTR_NUM_BARRIERS
	.align		4
        /*01b0*/ 	.byte	0x02, 0x4c
        /*01b2*/ 	.byte	0x01
	.zero		1


	//----- nvinfo : EIATTR_ANNOTATIONS
	.align		4
        /*01b4*/ 	.byte	0x04, 0x55
        /*01b6*/ 	.short	(.L_62 - .L_61)


	//   ....[0]....
.L_61:
        /*01b8*/ 	.word	0x00000001
        /*01bc*/ 	.byte	0x20, 0x01, 0x00, 0x00, 0x01, 0x00, 0x00, 0x00, 0x90, 0x04, 0x00, 0x00, 0x01, 0x00, 0x00, 0x00
        /* <DEDUP_REMOVED lines=3370> */
        /*d46c*/ 	.byte	0x60, 0x48, 0x03, 0x00


	//----- nvinfo : EIATTR_MERCURY_ISA_VERSION
	.align		4
.L_62:
        /*d470*/ 	.byte	0x03, 0x5f
        /*d472*/ 	.short	0x0101


	//----- nvinfo : EIATTR_COOP_GROUP_MASK_REGIDS
	.align		4
        /*d474*/ 	.byte	0x04, 0x29
        /*d476*/ 	.short	(.L_64 - .L_63)


	//   ....[0]....
.L_63:
        /*d478*/ 	.word	0xffffffff


	//   ....[1]....
        /*d47c*/ 	.word	0xffffffff


	//   ....[2]....
        /*d480*/ 	.word	0xffffffff


	//   ....[3]....
        /*d484*/ 	.word	0xffffffff


	//   ....[4]....
        /*d488*/ 	.word	0xffffffff


	//   ....[5]....
        /*d48c*/ 	.word	0xffffffff


	//   ....[6]....
        /*d490*/ 	.word	0xffffffff


	//   ....[7]....
        /*d494*/ 	.word	0xffffffff


	//   ....[8]....
        /*d498*/ 	.word	0xffffffff


	//   ....[9]....
        /*d49c*/ 	.word	0xffffffff


	//   ....[10]....
        /*d4a0*/ 	.word	0xffffffff


	//   ....[11]....
        /*d4a4*/ 	.word	0xffffffff


	//   ....[12]....
        /*d4a8*/ 	.word	0xffffffff


	//   ....[13]....
        /*d4ac*/ 	.word	0xffffffff


	//   ....[14]....
        /*d4b0*/ 	.word	0xffffffff


	//   ....[15]....
        /*d4b4*/ 	.word	0xffffffff


	//   ....[16]....
        /*d4b8*/ 	.word	0xffffffff


	//   ....[17]....
        /*d4bc*/ 	.word	0xffffffff


	//   ....[18]....
        /*d4c0*/ 	.word	0xffffffff


	//   ....[19]....
        /*d4c4*/ 	.word	0xffffffff


	//----- nvinfo : EIATTR_COOP_GROUP_INSTR_OFFSETS
	.align		4
.L_64:
        /*d4c8*/ 	.byte	0x04, 0x28
        /*d4ca*/ 	.short	(.L_66 - .L_65)


	//   ....[0]....
.L_65:
        /*d4cc*/ 	.word	0x0001a580


	//   ....[1]....
        /*d4d0*/ 	.word	0x0001a590


	//   ....[2]....
        /*d4d4*/ 	.word	0x0001a5c0


	//   ....[3]....
        /*d4d8*/ 	.word	0x0001a5d0


	//   ....[4]....
        /*d4dc*/ 	.word	0x0001a610


	//   ....[5]....
        /*d4e0*/ 	.word	0x0001a620


	//   ....[6]....
        /*d4e4*/ 	.word	0x0001a650


	//   ....[7]....
        /*d4e8*/ 	.word	0x0001a660


	//   ....[8]....
        /*d4ec*/ 	.word	0x0001a730


	//   ....[9]....
        /*d4f0*/ 	.word	0x0001a750


	//   ....[10]....
        /*d4f4*/ 	.word	0x0001adc0


	//   ....[11]....
        /*d4f8*/ 	.word	0x0001add0


	//   ....[12]....
        /*d4fc*/ 	.word	0x0001ade0


	//   ....[13]....
        /*d500*/ 	.word	0x0001adf0


	//   ....[14]....
        /*d504*/ 	.word	0x0001ae50


	//   ....[15]....
        /*d508*/ 	.word	0x0001ae60


	//   ....[16]....
        /*d50c*/ 	.word	0x0001ae70


	//   ....[17]....
        /*d510*/ 	.word	0x0001ae80


	//   ....[18]....
        /*d514*/ 	.word	0x0001af40


	//   ....[19]....
        /*d518*/ 	.word	0x0001af60


	//----- nvinfo : EIATTR_EXIT_INSTR_OFFSETS
	.align		4
.L_66:
        /*d51c*/ 	.byte	0x04, 0x1c
        /*d51e*/ 	.short	(.L_68 - .L_67)


	//   ....[0]....
.L_67:
        /*d520*/ 	.word	0x00034850


	//   ....[1]....
        /*d524*/ 	.word	0x00034890


	//----- nvinfo : EIATTR_REQNTID
	.align		4
.L_68:
        /*d528*/ 	.byte	0x04, 0x10
        /*d52a*/ 	.short	(.L_70 - .L_69)
.L_69:
        /*d52c*/ 	.word	0x00000080
        /*d530*/ 	.word	0x00000001
        /*d534*/ 	.word	0x00000001


	//----- nvinfo : EIATTR_CBANK_PARAM_SIZE
	.align		4
.L_70:
        /*d538*/ 	.byte	0x03, 0x19
        /*d53a*/ 	.short	0x0088


	//----- nvinfo : EIATTR_PARAM_CBANK
	.align		4
        /*d53c*/ 	.byte	0x04, 0x0a
        /*d53e*/ 	.short	(.L_72 - .L_71)
	.align		4
.L_71:
        /*d540*/ 	.word	index@(.nv.constant0.attn_fwd)
        /*d544*/ 	.short	0x0210
        /*d546*/ 	.short	0x0088


	//----- nvinfo : EIATTR_SW_WAR
	.align		4
.L_72:
        /*d548*/ 	.byte	0x04, 0x36
        /*d54a*/ 	.short	(.L_74 - .L_73)
.L_73:
        /*d54c*/ 	.word	0x00000008
.L_74:


//--------------------- .nv.callgraph             --------------------------
	.section	.nv.callgraph,"",@"SHT_CUDA_CALLGRAPH"
	.align	4
	.sectionentsize	8
	.align		4
        /*0000*/ 	.word	0x00000000
	.align		4
        /*0004*/ 	.word	0xffffffff
	.align		4
        /*0008*/ 	.word	0x00000000
	.align		4
        /*000c*/ 	.word	0xfffffffe
	.align		4
        /*0010*/ 	.word	0x00000000
	.align		4
        /*0014*/ 	.word	0xfffffffd
	.align		4
        /*0018*/ 	.word	0x00000000
	.align		4
        /*001c*/ 	.word	0xfffffffc


//--------------------- .nv.constant4             --------------------------
	.section	.nv.constant4,"a",@progbits
	.align	8
	.align		8
.nv.constant4:
        /*0000*/ 	.dword	_$_str


//--------------------- .text.attn_fwd            --------------------------
	.section	.text.attn_fwd,"ax",@progbits
	.align	128
        .global         attn_fwd
        .type           attn_fwd,@function
        .size           attn_fwd,(.L_x_3 - attn_fwd)
        .other          attn_fwd,@"STO_CUDA_ENTRY STV_DEFAULT"
attn_fwd:
.text.attn_fwd:
[----:B------:R-:W0:Y:S01]  /*0000*/  LDC R1, c[0x0][0x28] ;  /* 0x00000a00ff017b82 */ /* 0x000e220000000800 */
[----:B------:R-:W1:Y:S07]  /*0010*/  S2R R2, SR_TID.X ;  /* 0x0000000000027919 */ /* 0x000e6e0000002100 */
[----:B------:R-:W2:Y:S01]  /*0020*/  S2UR UR7, SR_CTAID.Y ;  /* 0x00000000000779c3 */ /* 0x000ea20000002600 */
[----:B------:R-:W-:Y:S01]  /*0030*/  ULDC.64 UR4, c[0x0][0x240] ;  /* 0x0000900000047ab9 */ /* 0x000fe20000000a00 */
[----:B0-----:R-:W-:Y:S01]  /*0040*/  IADD3 R1, R1, -0x2768, RZ ;  /* 0xffffd89801017810 */ /* 0x001fe20007ffe0ff */
[----:B------:R-:W0:Y:S01]  /*0050*/  S2R R7, SR_CTAID.X ;  /* 0x0000000000077919 */ /* 0x000e220000002500 */
[----:B------:R-:W-:-:S04]  /*0060*/  ULDC.64 UR10, c[0x0][0x208] ;  /* 0x00008200000a7ab9 */ /* 0x000fc80000000a00 */
[----:B------:R-:W3:Y:S08]  /*0070*/  LDC R3, c[0x0][0x248] ;  /* 0x00009200ff037b82 */ /* 0x000ef00000000800 */
[----:B------:R-:W4:Y:S01]  /*0080*/  LDC.64 R4, c[0x0][0x210] ;  /* 0x00008400ff047b82 */ /* 0x000f220000000a00 */
[----:B--2---:R-:W-:-:S04]  /*0090*/  UIMAD UR4, UR7, UR4, URZ ;  /* 0x00000004070472a4 */ /* 0x004fc8000f8e023f */
[----:B------:R-:W-:Y:S01]  /*00a0*/  USHF.L.U32 UR6, UR4, 0x1, URZ ;  /* 0x0000000104067899 */ /* 0x000fe2000800063f */
[----:B-1----:R-:W-:Y:S02]  /*00b0*/  LOP3.LUT R0, R2, 0x1f, RZ, 0xc0, !PT ;  /* 0x0000001f02007812 */ /* 0x002fe400078ec0ff */
[----:B------:R-:W-:-:S03]  /*00c0*/  SHF.R.U32.HI R2, RZ, 0x5, R2 ;  /* 0x00000005ff027819 */ /* 0x000fc60000011602 */
[----:B0-----:R-:W-:Y:S01]  /*00d0*/  IMAD R6, R7, 0x20, R0 ;  /* 0x0000002007067824 */ /* 0x001fe200078e0200 */
[----:B------:R-:W-:-:S03]  /*00e0*/  SGXT.U32 R2, R2, 0x2 ;  /* 0x000000020202781a */ /* 0x000fc60000000000 */
[----:B------:R-:W-:Y:S01]  /*00f0*/  IMAD R0, R6, UR5, RZ ;  /* 0x0000000506007c24 */ /* 0x000fe2000f8e02ff */
[----:B------:R-:W-:Y:S01]  /*0100*/  UIMAD.WIDE UR4, UR4, 0x2, URZ ;  /* 0x00000002040478a5 */ /* 0x000fe2000f8e023f */
[----:B---3--:R-:W-:Y:S01]  /*0110*/  IMAD R9, R2, R3, RZ ;  /* 0x0000000302097224 */ /* 0x008fe200078e02ff */
[----:B------:R0:W-:Y:S02]  /*0120*/  STL [R1+0x150c], R6 ;  /* 0x00150c0601007387 */ /* 0x0001e40000100800 */
[C---:B------:R-:W-:Y:S01]  /*0130*/  SHF.L.U32 R7, R0.reuse, 0x1, RZ ;  /* 0x0000000100077819 */ /* 0x040fe200000006ff */
[----:B------:R-:W-:-:S03]  /*0140*/  IMAD.HI R0, R0, 0x2, RZ ;  /* 0x0000000200007827 */ /* 0x000fc600078e02ff */
[----:B----4-:R-:W-:Y:S01]  /*0150*/  IADD3 R2, P0, P1, R7, UR6, R4 ;  /* 0x0000000607027c10 */ /* 0x010fe2000f91e004 */
[----:B------:R-:W-:-:S03]  /*0160*/  IMAD R13, R3, 0x4, R9 ;  /* 0x00000004030d7824 */ /* 0x000fc600078e0209 */
[----:B------:R-:W-:Y:S02]  /*0170*/  IADD3.X R0, R0, UR5, R5, P0, P1 ;  /* 0x0000000500007c10 */ /* 0x000fe400087e2405 */
[----:B------:R-:W-:Y:S02]  /*0180*/  LEA R7, R3, R13, 0x2 ;  /* 0x0000000d03077211 */ /* 0x000fe400078e10ff */
[-C--:B------:R-:W-:Y:S02]  /*0190*/  LEA R8, P0, R9, R2.reuse, 0x1 ;  /* 0x0000000209087211 */ /* 0x080fe400078008ff */
[----:B------:R-:W-:Y:S01]  /*01a0*/  LEA R10, P1, R7, R2, 0x1 ;  /* 0x00000002070a7211 */ /* 0x000fe200078208ff */
[----:B------:R-:W-:Y:S01]  /*01b0*/  IMAD R15, R3, 0x4, R7 ;  /* 0x00000004030f7824 */ /* 0x000fe200078e0207 */
[----:B------:R-:W-:Y:S02]  /*01c0*/  LEA.HI.X.SX32 R9, R9, R0, 0x1, P0 ;  /* 0x0000000009097211 */ /* 0x000fe400000f0eff */
[----:B------:R-:W-:-:S02]  /*01d0*/  LEA R4, P0, R13, R2, 0x1 ;  /* 0x000000020d047211 */ /* 0x000fc400078008ff */
[-C--:B------:R-:W-:Y:S01]  /*01e0*/  LEA.HI.X.SX32 R11, R7, R0.reuse, 0x1, P1 ;  /* 0x00000000070b7211 */ /* 0x080fe200008f0eff */
[----:B------:R1:W2:Y:S01]  /*01f0*/  LDG.E.U16 R24, desc[UR10][R8.64] ;  /* 0x0000000a08187981 */ /* 0x0002a2000c1e1500 */
[----:B------:R-:W-:Y:S02]  /*0200*/  LEA.HI.X.SX32 R5, R13, R0, 0x1, P0 ;  /* 0x000000000d057211 */ /* 0x000fe400000f0eff */
[----:B------:R-:W-:Y:S01]  /*0210*/  LEA R13, R3, R15, 0x2 ;  /* 0x0000000f030d7211 */ /* 0x000fe200078e10ff */
[----:B------:R3:W4:Y:S01]  /*0220*/  LDG.E.U16 R23, desc[UR10][R10.64] ;  /* 0x0000000a0a177981 */ /* 0x000722000c1e1500 */
[-C--:B0-----:R-:W-:Y:S02]  /*0230*/  LEA R6, P0, R15, R2.reuse, 0x1 ;  /* 0x000000020f067211 */ /* 0x081fe400078008ff */
[----:B------:R-:W-:Y:S01]  /*0240*/  LEA R12, P1, R13, R2, 0x1 ;  /* 0x000000020d0c7211 */ /* 0x000fe200078208ff */
[----:B------:R-:W-:Y:S01]  /*0250*/  IMAD R17, R3, 0x4, R13 ;  /* 0x0000000403117824 */ /* 0x000fe200078e020d */
[-C--:B------:R-:W-:Y:S01]  /*0260*/  LEA.HI.X.SX32 R7, R15, R0.reuse, 0x1, P0 ;  /* 0x000000000f077211 */ /* 0x080fe200000f0eff */
[----:B------:R0:W4:Y:S01]  /*0270*/  LDG.E.U16 R18, desc[UR10][R4.64] ;  /* 0x0000000a04127981 */ /* 0x000122000c1e1500 */
[----:B------:R-:W-:-:S02]  /*0280*/  LEA.HI.X.SX32 R13, R13, R0, 0x1, P1 ;  /* 0x000000000d0d7211 */ /* 0x000fc400008f0eff */
[----:B------:R-:W-:Y:S01]  /*0290*/  LEA R14, P0, R17, R2, 0x1 ;  /* 0x00000002110e7211 */ /* 0x000fe200078008ff */
[----:B------:R0:W4:Y:S01]  /*02a0*/  LDG.E.U16 R22, desc[UR10][R6.64] ;  /* 0x0000000a06167981 */ /* 0x000122000c1e1500 */
[----:B-1----:R-:W-:-:S03]  /*02b0*/  LEA R9, R3, R17, 0x2 ;  /* 0x0000001103097211 */ /* 0x002fc600078e10ff */
[----:B------:R1:W4:Y:S01]  /*02c0*/  LDG.E.U16 R16, desc[UR10][R12.64] ;  /* 0x0000000a0c107981 */ /* 0x000322000c1e1500 */
[----:B------:R-:W-:Y:S01]  /*02d0*/  LEA.HI.X.SX32 R15, R17, R0, 0x1, P0 ;  /* 0x00000000110f7211 */ /* 0x000fe200000f0eff */
[----:B------:R-:W-:Y:S01]  /*02e0*/  IMAD R17, R3, 0x4, R9 ;  /* 0x0000000403117824 */ /* 0x000fe200078e0209 */
[----:B---3--:R-:W-:-:S03]  /*02f0*/  LEA R10, P0, R9, R2, 0x1 ;  /* 0x00000002090a7211 */ /* 0x008fc600078008ff */
[----:B------:R3:W4:Y:S01]  /*0300*/  LDG.E.U16 R21, desc[UR10][R14.64] ;  /* 0x0000000a0e157981 */ /* 0x000722000c1e1500 */
[----:B------:R-:W-:Y:S02]  /*0310*/  LEA.HI.X.SX32 R11, R9, R0, 0x1, P0 ;  /* 0x00000000090b7211 */ /* 0x000fe400000f0eff */
[----:B------:R-:W-:Y:S02]  /*0320*/  LEA R9, R3, R17, 0x2 ;  /* 0x0000001103097211 */ /* 0x000fe400078e10ff */
[-C--:B0-----:R-:W-:Y:S01]  /*0330*/  LEA R4, P0, R17, R2.reuse, 0x1 ;  /* 0x0000000211047211 */ /* 0x081fe200078008ff */
[----:B------:R-:W4:Y:S02]  /*0340*/  LDG.E.U16 R20, desc[UR10][R10.64] ;  /* 0x0000000a0a147981 */ /* 0x000f24000c1e1500 */
[----:B------:R-:W-:Y:S01]  /*0350*/  IMAD R19, R3, 0x4, R9 ;  /* 0x0000000403137824 */ /* 0x000fe200078e0209 */
[----:B------:R-:W-:Y:S02]  /*0360*/  LEA R8, P1, R9, R2, 0x1 ;  /* 0x0000000209087211 */ /* 0x000fe400078208ff */
[----:B------:R-:W-:-:S02]  /*0370*/  LEA.HI.X.SX32 R5, R17, R0, 0x1, P0 ;  /* 0x0000000011057211 */ /* 0x000fc400000f0eff */
[----:B------:R-:W-:Y:S02]  /*0380*/  LEA R6, P0, R19, R2, 0x1 ;  /* 0x0000000213067211 */ /* 0x000fe400078008ff */
[-C--:B------:R-:W-:Y:S01]  /*0390*/  LEA.HI.X.SX32 R9, R9, R0.reuse, 0x1, P1 ;  /* 0x0000000009097211 */ /* 0x080fe200008f0eff */
[----:B------:R0:W4:Y:S01]  /*03a0*/  LDG.E.U16 R12, desc[UR10][R4.64] ;  /* 0x0000000a040c7981 */ /* 0x000122000c1e1500 */
[----:B-1----:R-:W-:Y:S02]  /*03b0*/  LEA R13, R3, R19, 0x2 ;  /* 0x00000013030d7211 */ /* 0x002fe400078e10ff */
[----:B------:R-:W-:Y:S02]  /*03c0*/  LEA.HI.X.SX32 R7, R19, R0, 0x1, P0 ;  /* 0x0000000013077211 */ /* 0x000fe400000f0eff */
[----:B------:R-:W4:Y:S01]  /*03d0*/  LDG.E.U16 R19, desc[UR10][R8.64] ;  /* 0x0000000a08137981 */ /* 0x000f22000c1e1500 */
[----:B---3--:R-:W-:-:S03]  /*03e0*/  IMAD R15, R3, 0x4, R13 ;  /* 0x00000004030f7824 */ /* 0x008fc600078e020d */
[----:B------:R1:W3:Y:S01]  /*03f0*/  LDG.E.U16 R14, desc[UR10][R6.64] ;  /* 0x0000000a060e7981 */ /* 0x0002e2000c1e1500 */
[----:B0-----:R-:W-:-:S04]  /*0400*/  LEA R4, P0, R13, R2, 0x1 ;  /* 0x000000020d047211 */ /* 0x001fc800078008ff */
[----:B------:R-:W-:Y:S02]  /*0410*/  LEA.HI.X.SX32 R5, R13, R0, 0x1, P0 ;  /* 0x000000000d057211 */ /* 0x000fe400000f0eff */
[----:B------:R-:W-:Y:S02]  /*0420*/  LEA R13, R3, R15, 0x2 ;  /* 0x0000000f030d7211 */ /* 0x000fe400078e10ff */
[-C--:B-1----:R-:W-:Y:S02]  /*0430*/  LEA R6, P0, R15, R2.reuse, 0x1 ;  /* 0x000000020f067211 */ /* 0x082fe400078008ff */
[----:B------:R-:W-:Y:S02]  /*0440*/  LEA R8, P1, R13, R2, 0x1 ;  /* 0x000000020d087211 */ /* 0x000fe400078208ff */
[-C--:B------:R-:W-:Y:S01]  /*0450*/  LEA.HI.X.SX32 R7, R15, R0.reuse, 0x1, P0 ;  /* 0x000000000f077211 */ /* 0x080fe200000f0eff */
[----:B------:R-:W-:Y:S01]  /*0460*/  IMAD R11, R3, 0x4, R13 ;  /* 0x00000004030b7824 */ /* 0x000fe200078e020d */
[----:B------:R-:W-:-:S03]  /*0470*/  LEA.HI.X.SX32 R9, R13, R0, 0x1, P1 ;  /* 0x000000000d097211 */ /* 0x000fc600008f0eff */
[----:B------:R-:W3:Y:S04]  /*0480*/  LDG.E.U16 R17, desc[UR10][R6.64] ;  /* 0x0000000a06117981 */ /* 0x000ee8000c1e1500 */
[----:B--2---:R-:W-:Y:S04]  /*0490*/  STL [R1+0x194], R24 ;  /* 0x0001941801007387 */ /* 0x004fe80000100800 */
[----:B----4-:R-:W-:Y:S04]  /*04a0*/  STL [R1+0x190], R23 ;  /* 0x0001901701007387 */ /* 0x010fe80000100800 */
[----:B------:R0:W-:Y:S04]  /*04b0*/  STL [R1+0x1b8], R18 ;  /* 0x0001b81201007387 */ /* 0x0001e80000100800 */
[----:B------:R-:W-:Y:S04]  /*04c0*/  STL [R1+0x1b4], R22 ;  /* 0x0001b41601007387 */ /* 0x000fe80000100800 */
[----:B------:R1:W-:Y:S04]  /*04d0*/  STL [R1+0x184], R16 ;  /* 0x0001841001007387 */ /* 0x0003e80000100800 */
[----:B0-----:R0:W2:Y:S04]  /*04e0*/  LDG.E.U16 R18, desc[UR10][R4.64] ;  /* 0x0000000a04127981 */ /* 0x0010a8000c1e1500 */
[----:B-1----:R1:W4:Y:S01]  /*04f0*/  LDG.E.U16 R16, desc[UR10][R8.64] ;  /* 0x0000000a08107981 */ /* 0x002322000c1e1500 */
[----:B0-----:R-:W-:-:S04]  /*0500*/  LEA R4, P0, R11, R2, 0x1 ;  /* 0x000000020b047211 */ /* 0x001fc800078008ff */
[----:B------:R-:W-:-:S05]  /*0510*/  LEA.HI.X.SX32 R5, R11, R0, 0x1, P0 ;  /* 0x000000000b057211 */ /* 0x000fca00000f0eff */
[----:B------:R0:W4:Y:S01]  /*0520*/  LDG.E.U16 R15, desc[UR10][R4.64] ;  /* 0x0000000a040f7981 */ /* 0x000122000c1e1500 */
[----:B------:R-:W-:-:S04]  /*0530*/  LEA R13, R3, R11, 0x2 ;  /* 0x0000000b030d7211 */ /* 0x000fc800078e10ff */
[----:B------:R-:W-:Y:S01]  /*0540*/  LEA R6, P0, R13, R2, 0x1 ;  /* 0x000000020d067211 */ /* 0x000fe200078008ff */
[----:B------:R-:W-:-:S03]  /*0550*/  IMAD R11, R3, 0x4, R13 ;  /* 0x00000004030b7824 */ /* 0x000fc600078e020d */
[----:B------:R-:W-:Y:S02]  /*0560*/  LEA.HI.X.SX32 R7, R13, R0, 0x1, P0 ;  /* 0x000000000d077211 */ /* 0x000fe400000f0eff */
[----:B-1----:R-:W-:Y:S02]  /*0570*/  LEA R9, R3, R11, 0x2 ;  /* 0x0000000b03097211 */ /* 0x002fe400078e10ff */
[-C--:B0-----:R-:W-:Y:S01]  /*0580*/  LEA R4, P0, R11, R2.reuse, 0x1 ;  /* 0x000000020b047211 */ /* 0x081fe200078008ff */
[----:B------:R0:W4:Y:S02]  /*0590*/  LDG.E.U16 R13, desc[UR10][R6.64] ;  /* 0x0000000a060d7981 */ /* 0x000124000c1e1500 */
[----:B------:R-:W-:Y:S01]  /*05a0*/  IMAD R10, R3, 0x4, R9 ;  /* 0x00000004030a7824 */ /* 0x000fe200078e0209 */
[----:B------:R-:W-:Y:S02]  /*05b0*/  LEA R8, P1, R9, R2, 0x1 ;  /* 0x0000000209087211 */ /* 0x000fe400078208ff */
[-C--:B------:R-:W-:Y:S01]  /*05c0*/  LEA.HI.X.SX32 R5, R11, R0.reuse, 0x1, P0 ;  /* 0x000000000b057211 */ /* 0x080fe200000f0eff */
[----:B------:R-:W-:Y:S01]  /*05d0*/  STL [R1+0x1b0], R21 ;  /* 0x0001b01501007387 */ /* 0x000fe20000100800 */
[----:B------:R-:W-:-:S02]  /*05e0*/  LEA.HI.X.SX32 R9, R9, R0, 0x1, P1 ;  /* 0x0000000009097211 */ /* 0x000fc400008f0eff */
[C---:B0-----:R-:W-:Y:S01]  /*05f0*/  LEA R6, P0, R10.reuse, R2, 0x1 ;  /* 0x000000020a067211 */ /* 0x041fe200078008ff */
[----:B------:R-:W-:Y:S01]  /*0600*/  STL [R1+0x180], R20 ;  /* 0x0001801401007387 */ /* 0x000fe20000100800 */
[C---:B------:R-:W-:Y:S02]  /*0610*/  LEA R11, R3.reuse, R10, 0x2 ;  /* 0x0000000a030b7211 */ /* 0x040fe400078e10ff */
[----:B------:R-:W-:Y:S01]  /*0620*/  LEA.HI.X.SX32 R7, R10, R0, 0x1, P0 ;  /* 0x000000000a077211 */ /* 0x000fe200000f0eff */
[----:B------:R0:W-:Y:S02]  /*0630*/  STL [R1+0x1ac], R12 ;  /* 0x0001ac0c01007387 */ /* 0x0001e40000100800 */
[----:B------:R-:W-:Y:S02]  /*0640*/  IMAD R10, R3, 0x4, R11 ;  /* 0x00000004030a7824 */ /* 0x000fe400078e020b */
[----:B------:R1:W-:Y:S04]  /*0650*/  STL [R1+0x174], R19 ;  /* 0x0001741301007387 */ /* 0x0003e80000100800 */
[----:B0-----:R0:W4:Y:S04]  /*0660*/  LDG.E.U16 R12, desc[UR10][R4.64] ;  /* 0x0000000a040c7981 */ /* 0x001128000c1e1500 */
[----:B-1----:R1:W4:Y:S04]  /*0670*/  LDG.E.U16 R19, desc[UR10][R8.64] ;  /* 0x0000000a08137981 */ /* 0x002328000c1e1500 */
[----:B---3--:R3:W-:Y:S01]  /*0680*/  STL [R1+0x1a8], R14 ;  /* 0x0001a80e01007387 */ /* 0x0087e20000100800 */
[----:B0-----:R-:W-:-:S03]  /*0690*/  LEA R4, P0, R11, R2, 0x1 ;  /* 0x000000020b047211 */ /* 0x001fc600078008ff */
[----:B---3--:R0:W3:Y:S01]  /*06a0*/  LDG.E.U16 R14, desc[UR10][R6.64] ;  /* 0x0000000a060e7981 */ /* 0x0080e2000c1e1500 */
[----:B-1----:R-:W-:Y:S02]  /*06b0*/  LEA R9, R3, R10, 0x2 ;  /* 0x0000000a03097211 */ /* 0x002fe400078e10ff */
[----:B------:R-:W-:Y:S02]  /*06c0*/  LEA.HI.X.SX32 R5, R11, R0, 0x1, P0 ;  /* 0x000000000b057211 */ /* 0x000fe400000f0eff */
[-C--:B------:R-:W-:Y:S01]  /*06d0*/  LEA R8, P1, R9, R2.reuse, 0x1 ;  /* 0x0000000209087211 */ /* 0x080fe200078208ff */
[----:B------:R-:W-:Y:S01]  /*06e0*/  IMAD R11, R3, 0x4, R9 ;  /* 0x00000004030b7824 */ /* 0x000fe200078e0209 */
[C---:B0-----:R-:W-:Y:S02]  /*06f0*/  LEA R6, P0, R10.reuse, R2, 0x1 ;  /* 0x000000020a067211 */ /* 0x041fe400078008ff */
[-C--:B------:R-:W-:Y:S02]  /*0700*/  LEA.HI.X.SX32 R9, R9, R0.reuse, 0x1, P1 ;  /* 0x0000000009097211 */ /* 0x080fe400008f0eff */
[----:B------:R-:W-:Y:S01]  /*0710*/  LEA.HI.X.SX32 R7, R10, R0, 0x1, P0 ;  /* 0x000000000a077211 */ /* 0x000fe200000f0eff */
[----:B--2---:R0:W-:Y:S04]  /*0720*/  STL [R1+0x170], R18 ;  /* 0x0001701201007387 */ /* 0x0041e80000100800 */
[----:B------:R1:W-:Y:S04]  /*0730*/  STL [R1+0x1a4], R17 ;  /* 0x0001a41101007387 */ /* 0x0003e80000100800 */
[----:B----4-:R2:W-:Y:S04]  /*0740*/  STL [R1+0x164], R16 ;  /* 0x0001641001007387 */ /* 0x0105e80000100800 */
[----:B0-----:R0:W4:Y:S04]  /*0750*/  LDG.E.U16 R18, desc[UR10][R4.64] ;  /* 0x0000000a04127981 */ /* 0x001128000c1e1500 */
[----:B-1----:R1:W4:Y:S04]  /*0760*/  LDG.E.U16 R17, desc[UR10][R6.64] ;  /* 0x0000000a06117981 */ /* 0x002328000c1e1500 */
[----:B--2---:R2:W4:Y:S01]  /*0770*/  LDG.E.U16 R16, desc[UR10][R8.64] ;  /* 0x0000000a08107981 */ /* 0x004522000c1e1500 */
[----:B0-----:R-:W-:-:S04]  /*0780*/  LEA R4, P0, R11, R2, 0x1 ;  /* 0x000000020b047211 */ /* 0x001fc800078008ff */
[----:B------:R-:W-:Y:S01]  /*0790*/  LEA.HI.X.SX32 R5, R11, R0, 0x1, P0 ;  /* 0x000000000b057211 */ /* 0x000fe200000f0eff */
[----:B------:R0:W-:Y:S04]  /*07a0*/  STL [R1+0x1a0], R15 ;  /* 0x0001a00f01007387 */ /* 0x0001e80000100800 */
[----:B0-----:R0:W4:Y:S01]  /*07b0*/  LDG.E.U16 R15, desc[UR10][R4.64] ;  /* 0x0000000a040f7981 */ /* 0x001122000c1e1500 */
[----:B------:R-:W-:-:S04]  /*07c0*/  LEA R10, R3, R11, 0x2 ;  /* 0x0000000b030a7211 */ /* 0x000fc800078e10ff */
[----:B-1----:R-:W-:Y:S01]  /*07d0*/  LEA R6, P0, R10, R2, 0x1 ;  /* 0x000000020a067211 */ /* 0x002fe200078008ff */
[----:B------:R-:W-:-:S03]  /*07e0*/  IMAD R11, R3, 0x4, R10 ;  /* 0x00000004030b7824 */ /* 0x000fc600078e020a */
[----:B------:R-:W-:Y:S02]  /*07f0*/  LEA.HI.X.SX32 R7, R10, R0, 0x1, P0 ;  /* 0x000000000a077211 */ /* 0x000fe400000f0eff */
[----:B--2---:R-:W-:Y:S01]  /*0800*/  LEA R9, R3, R11, 0x2 ;  /* 0x0000000b03097211 */ /* 0x004fe200078e10ff */
[----:B------:R1:W-:Y:S01]  /*0810*/  STL [R1+0x160], R13 ;  /* 0x0001600d01007387 */ /* 0x0003e20000100800 */
[----:B0-----:R-:W-:-:S03]  /*0820*/  LEA R4, P0, R11, R2, 0x1 ;  /* 0x000000020b047211 */ /* 0x001fc600078008ff */
[----:B------:R-:W-:Y:S01]  /*0830*/  IMAD R10, R3, 0x4, R9 ;  /* 0x00000004030a7824 */ /* 0x000fe200078e0209 */
[----:B------:R-:W-:Y:S01]  /*0840*/  LEA R8, P1, R9, R2, 0x1 ;  /* 0x0000000209087211 */ /* 0x000fe200078208ff */
[----:B-1----:R0:W2:Y:S01]  /*0850*/  LDG.E.U16 R13, desc[UR10][R6.64] ;  /* 0x0000000a060d7981 */ /* 0x0020a2000c1e1500 */
[-C--:B------:R-:W-:Y:S02]  /*0860*/  LEA.HI.X.SX32 R5, R11, R0.reuse, 0x1, P0 ;  /* 0x000000000b057211 */ /* 0x080fe400000f0eff */
[----:B------:R-:W-:Y:S01]  /*0870*/  LEA.HI.X.SX32 R9, R9, R0, 0x1, P1 ;  /* 0x0000000009097211 */ /* 0x000fe200008f0eff */
[----:B------:R1:W-:Y:S01]  /*0880*/  STL [R1+0x19c], R12 ;  /* 0x00019c0c01007387 */ /* 0x0003e20000100800 */
[C---:B------:R-:W-:Y:S02]  /*0890*/  LEA R11, R3.reuse, R10, 0x2 ;  /* 0x0000000a030b7211 */ /* 0x040fe400078e10ff */
[C---:B0-----:R-:W-:Y:S01]  /*08a0*/  LEA R6, P0, R10.reuse, R2, 0x1 ;  /* 0x000000020a067211 */ /* 0x041fe200078008ff */
[----:B------:R0:W-:Y:S03]  /*08b0*/  STL [R1+0x154], R19 ;  /* 0x0001541301007387 */ /* 0x0001e60000100800 */
[----:B------:R-:W-:Y:S01]  /*08c0*/  LEA.HI.X.SX32 R7, R10, R0, 0x1, P0 ;  /* 0x000000000a077211 */ /* 0x000fe200000f0eff */
[----:B-1----:R1:W2:Y:S01]  /*08d0*/  LDG.E.U16 R12, desc[UR10][R4.64] ;  /* 0x0000000a040c7981 */ /* 0x0022a2000c1e1500 */
[----:B------:R-:W-:-:S03]  /*08e0*/  IMAD R10, R3, 0x4, R11 ;  /* 0x00000004030a7824 */ /* 0x000fc600078e020b */
[----:B---3--:R3:W-:Y:S04]  /*08f0*/  STL [R1+0x198], R14 ;  /* 0x0001980e01007387 */ /* 0x0087e80000100800 */
[----:B0-----:R0:W2:Y:S01]  /*0900*/  LDG.E.U16 R19, desc[UR10][R8.64] ;  /* 0x0000000a08137981 */ /* 0x0010a2000c1e1500 */
[----:B-1----:R-:W-:-:S03]  /*0910*/  LEA R4, P0, R11, R2, 0x1 ;  /* 0x000000020b047211 */ /* 0x002fc600078008ff */
[----:B---3--:R1:W3:Y:S01]  /*0920*/  LDG.E.U16 R14, desc[UR10][R6.64] ;  /* 0x0000000a060e7981 */ /* 0x0082e2000c1e1500 */
[----:B------:R-:W-:Y:S02]  /*0930*/  LEA.HI.X.SX32 R5, R11, R0, 0x1, P0 ;  /* 0x000000000b057211 */ /* 0x000fe400000f0eff */
[----:B0-----:R-:W-:-:S04]  /*0940*/  LEA R9, R3, R10, 0x2 ;  /* 0x0000000a03097211 */ /* 0x001fc800078e10ff */
[-C--:B------:R-:W-:Y:S02]  /*0950*/  LEA R8, P1, R9, R2.reuse, 0x1 ;  /* 0x0000000209087211 */ /* 0x080fe400078208ff */
[C---:B-1----:R-:W-:Y:S01]  /*0960*/  LEA R6, P0, R10.reuse, R2, 0x1 ;  /* 0x000000020a067211 */ /* 0x042fe200078008ff */
[----:B------:R-:W-:Y:S01]  /*0970*/  IMAD R11, R3, 0x4, R9 ;  /* 0x00000004030b7824 */ /* 0x000fe200078e0209 */
[-C--:B------:R-:W-:Y:S02]  /*0980*/  LEA.HI.X.SX32 R9, R9, R0.reuse, 0x1, P1 ;  /* 0x0000000009097211 */ /* 0x080fe400008f0eff */
[----:B------:R-:W-:Y:S01]  /*0990*/  LEA.HI.X.SX32 R7, R10, R0, 0x1, P0 ;  /* 0x000000000a077211 */ /* 0x000fe200000f0eff */
[----:B----4-:R0:W-:Y:S04]  /*09a0*/  STL [R1+0x150], R18 ;  /* 0x0001501201007387 */ /* 0x0101e80000100800 */
[----:B------:R1:W-:Y:S04]  /*09b0*/  STL [R1+0x18c], R17 ;  /* 0x00018c1101007387 */ /* 0x0003e80000100800 */
[----:B------:R4:W-:Y:S04]  /*09c0*/  STL [R1+0x144], R16 ;  /* 0x0001441001007387 */ /* 0x0009e80000100800 */
[----:B0-----:R0:W3:Y:S04]  /*09d0*/  LDG.E.U16 R18, desc[UR10][R4.64] ;  /* 0x0000000a04127981 */ /* 0x0010e8000c1e1500 */
[----:B-1----:R1:W3:Y:S04]  /*09e0*/  LDG.E.U16 R17, desc[UR10][R6.64] ;  /* 0x0000000a06117981 */ /* 0x0022e8000c1e1500 */
[----:B----4-:R4:W3:Y:S01]  /*09f0*/  LDG.E.U16 R16, desc[UR10][R8.64] ;  /* 0x0000000a08107981 */ /* 0x0108e2000c1e1500 */
[----:B0-----:R-:W-:-:S04]  /*0a00*/  LEA R4, P0, R11, R2, 0x1 ;  /* 0x000000020b047211 */ /* 0x001fc800078008ff */
[----:B------:R-:W-:Y:S01]  /*0a10*/  LEA.HI.X.SX32 R5, R11, R0, 0x1, P0 ;  /* 0x000000000b057211 */ /* 0x000fe200000f0eff */
[----:B------:R0:W-:Y:S04]  /*0a20*/  STL [R1+0x188], R15 ;  /* 0x0001880f01007387 */ /* 0x0001e80000100800 */
[----:B0-----:R0:W3:Y:S01]  /*0a30*/  LDG.E.U16 R15, desc[UR10][R4.64] ;  /* 0x0000000a040f7981 */ /* 0x0010e2000c1e1500 */
[----:B------:R-:W-:-:S04]  /*0a40*/  LEA R10, R3, R11, 0x2 ;  /* 0x0000000b030a7211 */ /* 0x000fc800078e10ff */
[----:B-1----:R-:W-:Y:S01]  /*0a50*/  LEA R6, P0, R10, R2, 0x1 ;  /* 0x000000020a067211 */ /* 0x002fe200078008ff */
[----:B------:R-:W-:-:S03]  /*0a60*/  IMAD R11, R3, 0x4, R10 ;  /* 0x00000004030b7824 */ /* 0x000fc600078e020a */
[----:B------:R-:W-:Y:S02]  /*0a70*/  LEA.HI.X.SX32 R7, R10, R0, 0x1, P0 ;  /* 0x000000000a077211 */ /* 0x000fe400000f0eff */
[----:B----4-:R-:W-:Y:S01]  /*0a80*/  LEA R9, R3, R11, 0x2 ;  /* 0x0000000b03097211 */ /* 0x010fe200078e10ff */
[----:B--2---:R1:W-:Y:S01]  /*0a90*/  STL [R1+0x140], R13 ;  /* 0x0001400d01007387 */ /* 0x0043e20000100800 */
        /* <DEDUP_REMOVED lines=11> */
[----:B-1----:R1:W4:Y:S01]  /*0b50*/  LDG.E.U16 R12, desc[UR10][R4.64] ;  /* 0x0000000a040c7981 */ /* 0x002322000c1e1500 */
[----:B------:R-:W-:-:S03]  /*0b60*/  IMAD R10, R3, 0x4, R11 ;  /* 0x00000004030a7824 */ /* 0x000fc600078e020b */
[----:B---3--:R3:W-:Y:S04]  /*0b70*/  STL [R1+0x178], R14 ;  /* 0x0001780e01007387 */ /* 0x0087e80000100800 */
[----:B0-----:R0:W4:Y:S01]  /*0b80*/  LDG.E.U16 R19, desc[UR10][R8.64] ;  /* 0x0000000a08137981 */ /* 0x001122000c1e1500 */
        /* <DEDUP_REMOVED lines=9> */
[----:B------:R0:W-:Y:S04]  /*0c20*/  STL [R1+0x130], R18 ;  /* 0x0001301201007387 */ /* 0x0001e80000100800 */
[----:B------:R1:W-:Y:S04]  /*0c30*/  STL [R1+0x16c], R17 ;  /* 0x00016c1101007387 */ /* 0x0003e80000100800 */
[----:B------:R1:W-:Y:S04]  /*0c40*/  STL [R1+0x124], R16 ;  /* 0x0001241001007387 */ /* 0x0003e80000100800 */
[----:B0-----:R0:W3:Y:S04]  /*0c50*/  LDG.E.U16 R18, desc[UR10][R4.64] ;  /* 0x0000000a04127981 */ /* 0x0010e8000c1e1500 */
[----:B-1----:R1:W3:Y:S04]  /*0c60*/  LDG.E.U16 R17, desc[UR10][R6.64] ;  /* 0x0000000a06117981 */ /* 0x0022e8000c1e1500 */
[----:B------:R1:W3:Y:S01]  /*0c70*/  LDG.E.U16 R16, desc[UR10][R8.64] ;  /* 0x0000000a08107981 */ /* 0x0002e2000c1e1500 */
        /* <DEDUP_REMOVED lines=8> */
[----:B------:R-:W-:Y:S01]  /*0d00*/  LEA R9, R3, R11, 0x2 ;  /* 0x0000000b03097211 */ /* 0x000fe200078e10ff */
[----:B--2---:R1:W-:Y:S01]  /*0d10*/  STL [R1+0x120], R13 ;  /* 0x0001200d01007387 */ /* 0x0043e20000100800 */
[----:B0-----:R-:W-:-:S03]  /*0d20*/  LEA R4, P0, R11, R2, 0x1 ;  /* 0x000000020b047211 */ /* 0x001fc600078008ff */
[----:B------:R-:W-:Y:S01]  /*0d30*/  IMAD R10, R3, 0x4, R9 ;  /* 0x00000004030a7824 */ /* 0x000fe200078e0209 */
[----:B------:R-:W-:Y:S01]  /*0d40*/  LEA R8, P1, R9, R2, 0x1 ;  /* 0x0000000209087211 */ /* 0x000fe200078208ff */
[----:B-1----:R0:W2:Y:S01]  /*0d50*/  LDG.E.U16 R13, desc[UR10][R6.64] ;  /* 0x0000000a060d7981 */ /* 0x0020a2000c1e1500 */
[-C--:B------:R-:W-:Y:S02]  /*0d60*/  LEA.HI.X.SX32 R5, R11, R0.reuse, 0x1, P0 ;  /* 0x000000000b057211 */ /* 0x080fe400000f0eff */
[----:B------:R-:W-:Y:S01]  /*0d70*/  LEA.HI.X.SX32 R9, R9, R0, 0x1, P1 ;  /* 0x0000000009097211 */ /* 0x000fe200008f0eff */
[----:B----4-:R1:W-:Y:S01]  /*0d80*/  STL [R1+0x15c], R12 ;  /* 0x00015c0c01007387 */ /* 0x0103e20000100800 */
        /* <DEDUP_REMOVED lines=67> */
[----:B------:R-:W-:-:S05]  /*11c0*/  LEA R10, R3, R11, 0x2 ;  /* 0x0000000b030a7211 */ /* 0x000fca00078e10ff */
[----:B------:R-:W-:Y:S01]  /*11d0*/  IMAD R11, R3, 0x4, R10 ;  /* 0x00000004030b7824 */ /* 0x000fe200078e020a */
[----:B-1----:R-:W-:-:S04]  /*11e0*/  LEA R6, P0, R10, R2, 0x1 ;  /* 0x000000020a067211 */ /* 0x002fc800078008ff */
[----:B------:R-:W-:Y:S02]  /*11f0*/  LEA R9, R3, R11, 0x2 ;  /* 0x0000000b03097211 */ /* 0x000fe400078e10ff */
[----:B------:R-:W-:Y:S02]  /*1200*/  LEA.HI.X.SX32 R7, R10, R0, 0x1, P0 ;  /* 0x000000000a077211 */ /* 0x000fe400000f0eff */
[-C--:B0-----:R-:W-:Y:S01]  /*1210*/  LEA R4, P0, R11, R2.reuse, 0x1 ;  /* 0x000000020b047211 */ /* 0x081fe200078008ff */
[----:B------:R-:W-:Y:S01]  /*1220*/  IMAD R10, R3, 0x4, R9 ;  /* 0x00000004030a7824 */ /* 0x000fe200078e0209 */
[----:B--2---:R0:W-:Y:S01]  /*1230*/  STL [R1+0xe0], R13 ;  /* 0x0000e00d01007387 */ /* 0x0041e20000100800 */
[----:B------:R-:W-:Y:S02]  /*1240*/  LEA R8, P1, R9, R2, 0x1 ;  /* 0x0000000209087211 */ /* 0x000fe400078208ff */
[----:B------:R-:W-:Y:S02]  /*1250*/  LEA.HI.X.SX32 R5, R11, R0, 0x1, P0 ;  /* 0x000000000b057211 */ /* 0x000fe400000f0eff */
[----:B------:R-:W-:Y:S01]  /*1260*/  LEA R11, R3, R10, 0x2 ;  /* 0x0000000a030b7211 */ /* 0x000fe200078e10ff */
[----:B0-----:R0:W2:Y:S01]  /*1270*/  LDG.E.U16 R13, desc[UR10][R6.64] ;  /* 0x0000000a060d7981 */ /* 0x0010a2000c1e1500 */
[----:B------:R-:W-:-:S03]  /*1280*/  LEA.HI.X.SX32 R9, R9, R0, 0x1, P1 ;  /* 0x0000000009097211 */ /* 0x000fc600008f0eff */
[----:B----4-:R1:W-:Y:S04]  /*1290*/  STL [R1+0x11c], R12 ;  /* 0x00011c0c01007387 */ /* 0x0103e80000100800 */
[----:B------:R4:W2:Y:S01]  /*12a0*/  LDG.E.U16 R20, desc[UR10][R8.64] ;  /* 0x0000000a08147981 */ /* 0x0008a2000c1e1500 */
[----:B0-----:R-:W-:-:S04]  /*12b0*/  LEA R6, P0, R10, R2, 0x1 ;  /* 0x000000020a067211 */ /* 0x001fc800078008ff */
[----:B------:R-:W-:Y:S01]  /*12c0*/  LEA.HI.X.SX32 R7, R10, R0, 0x1, P0 ;  /* 0x000000000a077211 */ /* 0x000fe200000f0eff */
[C---:B------:R-:W-:Y:S01]  /*12d0*/  IMAD R10, R3.reuse, 0x4, R11 ;  /* 0x00000004030a7824 */ /* 0x040fe200078e020b */
[----:B-1----:R0:W2:Y:S04]  /*12e0*/  LDG.E.U16 R12, desc[UR10][R4.64] ;  /* 0x0000000a040c7981 */ /* 0x0020a8000c1e1500 */
[----:B----4-:R-:W-:Y:S01]  /*12f0*/  LEA R9, R3, R10, 0x2 ;  /* 0x0000000a03097211 */ /* 0x010fe200078e10ff */
[----:B------:R-:W-:Y:S01]  /*1300*/  STL [R1+0xdc], R19 ;  /* 0x0000dc1301007387 */ /* 0x000fe20000100800 */
[----:B0-----:R-:W-:-:S03]  /*1310*/  LEA R4, P0, R11, R2, 0x1 ;  /* 0x000000020b047211 */ /* 0x001fc600078008ff */
[----:B---3--:R0:W-:Y:S01]  /*1320*/  STL [R1+0x118], R14 ;  /* 0x0001180e01007387 */ /* 0x0081e20000100800 */
[----:B------:R-:W-:Y:S01]  /*1330*/  LEA.HI.X.SX32 R5, R11, R0, 0x1, P0 ;  /* 0x000000000b057211 */ /* 0x000fe200000f0eff */
[----:B------:R-:W-:Y:S01]  /*1340*/  IMAD R11, R3, 0x4, R9 ;  /* 0x00000004030b7824 */ /* 0x000fe200078e0209 */
[----:B------:R-:W-:-:S03]  /*1350*/  LEA R8, P1, R9, R2, 0x1 ;  /* 0x0000000209087211 */ /* 0x000fc600078208ff */
[----:B------:R-:W3:Y:S04]  /*1360*/  LDG.E.U16 R22, desc[UR10][R4.64] ;  /* 0x0000000a04167981 */ /* 0x000ee8000c1e1500 */
[----:B0-----:R0:W4:Y:S01]  /*1370*/  LDG.E.U16 R14, desc[UR10][R6.64] ;  /* 0x0000000a060e7981 */ /* 0x001122000c1e1500 */
[----:B------:R-:W-:Y:S02]  /*1380*/  LEA.HI.X.SX32 R9, R9, R0, 0x1, P1 ;  /* 0x0000000009097211 */ /* 0x000fe400008f0eff */
[----:B0-----:R-:W-:-:S04]  /*1390*/  LEA R6, P0, R10, R2, 0x1 ;  /* 0x000000020a067211 */ /* 0x001fc800078008ff */
[----:B------:R-:W-:Y:S02]  /*13a0*/  LEA.HI.X.SX32 R7, R10, R0, 0x1, P0 ;  /* 0x000000000a077211 */ /* 0x000fe400000f0eff */
[----:B------:R-:W-:Y:S02]  /*13b0*/  LEA R4, P0, R11, R2, 0x1 ;  /* 0x000000020b047211 */ /* 0x000fe400078008ff */
[----:B------:R-:W-:Y:S01]  /*13c0*/  LEA R10, R3, R11, 0x2 ;  /* 0x0000000b030a7211 */ /* 0x000fe200078e10ff */
[----:B------:R0:W3:Y:S01]  /*13d0*/  LDG.E.U16 R19, desc[UR10][R6.64] ;  /* 0x0000000a06137981 */ /* 0x0000e2000c1e1500 */
[----:B------:R-:W-:-:S03]  /*13e0*/  LEA.HI.X.SX32 R5, R11, R0, 0x1, P0 ;  /* 0x000000000b057211 */ /* 0x000fc600000f0eff */
[----:B------:R-:W-:Y:S01]  /*13f0*/  IMAD R11, R3, 0x4, R10 ;  /* 0x00000004030b7824 */ /* 0x000fe200078e020a */
[----:B0-----:R-:W-:-:S04]  /*1400*/  LEA R6, P0, R10, R2, 0x1 ;  /* 0x000000020a067211 */ /* 0x001fc800078008ff */
[----:B------:R-:W-:Y:S01]  /*1410*/  LEA.HI.X.SX32 R7, R10, R0, 0x1, P0 ;  /* 0x000000000a077211 */ /* 0x000fe200000f0eff */
[----:B------:R0:W-:Y:S04]  /*1420*/  STL [R1+0xd0], R18 ;  /* 0x0000d01201007387 */ /* 0x0001e80000100800 */
[----:B------:R1:W-:Y:S04]  /*1430*/  STL [R1+0x10c], R17 ;  /* 0x00010c1101007387 */ /* 0x0003e80000100800 */
[----:B------:R1:W-:Y:S04]  /*1440*/  STL [R1+0xcc], R16 ;  /* 0x0000cc1001007387 */ /* 0x0003e80000100800 */
[----:B0-----:R0:W3:Y:S04]  /*1450*/  LDG.E.U16 R18, desc[UR10][R8.64] ;  /* 0x0000000a08127981 */ /* 0x0010e8000c1e1500 */
[----:B-1----:R-:W3:Y:S04]  /*1460*/  LDG.E.U16 R17, desc[UR10][R6.64] ;  /* 0x0000000a06117981 */ /* 0x002ee8000c1e1500 */
[----:B------:R1:W3:Y:S01]  /*1470*/  LDG.E.U16 R16, desc[UR10][R4.64] ;  /* 0x0000000a04107981 */ /* 0x0002e2000c1e1500 */
[----:B0-----:R-:W-:-:S04]  /*1480*/  LEA R9, R3, R11, 0x2 ;  /* 0x0000000b03097211 */ /* 0x001fc800078e10ff */
[-C--:B------:R-:W-:Y:S02]  /*1490*/  LEA R8, P1, R9, R2.reuse, 0x1 ;  /* 0x0000000209087211 */ /* 0x080fe400078208ff */
[----:B-1----:R-:W-:Y:S01]  /*14a0*/  LEA R4, P0, R11, R2, 0x1 ;  /* 0x000000020b047211 */ /* 0x002fe200078008ff */
[----:B------:R-:W-:Y:S01]  /*14b0*/  IMAD R10, R3, 0x4, R9 ;  /* 0x00000004030a7824 */ /* 0x000fe200078e0209 */
[-C--:B------:R-:W-:Y:S02]  /*14c0*/  LEA.HI.X.SX32 R9, R9, R0.reuse, 0x1, P1 ;  /* 0x0000000009097211 */ /* 0x080fe400008f0eff */
[----:B------:R-:W-:Y:S01]  /*14d0*/  LEA.HI.X.SX32 R5, R11, R0, 0x1, P0 ;  /* 0x000000000b057211 */ /* 0x000fe200000f0eff */
[----:B------:R0:W-:Y:S04]  /*14e0*/  STL [R1+0x108], R15 ;  /* 0x0001080f01007387 */ /* 0x0001e80000100800 */
[----:B------:R-:W3:Y:S04]  /*14f0*/  LDG.E.U16 R21, desc[UR10][R8.64] ;  /* 0x0000000a08157981 */ /* 0x000ee8000c1e1500 */
[----:B0-----:R0:W3:Y:S01]  /*1500*/  LDG.E.U16 R15, desc[UR10][R4.64] ;  /* 0x0000000a040f7981 */ /* 0x0010e2000c1e1500 */
[----:B------:R-:W-:-:S03]  /*1510*/  LEA R6, P0, R10, R2, 0x1 ;  /* 0x000000020a067211 */ /* 0x000fc600078008ff */
[----:B--2---:R1:W-:Y:S01]  /*1520*/  STL [R1+0xc8], R13 ;  /* 0x0000c80d01007387 */ /* 0x0043e20000100800 */
[----:B------:R-:W-:Y:S02]  /*1530*/  LEA.HI.X.SX32 R7, R10, R0, 0x1, P0 ;  /* 0x000000000a077211 */ /* 0x000fe400000f0eff */
[----:B-1----:R-:W-:Y:S01]  /*1540*/  LEA R13, R3, R10, 0x2 ;  /* 0x0000000a030d7211 */ /* 0x002fe200078e10ff */
[----:B------:R1:W-:Y:S03]  /*1550*/  STL [R1+0xfc], R12 ;  /* 0x0000fc0c01007387 */ /* 0x0003e60000100800 */
[----:B0-----:R-:W-:Y:S01]  /*1560*/  LEA R4, P0, R13, R2, 0x1 ;  /* 0x000000020d047211 */ /* 0x001fe200078008ff */
[C---:B-1----:R-:W-:Y:S01]  /*1570*/  IMAD R12, R3.reuse, 0x4, R13 ;  /* 0x00000004030c7824 */ /* 0x042fe200078e020d */
[----:B------:R0:W-:Y:S04]  /*1580*/  STL [R1+0xbc], R20 ;  /* 0x0000bc1401007387 */ /* 0x0001e80000100800 */
[----:B------:R-:W-:-:S02]  /*1590*/  LEA R10, R3, R12, 0x2 ;  /* 0x0000000c030a7211 */ /* 0x000fc400078e10ff */
[----:B------:R-:W-:-:S03]  /*15a0*/  LEA.HI.X.SX32 R5, R13, R0, 0x1, P0 ;  /* 0x000000000d057211 */ /* 0x000fc600000f0eff */
[----:B------:R-:W-:Y:S01]  /*15b0*/  IMAD R11, R3, 0x4, R10 ;  /* 0x00000004030b7824 */ /* 0x000fe200078e020a */
[----:B0-----:R0:W2:Y:S01]  /*15c0*/  LDG.E.U16 R20, desc[UR10][R6.64] ;  /* 0x0000000a06147981 */ /* 0x0010a2000c1e1500 */
[----:B------:R-:W-:-:S03]  /*15d0*/  LEA R8, P1, R10, R2, 0x1 ;  /* 0x000000020a087211 */ /* 0x000fc600078208ff */
[----:B----4-:R1:W-:Y:S04]  /*15e0*/  STL [R1+0xf8], R14 ;  /* 0x0000f80e01007387 */ /* 0x0103e80000100800 */
[----:B------:R4:W2:Y:S01]  /*15f0*/  LDG.E.U16 R24, desc[UR10][R4.64] ;  /* 0x0000000a04187981 */ /* 0x0008a2000c1e1500 */
[----:B0-----:R-:W-:-:S04]  /*1600*/  LEA R6, P0, R12, R2, 0x1 ;  /* 0x000000020c067211 */ /* 0x001fc800078008ff */
[----:B------:R-:W-:Y:S02]  /*1610*/  LEA.HI.X.SX32 R7, R12, R0, 0x1, P0 ;  /* 0x000000000c077211 */ /* 0x000fe400000f0eff */
[----:B-1----:R-:W-:Y:S02]  /*1620*/  LEA R14, R3, R11, 0x2 ;  /* 0x0000000b030e7211 */ /* 0x002fe400078e10ff */
[----:B----4-:R-:W-:Y:S01]  /*1630*/  LEA R4, P0, R11, R2, 0x1 ;  /* 0x000000020b047211 */ /* 0x010fe200078008ff */
[----:B------:R0:W4:Y:S01]  /*1640*/  LDG.E.U16 R23, desc[UR10][R6.64] ;  /* 0x0000000a06177981 */ /* 0x000122000c1e1500 */
[-C--:B------:R-:W-:Y:S01]  /*1650*/  LEA.HI.X.SX32 R9, R10, R0.reuse, 0x1, P1 ;  /* 0x000000000a097211 */ /* 0x080fe200008f0eff */
[----:B------:R-:W-:Y:S01]  /*1660*/  IMAD R13, R3, 0x4, R14 ;  /* 0x00000004030d7824 */ /* 0x000fe200078e020e */
[----:B------:R-:W-:Y:S01]  /*1670*/  LEA.HI.X.SX32 R5, R11, R0, 0x1, P0 ;  /* 0x000000000b057211 */ /* 0x000fe200000f0eff */
[----:B---3--:R-:W-:Y:S04]  /*1680*/  STL [R1+0xb8], R22 ;  /* 0x0000b81601007387 */ /* 0x008fe80000100800 */
[----:B------:R1:W-:Y:S01]  /*1690*/  STL [R1+0xec], R19 ;  /* 0x0000ec1301007387 */ /* 0x0003e20000100800 */
[----:B0-----:R-:W-:-:S02]  /*16a0*/  LEA R6, P0, R14, R2, 0x1 ;  /* 0x000000020e067211 */ /* 0x001fc400078008ff */
[----:B------:R-:W-:Y:S02]  /*16b0*/  LEA R10, R3, R13, 0x2 ;  /* 0x0000000d030a7211 */ /* 0x000fe400078e10ff */
[----:B------:R-:W-:Y:S01]  /*16c0*/  LEA.HI.X.SX32 R7, R14, R0, 0x1, P0 ;  /* 0x000000000e077211 */ /* 0x000fe200000f0eff */
[----:B-1----:R0:W3:Y:S02]  /*16d0*/  LDG.E.U16 R19, desc[UR10][R8.64] ;  /* 0x0000000a08137981 */ /* 0x0020e4000c1e1500 */
[----:B0-----:R-:W-:-:S04]  /*16e0*/  LEA R8, P1, R10, R2, 0x1 ;  /* 0x000000020a087211 */ /* 0x001fc800078208ff */
[----:B------:R-:W-:-:S05]  /*16f0*/  LEA.HI.X.SX32 R9, R10, R0, 0x1, P1 ;  /* 0x000000000a097211 */ /* 0x000fca00008f0eff */
[----:B------:R-:W3:Y:S04]  /*1700*/  LDG.E.U16 R22, desc[UR10][R8.64] ;  /* 0x0000000a08167981 */ /* 0x000ee8000c1e1500 */
[----:B------:R0:W-:Y:S04]  /*1710*/  STL [R1+0xb4], R18 ;  /* 0x0000b41201007387 */ /* 0x0001e80000100800 */
[----:B0-----:R0:W3:Y:S04]  /*1720*/  LDG.E.U16 R18, desc[UR10][R4.64] ;  /* 0x0000000a04127981 */ /* 0x0010e8000c1e1500 */
[----:B------:R-:W-:Y:S01]  /*1730*/  STL [R1+0xe8], R16 ;  /* 0x0000e81001007387 */ /* 0x000fe20000100800 */
[----:B0-----:R-:W-:-:S03]  /*1740*/  LEA R4, P0, R13, R2, 0x1 ;  /* 0x000000020d047211 */ /* 0x001fc600078008ff */
[----:B------:R0:W-:Y:S01]  /*1750*/  STL [R1+0xb0], R17 ;  /* 0x0000b01101007387 */ /* 0x0001e20000100800 */
[----:B------:R-:W-:-:S03]  /*1760*/  LEA.HI.X.SX32 R5, R13, R0, 0x1, P0 ;  /* 0x000000000d057211 */ /* 0x000fc600000f0eff */
[----:B0-----:R0:W3:Y:S04]  /*1770*/  LDG.E.U16 R17, desc[UR10][R6.64] ;  /* 0x0000000a06117981 */ /* 0x0010e8000c1e1500 */
[----:B------:R-:W-:Y:S04]  /*1780*/  STL [R1+0xd8], R15 ;  /* 0x0000d80f01007387 */ /* 0x000fe80000100800 */
[----:B------:R1:W-:Y:S04]  /*1790*/  STL [R1+0xa4], R21 ;  /* 0x0000a41501007387 */ /* 0x0003e80000100800 */
[----:B-1----:R1:W3:Y:S01]  /*17a0*/  LDG.E.U16 R21, desc[UR10][R4.64] ;  /* 0x0000000a04157981 */ /* 0x0022e2000c1e1500 */
[----:B------:R-:W-:-:S05]  /*17b0*/  IMAD R12, R3, 0x4, R10 ;  /* 0x00000004030c7824 */ /* 0x000fca00078e020a */
[----:B------:R-:W-:-:S05]  /*17c0*/  LEA R11, R3, R12, 0x2 ;  /* 0x0000000c030b7211 */ /* 0x000fca00078e10ff */
[----:B------:R-:W-:Y:S01]  /*17d0*/  IMAD R16, R3, 0x4, R11 ;  /* 0x0000000403107824 */ /* 0x000fe200078e020b */
[----:B0-----:R-:W-:-:S04]  /*17e0*/  LEA R6, P0, R12, R2, 0x1 ;  /* 0x000000020c067211 */ /* 0x001fc800078008ff */
[----:B------:R-:W-:Y:S02]  /*17f0*/  LEA R14, R3, R16, 0x2 ;  /* 0x00000010030e7211 */ /* 0x000fe400078e10ff */
[----:B------:R-:W-:Y:S02]  /*1800*/  LEA.HI.X.SX32 R7, R12, R0, 0x1, P0 ;  /* 0x000000000c077211 */ /* 0x000fe400000f0eff */
[----:B-1----:R-:W-:Y:S01]  /*1810*/  LEA R4, P0, R11, R2, 0x1 ;  /* 0x000000020b047211 */ /* 0x002fe200078008ff */
[----:B------:R-:W-:-:S03]  /*1820*/  IMAD R15, R3, 0x4, R14 ;  /* 0x00000004030f7824 */ /* 0x000fc600078e020e */
[----:B------:R-:W-:Y:S02]  /*1830*/  LEA.HI.X.SX32 R5, R11, R0, 0x1, P0 ;  /* 0x000000000b057211 */ /* 0x000fe400000f0eff */
[C---:B------:R-:W-:Y:S01]  /*1840*/  LEA R10, R3.reuse, R15, 0x2 ;  /* 0x0000000f030a7211 */ /* 0x040fe200078e10ff */
[----:B--2---:R0:W-:Y:S04]  /*1850*/  STL [R1+0xd4], R20 ;  /* 0x0000d41401007387 */ /* 0x0041e80000100800 */
[----:B------:R-:W-:Y:S01]  /*1860*/  IMAD R12, R3, 0x4, R10 ;  /* 0x00000004030c7824 */ /* 0x000fe200078e020a */
[----:B------:R-:W2:Y:S04]  /*1870*/  LDG.E.U16 R27, desc[UR10][R4.64] ;  /* 0x0000000a041b7981 */ /* 0x000ea8000c1e1500 */
[----:B0-----:R0:W2:Y:S02]  /*1880*/  LDG.E.U16 R20, desc[UR10][R6.64] ;  /* 0x0000000a06147981 */ /* 0x0010a4000c1e1500 */
[----:B0-----:R-:W-:-:S04]  /*1890*/  LEA R6, P0, R16, R2, 0x1 ;  /* 0x0000000210067211 */ /* 0x001fc800078008ff */
[----:B------:R-:W-:Y:S02]  /*18a0*/  LEA.HI.X.SX32 R7, R16, R0, 0x1, P0 ;  /* 0x0000000010077211 */ /* 0x000fe400000f0eff */
[----:B------:R-:W-:Y:S01]  /*18b0*/  LEA R4, P0, R15, R2, 0x1 ;  /* 0x000000020f047211 */ /* 0x000fe200078008ff */
[----:B------:R-:W-:Y:S01]  /*18c0*/  STL [R1+0xa0], R24 ;  /* 0x0000a01801007387 */ /* 0x000fe20000100800 */
[----:B------:R-:W-:Y:S02]  /*18d0*/  LEA R11, R3, R12, 0x2 ;  /* 0x0000000c030b7211 */ /* 0x000fe400078e10ff */
[----:B------:R-:W-:Y:S01]  /*18e0*/  LEA.HI.X.SX32 R5, R15, R0, 0x1, P0 ;  /* 0x000000000f057211 */ /* 0x000fe200000f0eff */
[----:B------:R0:W2:Y:S01]  /*18f0*/  LDG.E.U16 R25, desc[UR10][R6.64] ;  /* 0x0000000a06197981 */ /* 0x0000a2000c1e1500 */
[----:B------:R-:W-:-:S03]  /*1900*/  LEA R8, P1, R14, R2, 0x1 ;  /* 0x000000020e087211 */ /* 0x000fc600078208ff */
[----:B----4-:R1:W-:Y:S01]  /*1910*/  STL [R1+0xc4], R23 ;  /* 0x0000c41701007387 */ /* 0x0103e20000100800 */
[----:B------:R-:W-:Y:S02]  /*1920*/  LEA.HI.X.SX32 R9, R14, R0, 0x1, P1 ;  /* 0x000000000e097211 */ /* 0x000fe400008f0eff */
[C---:B0-----:R-:W-:Y:S01]  /*1930*/  LEA R6, P0, R10.reuse, R2, 0x1 ;  /* 0x000000020a067211 */ /* 0x041fe200078008ff */
[----:B---3--:R0:W-:Y:S01]  /*1940*/  STL [R1+0x9c], R19 ;  /* 0x00009c1301007387 */ /* 0x0081e20000100800 */
[C---:B------:R-:W-:Y:S02]  /*1950*/  IMAD R13, R3.reuse, 0x4, R11 ;  /* 0x00000004030d7824 */ /* 0x040fe400078e020b */
[----:B------:R-:W-:Y:S01]  /*1960*/  LEA.HI.X.SX32 R7, R10, R0, 0x1, P0 ;  /* 0x000000000a077211 */ /* 0x000fe200000f0eff */
[----:B-1----:R-:W3:Y:S04]  /*1970*/  LDG.E.U16 R23, desc[UR10][R8.64] ;  /* 0x0000000a08177981 */ /* 0x002ee8000c1e1500 */
[----:B0-----:R0:W4:Y:S01]  /*1980*/  LDG.E.U16 R19, desc[UR10][R4.64] ;  /* 0x0000000a04137981 */ /* 0x001122000c1e1500 */
[----:B------:R-:W-:-:S03]  /*1990*/  LEA R16, R3, R13, 0x2 ;  /* 0x0000000d03107211 */ /* 0x000fc600078e10ff */
[----:B------:R1:W4:Y:S01]  /*19a0*/  LDG.E.U16 R26, desc[UR10][R6.64] ;  /* 0x0000000a061a7981 */ /* 0x000322000c1e1500 */
[----:B0-----:R-:W-:-:S04]  /*19b0*/  LEA R4, P0, R12, R2, 0x1 ;  /* 0x000000020c047211 */ /* 0x001fc800078008ff */
[----:B------:R-:W-:Y:S02]  /*19c0*/  LEA.HI.X.SX32 R5, R12, R0, 0x1, P0 ;  /* 0x000000000c057211 */ /* 0x000fe400000f0eff */
[----:B-1----:R-:W-:Y:S01]  /*19d0*/  LEA R6, P0, R13, R2, 0x1 ;  /* 0x000000020d067211 */ /* 0x002fe200078008ff */
[----:B------:R-:W-:-:S03]  /*19e0*/  IMAD R14, R3, 0x4, R16 ;  /* 0x00000004030e7824 */ /* 0x000fc600078e0210 */
[----:B------:R-:W-:Y:S02]  /*19f0*/  LEA.HI.X.SX32 R7, R13, R0, 0x1, P0 ;  /* 0x000000000d077211 */ /* 0x000fe400000f0eff */
[----:B------:R-:W-:-:S04]  /*1a00*/  LEA R8, P1, R11, R2, 0x1 ;  /* 0x000000020b087211 */ /* 0x000fc800078208ff */
[----:B------:R-:W-:-:S05]  /*1a10*/  LEA.HI.X.SX32 R9, R11, R0, 0x1, P1 ;  /* 0x000000000b097211 */ /* 0x000fca00008f0eff */
[----:B------:R-:W4:Y:S04]  /*1a20*/  LDG.E.U16 R24, desc[UR10][R8.64] ;  /* 0x0000000a08187981 */ /* 0x000f28000c1e1500 */
[----:B------:R-:W-:Y:S04]  /*1a30*/  STL [R1+0xc0], R18 ;  /* 0x0000c01201007387 */ /* 0x000fe80000100800 */
[----:B------:R-:W-:Y:S04]  /*1a40*/  STL [R1+0x90], R17 ;  /* 0x0000901101007387 */ /* 0x000fe80000100800 */
[----:B------:R0:W-:Y:S04]  /*1a50*/  STL [R1+0xac], R21 ;  /* 0x0000ac1501007387 */ /* 0x0001e80000100800 */
[----:B------:R1:W-:Y:S04]  /*1a60*/  STL [R1+0x8c], R22 ;  /* 0x00008c1601007387 */ /* 0x0003e80000100800 */
[----:B0-----:R0:W4:Y:S04]  /*1a70*/  LDG.E.U16 R21, desc[UR10][R4.64] ;  /* 0x0000000a04157981 */ /* 0x001128000c1e1500 */
[----:B-1----:R1:W4:Y:S01]  /*1a80*/  LDG.E.U16 R22, desc[UR10][R6.64] ;  /* 0x0000000a06167981 */ /* 0x002322000c1e1500 */
[----:B0-----:R-:W-:-:S04]  /*1a90*/  LEA R4, P0, R16, R2, 0x1 ;  /* 0x0000000210047211 */ /* 0x001fc800078008ff */
[----:B------:R-:W-:Y:S02]  /*1aa0*/  LEA.HI.X.SX32 R5, R16, R0, 0x1, P0 ;  /* 0x0000000010057211 */ /* 0x000fe400000f0eff */
[----:B-1----:R-:W-:-:S03]  /*1ab0*/  LEA R6, P0, R14, R2, 0x1 ;  /* 0x000000020e067211 */ /* 0x002fc600078008ff */
[----:B------:R0:W4:Y:S01]  /*1ac0*/  LDG.E.U16 R28, desc[UR10][R4.64] ;  /* 0x0000000a041c7981 */ /* 0x000122000c1e1500 */
[----:B------:R-:W-:-:S05]  /*1ad0*/  LEA.HI.X.SX32 R7, R14, R0, 0x1, P0 ;  /* 0x000000000e077211 */ /* 0x000fca00000f0eff */
[----:B------:R1:W4:Y:S01]  /*1ae0*/  LDG.E.U16 R29, desc[UR10][R6.64] ;  /* 0x0000000a061d7981 */ /* 0x000322000c1e1500 */
[----:B------:R-:W-:-:S05]  /*1af0*/  LEA R15, R3, R14, 0x2 ;  /* 0x0000000e030f7211 */ /* 0x000fca00078e10ff */
[----:B------:R-:W-:-:S05]  /*1b00*/  IMAD R18, R3, 0x4, R15 ;  /* 0x0000000403127824 */ /* 0x000fca00078e020f */
[----:B------:R-:W-:Y:S02]  /*1b10*/  LEA R10, R3, R18, 0x2 ;  /* 0x00000012030a7211 */ /* 0x000fe400078e10ff */
[-C--:B------:R-:W-:Y:S02]  /*1b20*/  LEA R8, P1, R15, R2.reuse, 0x1 ;  /* 0x000000020f087211 */ /* 0x080fe400078208ff */
[C---:B0-----:R-:W-:Y:S01]  /*1b30*/  LEA R4, P0, R18.reuse, R2, 0x1 ;  /* 0x0000000212047211 */ /* 0x041fe200078008ff */
[----:B------:R-:W-:Y:S01]  /*1b40*/  IMAD R17, R3, 0x4, R10 ;  /* 0x0000000403117824 */ /* 0x000fe200078e020a */
[-C--:B------:R-:W-:Y:S01]  /*1b50*/  LEA.HI.X.SX32 R9, R15, R0.reuse, 0x1, P1 ;  /* 0x000000000f097211 */ /* 0x080fe200008f0eff */
[----:B--2---:R-:W-:Y:S01]  /*1b60*/  STL [R1+0xa8], R20 ;  /* 0x0000a81401007387 */ /* 0x004fe20000100800 */
[----:B------:R-:W-:Y:S02]  /*1b70*/  LEA.HI.X.SX32 R5, R18, R0, 0x1, P0 ;  /* 0x0000000012057211 */ /* 0x000fe400000f0eff */
[----:B------:R-:W-:Y:S01]  /*1b80*/  LEA R11, R3, R17, 0x2 ;  /* 0x00000011030b7211 */ /* 0x000fe200078e10ff */
[----:B------:R-:W-:Y:S01]  /*1b90*/  STL [R1+0x88], R27 ;  /* 0x0000881b01007387 */ /* 0x000fe20000100800 */
[----:B-1----:R-:W-:-:S03]  /*1ba0*/  LEA R6, P0, R10, R2, 0x1 ;  /* 0x000000020a067211 */ /* 0x002fc600078008ff */
[----:B------:R0:W-:Y:S01]  /*1bb0*/  STL [R1+0x98], R25 ;  /* 0x0000981901007387 */ /* 0x0001e20000100800 */
[----:B------:R-:W-:Y:S01]  /*1bc0*/  LEA.HI.X.SX32 R7, R10, R0, 0x1, P0 ;  /* 0x000000000a077211 */ /* 0x000fe200000f0eff */
[----:B------:R-:W-:Y:S01]  /*1bd0*/  IMAD R12, R3, 0x4, R11 ;  /* 0x00000004030c7824 */ /* 0x000fe200078e020b */
[-C--:B------:R-:W-:Y:S01]  /*1be0*/  LEA R10, P1, R11, R2.reuse, 0x1 ;  /* 0x000000020b0a7211 */ /* 0x080fe200078208ff */
[----:B0-----:R-:W2:Y:S04]  /*1bf0*/  LDG.E.U16 R25, desc[UR10][R4.64] ;  /* 0x0000000a04197981 */ /* 0x001ea8000c1e1500 */
[----:B---3--:R0:W-:Y:S04]  /*1c00*/  STL [R1+0x7c], R23 ;  /* 0x00007c1701007387 */ /* 0x0081e80000100800 */
[----:B----4-:R-:W-:Y:S04]  /*1c10*/  STL [R1+0x94], R19 ;  /* 0x0000941301007387 */ /* 0x010fe80000100800 */
[----:B0-----:R0:W3:Y:S04]  /*1c20*/  LDG.E.U16 R23, desc[UR10][R8.64] ;  /* 0x0000000a08177981 */ /* 0x0010e8000c1e1500 */
[----:B------:R1:W-:Y:S01]  /*1c30*/  STL [R1+0x78], R26 ;  /* 0x0000781a01007387 */ /* 0x0003e20000100800 */
[----:B0-----:R-:W-:-:S02]  /*1c40*/  LEA R8, P0, R17, R2, 0x1 ;  /* 0x0000000211087211 */ /* 0x001fc400078008ff */
[----:B------:R-:W-:Y:S02]  /*1c50*/  LEA R13, R3, R12, 0x2 ;  /* 0x0000000c030d7211 */ /* 0x000fe400078e10ff */
[-C--:B------:R-:W-:Y:S02]  /*1c60*/  LEA.HI.X.SX32 R9, R17, R0.reuse, 0x1, P0 ;  /* 0x0000000011097211 */ /* 0x080fe400000f0eff */
[----:B------:R-:W-:-:S03]  /*1c70*/  LEA.HI.X.SX32 R11, R11, R0, 0x1, P1 ;  /* 0x000000000b0b7211 */ /* 0x000fc600008f0eff */
[----:B------:R-:W4:Y:S04]  /*1c80*/  LDG.E.U16 R27, desc[UR10][R8.64] ;  /* 0x0000000a081b7981 */ /* 0x000f28000c1e1500 */
[----:B-1----:R-:W4:Y:S04]  /*1c90*/  LDG.E.U16 R26, desc[UR10][R10.64] ;  /* 0x0000000a0a1a7981 */ /* 0x002f28000c1e1500 */
[----:B------:R0:W-:Y:S04]  /*1ca0*/  STL [R1+0x84], R21 ;  /* 0x0000841501007387 */ /* 0x0001e80000100800 */
[----:B0-----:R0:W4:Y:S02]  /*1cb0*/  LDG.E.U16 R21, desc[UR10][R6.64] ;  /* 0x0000000a06157981 */ /* 0x001124000c1e1500 */
[----:B0-----:R-:W-:-:S04]  /*1cc0*/  LEA R6, P0, R12, R2, 0x1 ;  /* 0x000000020c067211 */ /* 0x001fc800078008ff */
[----:B------:R-:W-:Y:S02]  /*1cd0*/  LEA.HI.X.SX32 R7, R12, R0, 0x1, P0 ;  /* 0x000000000c077211 */ /* 0x000fe400000f0eff */
[C---:B------:R-:W-:Y:S01]  /*1ce0*/  LEA R8, P0, R13.reuse, R2, 0x1 ;  /* 0x000000020d087211 */ /* 0x040fe200078008ff */
[----:B------:R0:W-:Y:S03]  /*1cf0*/  STL [R1+0x74], R24 ;  /* 0x0000741801007387 */ /* 0x0001e60000100800 */
[----:B------:R-:W-:Y:S01]  /*1d00*/  LEA.HI.X.SX32 R9, R13, R0, 0x1, P0 ;  /* 0x000000000d097211 */ /* 0x000fe200000f0eff */
[----:B------:R-:W-:Y:S04]  /*1d10*/  STL [R1+0x80], R22 ;  /* 0x0000801601007387 */ /* 0x000fe80000100800 */
[----:B------:R-:W-:Y:S04]  /*1d20*/  STL [R1+0x70], R28 ;  /* 0x0000701c01007387 */ /* 0x000fe80000100800 */
[----:B0-----:R0:W4:Y:S04]  /*1d30*/  LDG.E.U16 R24, desc[UR10][R6.64] ;  /* 0x0000000a06187981 */ /* 0x001128000c1e1500 */
[----:B------:R1:W-:Y:S04]  /*1d40*/  STL [R1+0x6c], R29 ;  /* 0x00006c1d01007387 */ /* 0x0003e80000100800 */
[----:B-1----:R1:W4:Y:S01]  /*1d50*/  LDG.E.U16 R29, desc[UR10][R8.64] ;  /* 0x0000000a081d7981 */ /* 0x002322000c1e1500 */
[----:B------:R-:W-:-:S05]  /*1d60*/  IMAD R20, R3, 0x4, R13 ;  /* 0x0000000403147824 */ /* 0x000fca00078e020d */
[----:B------:R-:W-:-:S05]  /*1d70*/  LEA R16, R3, R20, 0x2 ;  /* 0x0000001403107211 */ /* 0x000fca00078e10ff */
[----:B------:R-:W-:Y:S01]  /*1d80*/  IMAD R14, R3, 0x4, R16 ;  /* 0x00000004030e7824 */ /* 0x000fe200078e0210 */
[----:B0-----:R-:W-:-:S04]  /*1d90*/  LEA R6, P0, R20, R2, 0x1 ;  /* 0x0000000214067211 */ /* 0x001fc800078008ff */
[C---:B------:R-:W-:Y:S02]  /*1da0*/  LEA R15, R3.reuse, R14, 0x2 ;  /* 0x0000000e030f7211 */ /* 0x040fe400078e10ff */
[----:B------:R-:W-:Y:S02]  /*1db0*/  LEA.HI.X.SX32 R7, R20, R0, 0x1, P0 ;  /* 0x0000000014077211 */ /* 0x000fe400000f0eff */
[-C--:B------:R-:W-:Y:S01]  /*1dc0*/  LEA R10, P1, R16, R2.reuse, 0x1 ;  /* 0x00000002100a7211 */ /* 0x080fe200078208ff */
[C---:B------:R-:W-:Y:S01]  /*1dd0*/  IMAD R18, R3.reuse, 0x4, R15 ;  /* 0x0000000403127824 */ /* 0x040fe200078e020f */
[----:B-1----:R-:W-:Y:S01]  /*1de0*/  LEA R8, P0, R14, R2, 0x1 ;  /* 0x000000020e087211 */ /* 0x002fe200078008ff */
[----:B---3--:R0:W-:Y:S01]  /*1df0*/  STL [R1+0x68], R23 ;  /* 0x0000681701007387 */ /* 0x0081e20000100800 */
[-C--:B------:R-:W-:Y:S02]  /*1e00*/  LEA.HI.X.SX32 R11, R16, R0.reuse, 0x1, P1 ;  /* 0x00000000100b7211 */ /* 0x080fe400008f0eff */
[----:B------:R-:W-:Y:S01]  /*1e10*/  LEA.HI.X.SX32 R9, R14, R0, 0x1, P0 ;  /* 0x000000000e097211 */ /* 0x000fe200000f0eff */
[----:B--2---:R-:W-:Y:S01]  /*1e20*/  STL [R1+0x64], R25 ;  /* 0x0000641901007387 */ /* 0x004fe20000100800 */
[----:B------:R-:W-:-:S03]  /*1e30*/  LEA R19, R3, R18, 0x2 ;  /* 0x0000001203137211 */ /* 0x000fc600078e10ff */
[----:B0-----:R0:W2:Y:S02]  /*1e40*/  LDG.E.U16 R23, desc[UR10][R6.64] ;  /* 0x0000000a06177981 */ /* 0x0010a4000c1e1500 */
[----:B0-----:R-:W-:-:S04]  /*1e50*/  LEA R6, P0, R15, R2, 0x1 ;  /* 0x000000020f067211 */ /* 0x001fc800078008ff */
[----:B------:R-:W-:-:S05]  /*1e60*/  LEA.HI.X.SX32 R7, R15, R0, 0x1, P0 ;  /* 0x000000000f077211 */ /* 0x000fca00000f0eff */
[----:B------:R-:W3:Y:S04]  /*1e70*/  LDG.E.U16 R20, desc[UR10][R6.64] ;  /* 0x0000000a06147981 */ /* 0x000ee8000c1e1500 */
[----:B----4-:R0:W-:Y:S04]  /*1e80*/  STL [R1+0x60], R21 ;  /* 0x0000601501007387 */ /* 0x0101e80000100800 */
[----:B------:R-:W-:Y:S04]  /*1e90*/  STL [R1+0x5c], R27 ;  /* 0x00005c1b01007387 */ /* 0x000fe80000100800 */
[----:B0-----:R0:W4:Y:S04]  /*1ea0*/  LDG.E.U16 R21, desc[UR10][R10.64] ;  /* 0x0000000a0a157981 */ /* 0x001128000c1e1500 */
[----:B------:R1:W-:Y:S01]  /*1eb0*/  STL [R1+0x58], R26 ;  /* 0x0000581a01007387 */ /* 0x0003e20000100800 */
[----:B0-----:R-:W-:-:S04]  /*1ec0*/  LEA R10, P0, R19, R2, 0x1 ;  /* 0x00000002130a7211 */ /* 0x001fc800078008ff */
[----:B------:R-:W-:Y:S01]  /*1ed0*/  LEA.HI.X.SX32 R11, R19, R0, 0x1, P0 ;  /* 0x00000000130b7211 */ /* 0x000fe200000f0eff */
[----:B-1----:R0:W3:Y:S04]  /*1ee0*/  LDG.E.U16 R26, desc[UR10][R8.64] ;  /* 0x0000000a081a7981 */ /* 0x0020e8000c1e1500 */
[----:B------:R-:W-:Y:S04]  /*1ef0*/  STL [R1+0x54], R24 ;  /* 0x0000541801007387 */ /* 0x000fe80000100800 */
[----:B------:R1:W-:Y:S04]  /*1f00*/  STL [R1+0x50], R29 ;  /* 0x0000501d01007387 */ /* 0x0003e80000100800 */
[----:B-1----:R-:W3:Y:S01]  /*1f10*/  LDG.E.U16 R29, desc[UR10][R10.64] ;  /* 0x0000000a0a1d7981 */ /* 0x002ee2000c1e1500 */
[----:B------:R-:W-:-:S05]  /*1f20*/  IMAD R4, R3, 0x4, R19 ;  /* 0x0000000403047824 */ /* 0x000fca00078e0213 */
[----:B------:R-:W-:-:S05]  /*1f30*/  LEA R17, R3, R4, 0x2 ;  /* 0x0000000403117211 */ /* 0x000fca00078e10ff */
[----:B------:R-:W-:-:S05]  /*1f40*/  IMAD R5, R3, 0x4, R17 ;  /* 0x0000000403057824 */ /* 0x000fca00078e0211 */
[----:B------:R-:W-:-:S05]  /*1f50*/  LEA R12, R3, R5, 0x2 ;  /* 0x00000005030c7211 */ /* 0x000fca00078e10ff */
[----:B------:R-:W-:Y:S01]  /*1f60*/  IMAD R22, R3, 0x4, R12 ;  /* 0x0000000403167824 */ /* 0x000fe200078e020c */
[CC--:B------:R-:W-:Y:S02]  /*1f70*/  LEA R6, P0, R12.reuse, R2.reuse, 0x1 ;  /* 0x000000020c067211 */ /* 0x0c0fe400078008ff */
[----:B0-----:R-:W-:Y:S02]  /*1f80*/  LEA R8, P1, R17, R2, 0x1 ;  /* 0x0000000211087211 */ /* 0x001fe400078208ff */
[----:B------:R-:W-:Y:S02]  /*1f90*/  LEA R13, R3, R22, 0x2 ;  /* 0x00000016030d7211 */ /* 0x000fe400078e10ff */
[----:B------:R-:W-:Y:S02]  /*1fa0*/  LEA.HI.X.SX32 R7, R12, R0, 0x1, P0 ;  /* 0x000000000c077211 */ /* 0x000fe400000f0eff */
[----:B------:R-:W-:Y:S01]  /*1fb0*/  LEA R12, P0, R13, R2, 0x1 ;  /* 0x000000020d0c7211 */ /* 0x000fe200078008ff */
[----:B------:R-:W-:Y:S01]  /*1fc0*/  IMAD R28, R3, 0x4, R13 ;  /* 0x00000004031c7824 */ /* 0x000fe200078e020d */
[-C--:B------:R-:W-:Y:S01]  /*1fd0*/  LEA.HI.X.SX32 R9, R17, R0.reuse, 0x1, P1 ;  /* 0x0000000011097211 */ /* 0x080fe200008f0eff */
[----:B--2---:R-:W-:Y:S01]  /*1fe0*/  STL [R1+0x4c], R23 ;  /* 0x00004c1701007387 */ /* 0x004fe20000100800 */
[----:B------:R-:W-:-:S03]  /*1ff0*/  LEA.HI.X.SX32 R13, R13, R0, 0x1, P0 ;  /* 0x000000000d0d7211 */ /* 0x000fc600000f0eff */
[----:B----4-:R0:W-:Y:S04]  /*2000*/  STL [R1+0x48], R21 ;  /* 0x0000481501007387 */ /* 0x0101e80000100800 */
[----:B0-----:R0:W2:Y:S04]  /*2010*/  LDG.E.U16 R21, desc[UR10][R8.64] ;  /* 0x0000000a08157981 */ /* 0x0010a8000c1e1500 */
[----:B---3--:R1:W-:Y:S04]  /*2020*/  STL [R1+0x44], R26 ;  /* 0x0000441a01007387 */ /* 0x0083e80000100800 */
[----:B------:R-:W-:Y:S04]  /*2030*/  STL [R1+0x40], R20 ;  /* 0x0000401401007387 */ /* 0x000fe80000100800 */
[----:B-1----:R-:W3:Y:S04]  /*2040*/  LDG.E.U16 R26, desc[UR10][R6.64] ;  /* 0x0000000a061a7981 */ /* 0x002ee8000c1e1500 */
[----:B------:R1:W-:Y:S04]  /*2050*/  STL [R1+0x3c], R29 ;  /* 0x00003c1d01007387 */ /* 0x0003e80000100800 */
[----:B-1----:R-:W4:Y:S01]  /*2060*/  LDG.E.U16 R29, desc[UR10][R12.64] ;  /* 0x0000000a0c1d7981 */ /* 0x002f22000c1e1500 */
[----:B------:R-:W-:-:S05]  /*2070*/  LEA R16, R3, R28, 0x2 ;  /* 0x0000001c03107211 */ /* 0x000fca00078e10ff */
[----:B------:R-:W-:-:S05]  /*2080*/  IMAD R25, R3, 0x4, R16 ;  /* 0x0000000403197824 */ /* 0x000fca00078e0210 */
[----:B------:R-:W-:-:S05]  /*2090*/  LEA R14, R3, R25, 0x2 ;  /* 0x00000019030e7211 */ /* 0x000fca00078e10ff */
[C---:B------:R-:W-:Y:S01]  /*20a0*/  IMAD R27, R3.reuse, 0x4, R14 ;  /* 0x00000004031b7824 */ /* 0x040fe200078e020e */
[-C--:B0-----:R-:W-:Y:S02]  /*20b0*/  LEA R8, P0, R14, R2.reuse, 0x1 ;  /* 0x000000020e087211 */ /* 0x081fe400078008ff */
[----:B------:R-:W-:Y:S02]  /*20c0*/  LEA R10, P1, R16, R2, 0x1 ;  /* 0x00000002100a7211 */ /* 0x000fe400078208ff */
[----:B------:R-:W-:Y:S02]  /*20d0*/  LEA R15, R3, R27, 0x2 ;  /* 0x0000001b030f7211 */ /* 0x000fe400078e10ff */
[----:B------:R-:W-:Y:S02]  /*20e0*/  LEA.HI.X.SX32 R9, R14, R0, 0x1, P0 ;  /* 0x000000000e097211 */ /* 0x000fe400000f0eff */
[----:B------:R-:W-:Y:S01]  /*20f0*/  LEA R14, P0, R15, R2, 0x1 ;  /* 0x000000020f0e7211 */ /* 0x000fe200078008ff */
[----:B------:R-:W-:Y:S01]  /*2100*/  IMAD R24, R3, 0x4, R15 ;  /* 0x0000000403187824 */ /* 0x000fe200078e020f */
[----:B------:R-:W-:-:S02]  /*2110*/  LEA.HI.X.SX32 R11, R16, R0, 0x1, P1 ;  /* 0x00000000100b7211 */ /* 0x000fc400008f0eff */
[----:B------:R-:W-:Y:S01]  /*2120*/  LEA.HI.X.SX32 R15, R15, R0, 0x1, P0 ;  /* 0x000000000f0f7211 */ /* 0x000fe200000f0eff */
[----:B--2---:R0:W-:Y:S04]  /*2130*/  STL [R1+0x38], R21 ;  /* 0x0000381501007387 */ /* 0x0041e80000100800 */
[----:B0-----:R0:W2:Y:S04]  /*2140*/  LDG.E.U16 R21, desc[UR10][R10.64] ;  /* 0x0000000a0a157981 */ /* 0x0010a8000c1e1500 */
[----:B---3--:R1:W-:Y:S04]  /*2150*/  STL [R1+0x34], R26 ;  /* 0x0000341a01007387 */ /* 0x0083e80000100800 */
[----:B-1----:R-:W3:Y:S04]  /*2160*/  LDG.E.U16 R26, desc[UR10][R8.64] ;  /* 0x0000000a081a7981 */ /* 0x002ee8000c1e1500 */
[----:B----4-:R1:W-:Y:S04]  /*2170*/  STL [R1+0x30], R29 ;  /* 0x0000301d01007387 */ /* 0x0103e80000100800 */
[----:B-1----:R1:W4:Y:S01]  /*2180*/  LDG.E.U16 R29, desc[UR10][R14.64] ;  /* 0x0000000a0e1d7981 */ /* 0x002322000c1e1500 */
[----:B------:R-:W-:-:S05]  /*2190*/  LEA R17, R3, R24, 0x2 ;  /* 0x0000001803117211 */ /* 0x000fca00078e10ff */
[----:B------:R-:W-:-:S05]  /*21a0*/  IMAD R23, R3, 0x4, R17 ;  /* 0x0000000403177824 */ /* 0x000fca00078e0211 */
[----:B------:R-:W-:-:S05]  /*21b0*/  LEA R19, R3, R23, 0x2 ;  /* 0x0000001703137211 */ /* 0x000fca00078e10ff */
[----:B------:R-:W-:Y:S01]  /*21c0*/  IMAD R6, R3, 0x4, R19 ;  /* 0x0000000403067824 */ /* 0x000fe200078e0213 */
[-C--:B0-----:R-:W-:Y:S02]  /*21d0*/  LEA R10, P0, R19, R2.reuse, 0x1 ;  /* 0x00000002130a7211 */ /* 0x081fe400078008ff */
[----:B------:R-:W-:Y:S02]  /*21e0*/  LEA R12, P1, R17, R2, 0x1 ;  /* 0x00000002110c7211 */ /* 0x000fe400078208ff */
[----:B------:R-:W-:Y:S02]  /*21f0*/  LEA R20, R3, R6, 0x2 ;  /* 0x0000000603147211 */ /* 0x000fe400078e10ff */
[----:B------:R-:W-:Y:S02]  /*2200*/  LEA.HI.X.SX32 R11, R19, R0, 0x1, P0 ;  /* 0x00000000130b7211 */ /* 0x000fe400000f0eff */
[----:B-1----:R-:W-:Y:S02]  /*2210*/  LEA R14, P0, R20, R2, 0x1 ;  /* 0x00000002140e7211 */ /* 0x002fe400078008ff */
[----:B------:R-:W-:-:S02]  /*2220*/  LEA.HI.X.SX32 R13, R17, R0, 0x1, P1 ;  /* 0x00000000110d7211 */ /* 0x000fc400008f0eff */
[----:B------:R-:W-:Y:S01]  /*2230*/  LEA.HI.X.SX32 R15, R20, R0, 0x1, P0 ;  /* 0x00000000140f7211 */ /* 0x000fe200000f0eff */
[----:B--2---:R0:W-:Y:S04]  /*2240*/  STL [R1+0x2c], R21 ;  /* 0x00002c1501007387 */ /* 0x0041e80000100800 */
[----:B0-----:R0:W2:Y:S04]  /*2250*/  LDG.E.U16 R21, desc[UR10][R12.64] ;  /* 0x0000000a0c157981 */ /* 0x0010a8000c1e1500 */
[----:B---3--:R1:W-:Y:S04]  /*2260*/  STL [R1+0x28], R26 ;  /* 0x0000281a01007387 */ /* 0x0083e80000100800 */
[----:B-1----:R-:W3:Y:S04]  /*2270*/  LDG.E.U16 R26, desc[UR10][R10.64] ;  /* 0x0000000a0a1a7981 */ /* 0x002ee8000c1e1500 */
[----:B----4-:R1:W-:Y:S04]  /*2280*/  STL [R1+0x24], R29 ;  /* 0x0000241d01007387 */ /* 0x0103e80000100800 */
[----:B-1----:R-:W4:Y:S01]  /*2290*/  LDG.E.U16 R29, desc[UR10][R14.64] ;  /* 0x0000000a0e1d7981 */ /* 0x002f22000c1e1500 */
[----:B------:R-:W-:-:S05]  /*22a0*/  IMAD R7, R3, 0x4, R20 ;  /* 0x0000000403077824 */ /* 0x000fca00078e0214 */
[----:B------:R-:W-:-:S05]  /*22b0*/  LEA R16, R3, R7, 0x2 ;  /* 0x0000000703107211 */ /* 0x000fca00078e10ff */
[----:B------:R-:W-:Y:S01]  /*22c0*/  IMAD R8, R3, 0x4, R16 ;  /* 0x0000000403087824 */ /* 0x000fe200078e0210 */
[----:B0-----:R-:W-:-:S04]  /*22d0*/  LEA R12, P1, R16, R2, 0x1 ;  /* 0x00000002100c7211 */ /* 0x001fc800078208ff */
[----:B------:R-:W-:Y:S02]  /*22e0*/  LEA R17, R3, R8, 0x2 ;  /* 0x0000000803117211 */ /* 0x000fe400078e10ff */
[----:B------:R-:W-:Y:S02]  /*22f0*/  LEA.HI.X.SX32 R13, R16, R0, 0x1, P1 ;  /* 0x00000000100d7211 */ /* 0x000fe400008f0eff */
[----:B------:R-:W-:Y:S01]  /*2300*/  LEA R16, P0, R17, R2, 0x1 ;  /* 0x0000000211107211 */ /* 0x000fe200078008ff */
[----:B------:R-:W-:-:S03]  /*2310*/  IMAD R9, R3, 0x4, R17 ;  /* 0x0000000403097824 */ /* 0x000fc600078e0211 */
[----:B------:R-:W-:Y:S01]  /*2320*/  LEA.HI.X.SX32 R17, R17, R0, 0x1, P0 ;  /* 0x0000000011117211 */ /* 0x000fe200000f0eff */
[----:B--2---:R0:W-:Y:S04]  /*2330*/  STL [R1+0x20], R21 ;  /* 0x0000201501007387 */ /* 0x0041e80000100800 */
[----:B0-----:R0:W2:Y:S04]  /*2340*/  LDG.E.U16 R21, desc[UR10][R12.64] ;  /* 0x0000000a0c157981 */ /* 0x0010a8000c1e1500 */
[----:B---3--:R-:W-:Y:S04]  /*2350*/  STL [R1+0x1c], R26 ;  /* 0x00001c1a01007387 */ /* 0x008fe80000100800 */
[----:B----4-:R1:W-:Y:S04]  /*2360*/  STL [R1+0x18], R29 ;  /* 0x0000181d01007387 */ /* 0x0103e80000100800 */
[----:B-1----:R-:W3:Y:S01]  /*2370*/  LDG.E.U16 R29, desc[UR10][R16.64] ;  /* 0x0000000a101d7981 */ /* 0x002ee2000c1e1500 */
[----:B------:R-:W-:-:S05]  /*2380*/  LEA R19, R3, R9, 0x2 ;  /* 0x0000000903137211 */ /* 0x000fca00078e10ff */
[----:B------:R-:W-:Y:S01]  /*2390*/  IMAD R10, R3, 0x4, R19 ;  /* 0x00000004030a7824 */ /* 0x000fe200078e0213 */
[----:B0-----:R-:W-:-:S04]  /*23a0*/  LEA R12, P0, R19, R2, 0x1 ;  /* 0x00000002130c7211 */ /* 0x001fc800078008ff */
[----:B------:R-:W-:-:S04]  /*23b0*/  LEA R20, R3, R10, 0x2 ;  /* 0x0000000a03147211 */ /* 0x000fc800078e10ff */
[C---:B------:R-:W-:Y:S02]  /*23c0*/  LEA R14, P1, R20.reuse, R2, 0x1 ;  /* 0x00000002140e7211 */ /* 0x040fe400078208ff */
[-C--:B------:R-:W-:Y:S02]  /*23d0*/  LEA.HI.X.SX32 R13, R19, R0.reuse, 0x1, P0 ;  /* 0x00000000130d7211 */ /* 0x080fe400000f0eff */
[----:B------:R-:W-:-:S03]  /*23e0*/  LEA.HI.X.SX32 R15, R20, R0, 0x1, P1 ;  /* 0x00000000140f7211 */ /* 0x000fc600008f0eff */
[----:B------:R-:W4:Y:S04]  /*23f0*/  LDG.E.U16 R19, desc[UR10][R12.64] ;  /* 0x0000000a0c137981 */ /* 0x000f28000c1e1500 */
[----:B--2---:R-:W-:Y:S04]  /*2400*/  STL [R1+0x14], R21 ;  /* 0x0000141501007387 */ /* 0x004fe80000100800 */
[----:B---3--:R0:W-:Y:S04]  /*2410*/  STL [R1+0x10], R29 ;  /* 0x0000101d01007387 */ /* 0x0081e80000100800 */
[----:B0-----:R0:W2:Y:S01]  /*2420*/  LDG.E.U16 R29, desc[UR10][R14.64] ;  /* 0x0000000a0e1d7981 */ /* 0x0010a2000c1e1500 */
[----:B------:R-:W-:-:S05]  /*2430*/  IMAD R11, R3, 0x4, R20 ;  /* 0x00000004030b7824 */ /* 0x000fca00078e0214 */
[----:B------:R-:W-:-:S04]  /*2440*/  LEA R26, R3, R11, 0x2 ;  /* 0x0000000b031a7211 */ /* 0x000fc800078e10ff */
[----:B------:R-:W-:-:S04]  /*2450*/  LEA R16, P0, R26, R2, 0x1 ;  /* 0x000000021a107211 */ /* 0x000fc800078008ff */
[----:B------:R-:W-:Y:S02]  /*2460*/  LEA.HI.X.SX32 R17, R26, R0, 0x1, P0 ;  /* 0x000000001a117211 */ /* 0x000fe400000f0eff */
[C---:B0-----:R-:W-:Y:S01]  /*2470*/  LEA R14, P0, R18.reuse, R2, 0x1 ;  /* 0x00000002120e7211 */ /* 0x041fe200078008ff */
[----:B----4-:R-:W-:Y:S03]  /*2480*/  STL [R1+0xc], R19 ;  /* 0x00000c1301007387 */ /* 0x010fe60000100800 */
[----:B------:R-:W-:Y:S01]  /*2490*/  LEA.HI.X.SX32 R15, R18, R0, 0x1, P0 ;  /* 0x00000000120f7211 */ /* 0x000fe200000f0eff */
[C---:B------:R-:W-:Y:S02]  /*24a0*/  IMAD R21, R3.reuse, 0x4, R26 ;  /* 0x0000000403157824 */ /* 0x040fe400078e021a */
[----:B------:R0:W3:Y:S04]  /*24b0*/  LDG.E.U16 R26, desc[UR10][R16.64] ;  /* 0x0000000a101a7981 */ /* 0x0000e8000c1e1500 */
[----:B--2---:R1:W-:Y:S04]  /*24c0*/  STL [R1+0x8], R29 ;  /* 0x0000081d01007387 */ /* 0x0043e80000100800 */
[----:B-1----:R-:W2:Y:S01]  /*24d0*/  LDG.E.U16 R29, desc[UR10][R14.64] ;  /* 0x0000000a0e1d7981 */ /* 0x002ea2000c1e1500 */
[----:B------:R-:W-:-:S02]  /*24e0*/  LEA R20, R3, R21, 0x2 ;  /* 0x0000001503147211 */ /* 0x000fc400078e10ff */
[-C--:B0-----:R-:W-:Y:S02]  /*24f0*/  LEA R16, P0, R4, R2.reuse, 0x1 ;  /* 0x0000000204107211 */ /* 0x081fe400078008ff */
[----:B------:R-:W-:Y:S02]  /*2500*/  LEA R12, P1, R20, R2, 0x1 ;  /* 0x00000002140c7211 */ /* 0x000fe400078208ff */
[-C--:B------:R-:W-:Y:S02]  /*2510*/  LEA.HI.X.SX32 R17, R4, R0.reuse, 0x1, P0 ;  /* 0x0000000004117211 */ /* 0x080fe400000f0eff */
[----:B------:R-:W-:-:S06]  /*2520*/  LEA.HI.X.SX32 R13, R20, R0, 0x1, P1 ;  /* 0x00000000140d7211 */ /* 0x000fcc00008f0eff */
[----:B------:R0:W4:Y:S01]  /*2530*/  LDG.E.U16 R13, desc[UR10][R12.64] ;  /* 0x0000000a0c0d7981 */ /* 0x000122000c1e1500 */
[CC--:B------:R-:W-:Y:S02]  /*2540*/  LEA R18, P1, R5.reuse, R2.reuse, 0x1 ;  /* 0x0000000205127211 */ /* 0x0c0fe400078208ff */
[C---:B------:R-:W-:Y:S02]  /*2550*/  LEA R4, P0, R22.reuse, R2, 0x1 ;  /* 0x0000000216047211 */ /* 0x040fe400078008ff */
[-C--:B------:R-:W-:Y:S02]  /*2560*/  LEA.HI.X.SX32 R19, R5, R0.reuse, 0x1, P1 ;  /* 0x0000000005137211 */ /* 0x080fe400008f0eff */
[----:B------:R-:W-:-:S03]  /*2570*/  LEA.HI.X.SX32 R5, R22, R0, 0x1, P0 ;  /* 0x0000000016057211 */ /* 0x000fc600000f0eff */
[----:B------:R-:W4:Y:S01]  /*2580*/  LDG.E.U16 R22, desc[UR10][R18.64] ;  /* 0x0000000a12167981 */ /* 0x000f22000c1e1500 */
[----:B------:R-:W-:-:S03]  /*2590*/  IMAD R20, R3, 0x4, R20 ;  /* 0x0000000403147824 */ /* 0x000fc600078e0214 */
[----:B------:R1:W4:Y:S04]  /*25a0*/  LDG.E.U16 R3, desc[UR10][R4.64] ;  /* 0x0000000a04037981 */ /* 0x000328000c1e1500 */
[----:B--2---:R2:W-:Y:S04]  /*25b0*/  STL [R1+0x1510], R29 ;  /* 0x0015101d01007387 */ /* 0x0045e80000100800 */
[----:B--2---:R-:W2:Y:S04]  /*25c0*/  LDL.LU R29, [R1+0x114] ;  /* 0x00011400011d7983 */ /* 0x004ea80000300800 */
[----:B---3--:R3:W-:Y:S04]  /*25d0*/  STL [R1+0x4], R26 ;  /* 0x0000041a01007387 */ /* 0x0087e80000100800 */
[----:B---3--:R-:W3:Y:S01]  /*25e0*/  LDG.E.U16 R26, desc[UR10][R16.64] ;  /* 0x0000000a101a7981 */ /* 0x008ee2000c1e1500 */
[----:B0-----:R-:W-:-:S02]  /*25f0*/  LEA R12, P0, R28, R2, 0x1 ;  /* 0x000000021c0c7211 */ /* 0x001fc400078008ff */
[----:B------:R-:W-:-:S04]  /*2600*/  LEA R14, P1, R25, R2, 0x1 ;  /* 0x00000002190e7211 */ /* 0x000fc800078208ff */
[----:B------:R-:W-:Y:S02]  /*2610*/  LEA.HI.X.SX32 R15, R25, R0, 0x1, P1 ;  /* 0x00000000190f7211 */ /* 0x000fe400008f0eff */
[----:B-1----:R-:W-:-:S03]  /*2620*/  LEA R4, P1, R20, R2, 0x1 ;  /* 0x0000000214047211 */ /* 0x002fc600078208ff */
[----:B------:R-:W2:Y:S01]  /*2630*/  LDG.E.U16 R17, desc[UR10][R14.64] ;  /* 0x0000000a0e117981 */ /* 0x000ea2000c1e1500 */
[----:B------:R-:W-:-:S05]  /*2640*/  LEA.HI.X.SX32 R5, R20, R0, 0x1, P1 ;  /* 0x0000000014057211 */ /* 0x000fca00008f0eff */
[----:B------:R0:W2:Y:S02]  /*2650*/  LDG.E.U16 R18, desc[UR10][R4.64] ;  /* 0x0000000a04127981 */ /* 0x0000a4000c1e1500 */
[----:B0-----:R-:W-:-:S04]  /*2660*/  LEA R4, P1, R23, R2, 0x1 ;  /* 0x0000000217047211 */ /* 0x001fc800078208ff */
[----:B------:R-:W-:-:S05]  /*2670*/  LEA.HI.X.SX32 R5, R23, R0, 0x1, P1 ;  /* 0x0000000017057211 */ /* 0x000fca00008f0eff */
[----:B------:R-:W2:Y:S04]  /*2680*/  LDG.E.U16 R23, desc[UR10][R4.64] ;  /* 0x0000000a04177981 */ /* 0x000ea8000c1e1500 */
[----:B---3--:R0:W-:Y:S04]  /*2690*/  STL [R1+0x1514], R26 ;  /* 0x0015141a01007387 */ /* 0x0081e80000100800 */
[----:B0-----:R-:W3:Y:S04]  /*26a0*/  LDL.LU R26, [R1+0x150] ;  /* 0x00015000011a7983 */ /* 0x001ee80000300800 */
[----:B----4-:R0:W-:Y:S02]  /*26b0*/  STL [R1], R13 ;  /* 0x0000000d01007387 */ /* 0x0101e40000100800 */
[----:B0-----:R-:W-:-:S05]  /*26c0*/  LEA.HI.X.SX32 R13, R28, R0, 0x1, P0 ;  /* 0x000000001c0d7211 */ /* 0x001fca00000f0eff */
[----:B------:R0:W4:Y:S02]  /*26d0*/  LDG.E.U16 R16, desc[UR10][R12.64] ;  /* 0x0000000a0c107981 */ /* 0x000124000c1e1500 */
[----:B0-----:R-:W-:-:S04]  /*26e0*/  LEA R12, P0, R27, R2, 0x1 ;  /* 0x000000021b0c7211 */ /* 0x001fc800078008ff */
[----:B------:R-:W-:Y:S02]  /*26f0*/  LEA.HI.X.SX32 R13, R27, R0, 0x1, P0 ;  /* 0x000000001b0d7211 */ /* 0x000fe400000f0eff */
[----:B------:R-:W-:-:S03]  /*2700*/  LEA R14, P0, R24, R2, 0x1 ;  /* 0x00000002180e7211 */ /* 0x000fc600078008ff */
[----:B------:R0:W3:Y:S01]  /*2710*/  LDG.E.U16 R19, desc[UR10][R12.64] ;  /* 0x0000000a0c137981 */ /* 0x0000e2000c1e1500 */
[----:B------:R-:W-:-:S05]  /*2720*/  LEA.HI.X.SX32 R15, R24, R0, 0x1, P0 ;  /* 0x00000000180f7211 */ /* 0x000fca00000f0eff */
[----:B------:R1:W3:Y:S01]  /*2730*/  LDG.E.U16 R20, desc[UR10][R14.64] ;  /* 0x0000000a0e147981 */ /* 0x0002e2000c1e1500 */
[----:B0-----:R-:W-:-:S04]  /*2740*/  LEA R12, P0, R6, R2, 0x1 ;  /* 0x00000002060c7211 */ /* 0x001fc800078008ff */
[----:B------:R-:W-:Y:S02]  /*2750*/  LEA.HI.X.SX32 R13, R6, R0, 0x1, P0 ;  /* 0x00000000060d7211 */ /* 0x000fe400000f0eff */
[CC--:B-1----:R-:W-:Y:S02]  /*2760*/  LEA R14, P1, R7.reuse, R2.reuse, 0x1 ;  /* 0x00000002070e7211 */ /* 0x0c2fe400078208ff */
[C---:B------:R-:W-:Y:S01]  /*2770*/  LEA R6, P0, R8.reuse, R2, 0x1 ;  /* 0x0000000208067211 */ /* 0x040fe200078008ff */
[----:B------:R-:W3:Y:S01]  /*2780*/  LDG.E.U16 R12, desc[UR10][R12.64] ;  /* 0x0000000a0c0c7981 */ /* 0x000ee2000c1e1500 */
[-C--:B------:R-:W-:Y:S02]  /*2790*/  LEA.HI.X.SX32 R15, R7, R0.reuse, 0x1, P1 ;  /* 0x00000000070f7211 */ /* 0x080fe400008f0eff */
[----:B------:R-:W-:Y:S02]  /*27a0*/  LEA.HI.X.SX32 R7, R8, R0, 0x1, P0 ;  /* 0x0000000008077211 */ /* 0x000fe400000f0eff */
[-C--:B------:R-:W-:Y:S01]  /*27b0*/  LEA R4, P0, R9, R2.reuse, 0x1 ;  /* 0x0000000209047211 */ /* 0x080fe200078008ff */
[----:B------:R-:W3:Y:S01]  /*27c0*/  LDG.E.U16 R14, desc[UR10][R14.64] ;  /* 0x0000000a0e0e7981 */ /* 0x000ee2000c1e1500 */
[----:B------:R-:W-:-:S02]  /*27d0*/  LEA R8, P1, R10, R2, 0x1 ;  /* 0x000000020a087211 */ /* 0x000fc400078208ff */
[-C--:B------:R-:W-:Y:S01]  /*27e0*/  LEA.HI.X.SX32 R5, R9, R0.reuse, 0x1, P0 ;  /* 0x0000000009057211 */ /* 0x080fe200000f0eff */
[----:B------:R0:W3:Y:S01]  /*27f0*/  LDG.E.U16 R13, desc[UR10][R6.64] ;  /* 0x0000000a060d7981 */ /* 0x0000e2000c1e1500 */
[----:B------:R-:W-:Y:S02]  /*2800*/  LEA.HI.X.SX32 R9, R10, R0, 0x1, P1 ;  /* 0x000000000a097211 */ /* 0x000fe400008f0eff */
[-C--:B------:R-:W-:Y:S01]  /*2810*/  LEA R10, P1, R21, R2.reuse, 0x1 ;  /* 0x00000002150a7211 */ /* 0x080fe200078208ff */
[----:B------:R1:W3:Y:S04]  /*2820*/  LDG.E.U16 R4, desc[UR10][R4.64] ;  /* 0x0000000a04047981 */ /* 0x0002e8000c1e1500 */
[----:B------:R2:W3:Y:S01]  /*2830*/  LDG.E.U16 R8, desc[UR10][R8.64] ;  /* 0x0000000a08087981 */ /* 0x0004e2000c1e1500 */
[----:B0-----:R-:W-:-:S04]  /*2840*/  LEA R6, P0, R11, R2, 0x1 ;  /* 0x000000020b067211 */ /* 0x001fc800078008ff */
[-C--:B------:R-:W-:Y:S02]  /*2850*/  LEA.HI.X.SX32 R7, R11, R0.reuse, 0x1, P0 ;  /* 0x000000000b077211 */ /* 0x080fe400000f0eff */
[----:B------:R-:W-:-:S03]  /*2860*/  LEA.HI.X.SX32 R11, R21, R0, 0x1, P1 ;  /* 0x00000000150b7211 */ /* 0x000fc600008f0eff */
[----:B------:R0:W3:Y:S04]  /*2870*/  LDG.E.U16 R6, desc[UR10][R6.64] ;  /* 0x0000000a06067981 */ /* 0x0000e8000c1e1500 */
[----:B------:R-:W3:Y:S04]  /*2880*/  LDG.E.U16 R10, desc[UR10][R10.64] ;  /* 0x0000000a0a0a7981 */ /* 0x000ee8000c1e1500 */
[----:B------:R1:W-:Y:S04]  /*2890*/  STL [R1+0x1518], R22 ;  /* 0x0015181601007387 */ /* 0x0003e80000100800 */
[----:B-1----:R-:W3:Y:S04]  /*28a0*/  LDL.LU R22, [R1+0x194] ;  /* 0x0001940001167983 */ /* 0x002ee80000300800 */
[----:B------:R1:W-:Y:S04]  /*28b0*/  STL [R1+0x151c], R3 ;  /* 0x00151c0301007387 */ /* 0x0003e80000100800 */
[----:B-1----:R-:W3:Y:S04]  /*28c0*/  LDL.LU R3, [R1+0x110] ;  /* 0x0001100001037983 */ /* 0x002ee80000300800 */
[----:B------:R-:W3:Y:S01]  /*28d0*/  LDL.LU R25, [R1+0x120] ;  /* 0x0001200001197983 */ /* 0x000ee20000300800 */
[----:B------:R-:W1:Y:S01]  /*28e0*/  S2R R28, SR_TID.X ;  /* 0x00000000001c7919 */ /* 0x000e620000002100 */
[----:B------:R-:W0:Y:S01]  /*28f0*/  S2UR UR6, SR_CgaCtaId ;  /* 0x00000000000679c3 */ /* 0x000e220000008800 */
[----:B------:R-:W-:Y:S01]  /*2900*/  UMOV UR4, 0x400 ;  /* 0x0000040000047882 */ /* 0x000fe20000000000 */
[----:B-1----:R-:W-:-:S02]  /*2910*/  LOP3.LUT R15, R28, 0x3f, RZ, 0xc0, !PT ;  /* 0x0000003f1c0f7812 */ /* 0x002fc400078ec0ff */
[----:B------:R-:W-:Y:S02]  /*2920*/  SHF.R.S32.HI R2, RZ, 0x6, R28 ;  /* 0x00000006ff027819 */ /* 0x000fe4000001141c */
[----:B------:R-:W-:Y:S01]  /*2930*/  SHF.L.U32 R5, R28, 0xb, RZ ;  /* 0x0000000b1c057819 */ /* 0x000fe200000006ff */
[----:B------:R-:W-:Y:S01]  /*2940*/  IMAD.SHL.U32 R0, R15, 0x2, RZ ;  /* 0x000000020f007824 */ /* 0x000fe200078e00ff */
[----:B------:R-:W-:Y:S02]  /*2950*/  SGXT R2, R2, 0x1 ;  /* 0x000000010202781a */ /* 0x000fe40000000200 */
[C---:B--2---:R-:W-:Y:S02]  /*2960*/  LOP3.LUT R9, R28.reuse, 0x3f, RZ, 0xc0, !PT ;  /* 0x0000003f1c097812 */ /* 0x044fe400078ec0ff */
[----:B------:R-:W-:Y:S02]  /*2970*/  LOP3.LUT R5, R5, 0x3000, RZ, 0xc0, !PT ;  /* 0x0000300005057812 */ /* 0x000fe400078ec0ff */
[----:B0-----:R-:W-:-:S02]  /*2980*/  LOP3.LUT R7, R28, 0x40, RZ, 0xc0, !PT ;  /* 0x000000401c077812 */ /* 0x001fc400078ec0ff */
[----:B------:R-:W-:Y:S01]  /*2990*/  LOP3.LUT R0, R0, 0x90, R2, 0x78, !PT ;  /* 0x0000009000007812 */ /* 0x000fe200078e7802 */
[----:B------:R-:W-:Y:S01]  /*29a0*/  ULEA UR6, UR6, UR4, 0x18 ;  /* 0x0000000406067291 */ /* 0x000fe2000f8ec03f */
[----:B------:R-:W-:Y:S02]  /*29b0*/  LEA R2, R9, R5, 0x4 ;  /* 0x0000000509027211 */ /* 0x000fe400078e20ff */
[----:B------:R-:W-:-:S04]  /*29c0*/  SHF.R.U32.HI R5, RZ, 0x1, R7 ;  /* 0x00000001ff057819 */ /* 0x000fc80000011607 */
[----:B------:R-:W-:Y:S02]  /*29d0*/  LOP3.LUT R2, R2, R5, RZ, 0x3c, !PT ;  /* 0x0000000502027212 */ /* 0x000fe400078e3cff */
[----:B------:R-:W-:Y:S04]  /*29e0*/  STS.U16 [R0+UR6+0x12000], R29 ;  /* 0x0120001d00007988 */ /* 0x000fe80008000406 */
[----:B----4-:R-:W-:Y:S04]  /*29f0*/  STL [R1+0x1520], R16 ;  /* 0x0015201001007387 */ /* 0x010fe80000100800 */
[----:B------:R0:W-:Y:S04]  /*2a00*/  STL [R1+0x1524], R17 ;  /* 0x0015241101007387 */ /* 0x0001e80000100800 */
[----:B0-----:R-:W2:Y:S04]  /*2a10*/  LDL.LU R17, [R1+0x124] ;  /* 0x0001240001117983 */ /* 0x001ea80000300800 */
[----:B------:R-:W4:Y:S04]  /*2a20*/  LDL.LU R27, [R1+0x130] ;  /* 0x00013000011b7983 */ /* 0x000f280000300800 */
[----:B------:R0:W-:Y:S04]  /*2a30*/  STL [R1+0x152c], R18 ;  /* 0x00152c1201007387 */ /* 0x0001e80000100800 */
[----:B0-----:R-:W4:Y:S04]  /*2a40*/  LDL.LU R18, [R1+0x134] ;  /* 0x0001340001127983 */ /* 0x001f280000300800 */
[----:B------:R-:W4:Y:S04]  /*2a50*/  LDL.LU R24, [R1+0x140] ;  /* 0x0001400001187983 */ /* 0x000f280000300800 */
[----:B---3--:R0:W-:Y:S04]  /*2a60*/  STL [R1+0x1528], R19 ;  /* 0x0015281301007387 */ /* 0x0081e80000100800 */
[----:B0-----:R-:W3:Y:S04]  /*2a70*/  LDL.LU R19, [R1+0x144] ;  /* 0x0001440001137983 */ /* 0x001ee80000300800 */
[----:B------:R0:W-:Y:S04]  /*2a80*/  STL [R1+0x1530], R20 ;  /* 0x0015301401007387 */ /* 0x0001e80000100800 */
        /* <DEDUP_REMOVED lines=11> */
[----:B------:R-:W3:Y:S04]  /*2b40*/  LDL.LU R21, [R1+0x184] ;  /* 0x0001840001157983 */ /* 0x000ee80000300800 */
[----:B------:R0:W-:Y:S04]  /*2b50*/  STL [R1+0x1548], R8 ;  /* 0x0015480801007387 */ /* 0x0001e80000100800 */
[----:B0-----:R-:W3:Y:S04]  /*2b60*/  LDL.LU R8, [R1+0x190] ;  /* 0x0001900001087983 */ /* 0x001ee80000300800 */
[----:B------:R-:W-:Y:S04]  /*2b70*/  STL [R1+0x154c], R6 ;  /* 0x00154c0601007387 */ /* 0x000fe80000100800 */
[----:B------:R-:W-:Y:S04]  /*2b80*/  STL [R1+0x1550], R10 ;  /* 0x0015500a01007387 */ /* 0x000fe80000100800 */
[----:B------:R-:W-:Y:S04]  /*2b90*/  STL [R1+0x1554], R15 ;  /* 0x0015540f01007387 */ /* 0x000fe80000100800 */
[----:B------:R-:W-:Y:S04]  /*2ba0*/  STL [R1+0x1558], R28 ;  /* 0x0015581c01007387 */ /* 0x000fe80000100800 */
[----:B------:R-:W3:Y:S04]  /*2bb0*/  LDL.LU R16, [R1+0x104] ;  /* 0x0001040001107983 */ /* 0x000ee80000300800 */
[----:B------:R0:W-:Y:S04]  /*2bc0*/  STS.U16 [R0+UR6+0x10000], R22 ;  /* 0x0100001600007988 */ /* 0x0001e80008000406 */
[----:B------:R-:W-:Y:S04]  /*2bd0*/  STL [R1+0x1504], R2 ;  /* 0x0015040201007387 */ /* 0x000fe80000100800 */
[----:B------:R1:W-:Y:S04]  /*2be0*/  STS.U16 [R0+UR6+0x11200], R26 ;  /* 0x0112001a00007988 */ /* 0x0003e80008000406 */
[----:B0-----:R-:W3:Y:S04]  /*2bf0*/  LDL.LU R22, [R1+0x100] ;  /* 0x0001000001167983 */ /* 0x001ee80000300800 */
[----:B-1----:R-:W3:Y:S04]  /*2c00*/  LDL.LU R26, [R1+0xf4] ;  /* 0x0000f400011a7983 */ /* 0x002ee80000300800 */
[----:B------:R-:W3:Y:S04]  /*2c10*/  LDL.LU R5, [R1+0xf0] ;  /* 0x0000f00001057983 */ /* 0x000ee80000300800 */
[----:B------:R-:W3:Y:S04]  /*2c20*/  LDL.LU R7, [R1+0xe4] ;  /* 0x0000e40001077983 */ /* 0x000ee80000300800 */
[----:B------:R-:W3:Y:S04]  /*2c30*/  LDL.LU R9, [R1+0xe0] ;  /* 0x0000e00001097983 */ /* 0x000ee80000300800 */
[----:B------:R-:W3:Y:S04]  /*2c40*/  LDL.LU R28, [R1+0xdc] ;  /* 0x0000dc00011c7983 */ /* 0x000ee80000300800 */
[----:B------:R-:W3:Y:S04]  /*2c50*/  LDL.LU R15, [R1+0xd0] ;  /* 0x0000d000010f7983 */ /* 0x000ee80000300800 */
[----:B------:R-:W3:Y:S04]  /*2c60*/  LDL.LU R10, [R1+0xcc] ;  /* 0x0000cc00010a7983 */ /* 0x000ee80000300800 */
[----:B------:R-:W3:Y:S04]  /*2c70*/  LDL.LU R11, [R1+0xc8] ;  /* 0x0000c800010b7983 */ /* 0x000ee80000300800 */
[----:B------:R-:W3:Y:S04]  /*2c80*/  LDL.LU R29, [R1+0xbc] ;  /* 0x0000bc00011d7983 */ /* 0x000ee80000300800 */
[----:B------:R0:W-:Y:S04]  /*2c90*/  STS.U16 [R0+UR6+0x11e00], R25 ;  /* 0x011e001900007988 */ /* 0x0001e80008000406 */
[----:B------:R-:W3:Y:S04]  /*2ca0*/  LDL.LU R6, [R1+0xb8] ;  /* 0x0000b80001067983 */ /* 0x000ee80000300800 */
[----:B0-----:R-:W3:Y:S04]  /*2cb0*/  LDL.LU R25, [R1+0xb4] ;  /* 0x0000b40001197983 */ /* 0x001ee80000300800 */
[----:B------:R0:W-:Y:S04]  /*2cc0*/  STS.U16 [R0+UR6+0x12200], R3 ;  /* 0x0122000300007988 */ /* 0x0001e80008000406 */
[----:B0-----:R-:W3:Y:S04]  /*2cd0*/  LDL.LU R3, [R1+0xb0] ;  /* 0x0000b00001037983 */ /* 0x001ee80000300800 */
[----:B--2---:R-:W-:Y:S04]  /*2ce0*/  STS.U16 [R0+UR6+0x11c00], R17 ;  /* 0x011c001100007988 */ /* 0x004fe80008000406 */
[----:B----4-:R-:W-:Y:S04]  /*2cf0*/  STS.U16 [R0+UR6+0x11a00], R27 ;  /* 0x011a001b00007988 */ /* 0x010fe80008000406 */
[----:B------:R-:W-:Y:S04]  /*2d00*/  STS.U16 [R0+UR6+0x11800], R18 ;  /* 0x0118001200007988 */ /* 0x000fe80008000406 */
[----:B------:R-:W-:Y:S04]  /*2d10*/  STS.U16 [R0+UR6+0x11600], R24 ;  /* 0x0116001800007988 */ /* 0x000fe80008000406 */
[----:B---3--:R-:W-:Y:S04]  /*2d20*/  STS.U16 [R0+UR6+0x11400], R19 ;  /* 0x0114001300007988 */ /* 0x008fe80008000406 */
[----:B------:R-:W-:Y:S04]  /*2d30*/  STS.U16 [R0+UR6+0x11000], R20 ;  /* 0x0110001400007988 */ /* 0x000fe80008000406 */
[----:B------:R-:W-:Y:S04]  /*2d40*/  STS.U16 [R0+UR6+0x10e00], R23 ;  /* 0x010e001700007988 */ /* 0x000fe80008000406 */
[----:B------:R-:W-:Y:S04]  /*2d50*/  STS.U16 [R0+UR6+0x10c00], R12 ;  /* 0x010c000c00007988 */ /* 0x000fe80008000406 */
[----:B------:R-:W-:Y:S04]  /*2d60*/  STS.U16 [R0+UR6+0x10a00], R14 ;  /* 0x010a000e00007988 */ /* 0x000fe80008000406 */
[----:B------:R-:W-:Y:S04]  /*2d70*/  STS.U16 [R0+UR6+0x10800], R13 ;  /* 0x0108000d00007988 */ /* 0x000fe80008000406 */
[----:B------:R-:W-:Y:S04]  /*2d80*/  STS.U16 [R0+UR6+0x10600], R4 ;  /* 0x0106000400007988 */ /* 0x000fe80008000406 */
[----:B------:R-:W-:Y:S04]  /*2d90*/  STS.U16 [R0+UR6+0x10400], R21 ;  /* 0x0104001500007988 */ /* 0x000fe80008000406 */
[----:B------:R0:W-:Y:S04]  /*2da0*/  STS.U16 [R0+UR6+0x10200], R8 ;  /* 0x0102000800007988 */ /* 0x0001e80008000406 */
[----:B0-----:R-:W2:Y:S04]  /*2db0*/  LDL.LU R8, [R1+0xa4] ;  /* 0x0000a40001087983 */ /* 0x001ea80000300800 */
[----:B------:R-:W3:Y:S04]  /*2dc0*/  LDL.LU R21, [R1+0xa0] ;  /* 0x0000a00001157983 */ /* 0x000ee80000300800 */
[----:B------:R-:W4:Y:S04]  /*2dd0*/  LDL.LU R4, [R1+0x9c] ;  /* 0x00009c0001047983 */ /* 0x000f280000300800 */
[----:B------:R-:W4:Y:S04]  /*2de0*/  LDL.LU R13, [R1+0x90] ;  /* 0x00009000010d7983 */ /* 0x000f280000300800 */
[----:B------:R-:W4:Y:S04]  /*2df0*/  LDL.LU R14, [R1+0x8c] ;  /* 0x00008c00010e7983 */ /* 0x000f280000300800 */
[----:B------:R-:W4:Y:S04]  /*2e00*/  LDL.LU R12, [R1+0x88] ;  /* 0x00008800010c7983 */ /* 0x000f280000300800 */
[----:B------:R-:W4:Y:S04]  /*2e10*/  LDL.LU R23, [R1+0x7c] ;  /* 0x00007c0001177983 */ /* 0x000f280000300800 */
[----:B------:R0:W-:Y:S04]  /*2e20*/  STS.U16 [R0+UR6+0x12600], R22 ;  /* 0x0126001600007988 */ /* 0x0001e80008000406 */
[----:B------:R-:W4:Y:S04]  /*2e30*/  LDL.LU R20, [R1+0x78] ;  /* 0x0000780001147983 */ /* 0x000f280000300800 */
[----:B0-----:R-:W4:Y:S04]  /*2e40*/  LDL.LU R22, [R1+0x74] ;  /* 0x0000740001167983 */ /* 0x001f280000300800 */
[----:B------:R-:W4:Y:S04]  /*2e50*/  LDL.LU R19, [R1+0x70] ;  /* 0x0000700001137983 */ /* 0x000f280000300800 */
[----:B------:R-:W4:Y:S04]  /*2e60*/  LDL.LU R24, [R1+0x68] ;  /* 0x0000680001187983 */ /* 0x000f280000300800 */
[----:B------:R-:W4:Y:S04]  /*2e70*/  LDL.LU R18, [R1+0x60] ;  /* 0x0000600001127983 */ /* 0x000f280000300800 */
[----:B------:R-:W4:Y:S04]  /*2e80*/  LDL.LU R27, [R1+0x58] ;  /* 0x00005800011b7983 */ /* 0x000f280000300800 */
[----:B------:R0:W-:Y:S04]  /*2e90*/  STS.U16 [R0+UR6+0x12400], R16 ;  /* 0x0124001000007988 */ /* 0x0001e80008000406 */
[----:B------:R-:W4:Y:S04]  /*2ea0*/  LDL.LU R17, [R1+0x50] ;  /* 0x0000500001117983 */ /* 0x000f280000300800 */
[----:B------:R1:W-:Y:S04]  /*2eb0*/  STS.U16 [R0+UR6+0x12800], R26 ;  /* 0x0128001a00007988 */ /* 0x0003e80008000406 */
[----:B0-----:R-:W4:Y:S04]  /*2ec0*/  LDL.LU R16, [R1+0x48] ;  /* 0x0000480001107983 */ /* 0x001f280000300800 */
[----:B------:R0:W-:Y:S04]  /*2ed0*/  STS.U16 [R0+UR6+0x13800], R29 ;  /* 0x0138001d00007988 */ /* 0x0001e80008000406 */
[----:B-1----:R-:W4:Y:S04]  /*2ee0*/  LDL.LU R26, [R1+0x40] ;  /* 0x00004000011a7983 */ /* 0x002f280000300800 */
[----:B0-----:R-:W4:Y:S04]  /*2ef0*/  LDL.LU R29, [R1+0x3c] ;  /* 0x00003c00011d7983 */ /* 0x001f280000300800 */
[----:B------:R0:W-:Y:S04]  /*2f00*/  STS.U16 [R0+UR6+0x13c00], R25 ;  /* 0x013c001900007988 */ /* 0x0001e80008000406 */
[----:B0-----:R-:W4:Y:S04]  /*2f10*/  LDL.LU R25, [R1+0x38] ;  /* 0x0000380001197983 */ /* 0x001f280000300800 */
[----:B------:R0:W-:Y:S04]  /*2f20*/  STS.U16 [R0+UR6+0x13e00], R3 ;  /* 0x013e000300007988 */ /* 0x0001e80008000406 */
[----:B------:R-:W-:Y:S04]  /*2f30*/  STS.U16 [R0+UR6+0x12a00], R5 ;  /* 0x012a000500007988 */ /* 0x000fe80008000406 */
[----:B------:R-:W-:Y:S04]  /*2f40*/  STS.U16 [R0+UR6+0x12c00], R7 ;  /* 0x012c000700007988 */ /* 0x000fe80008000406 */
[----:B0-----:R-:W4:Y:S04]  /*2f50*/  LDL.LU R3, [R1+0x34] ;  /* 0x0000340001037983 */ /* 0x001f280000300800 */
[----:B------:R-:W-:Y:S04]  /*2f60*/  STS.U16 [R0+UR6+0x12e00], R9 ;  /* 0x012e000900007988 */ /* 0x000fe80008000406 */
[----:B------:R-:W-:Y:S04]  /*2f70*/  STS.U16 [R0+UR6+0x13000], R28 ;  /* 0x0130001c00007988 */ /* 0x000fe80008000406 */
[----:B------:R-:W-:Y:S04]  /*2f80*/  STS.U16 [R0+UR6+0x13200], R15 ;  /* 0x0132000f00007988 */ /* 0x000fe80008000406 */
[----:B------:R-:W-:Y:S04]  /*2f90*/  STS.U16 [R0+UR6+0x13400], R10 ;  /* 0x0134000a00007988 */ /* 0x000fe80008000406 */
[----:B------:R-:W-:Y:S04]  /*2fa0*/  STS.U16 [R0+UR6+0x13600], R11 ;  /* 0x0136000b00007988 */ /* 0x000fe80008000406 */
[----:B------:R-:W-:Y:S04]  /*2fb0*/  STS.U16 [R0+UR6+0x13a00], R6 ;  /* 0x013a000600007988 */ /* 0x000fe80008000406 */
[----:B--2---:R-:W-:Y:S04]  /*2fc0*/  STS.U16 [R0+UR6+0x14000], R8 ;  /* 0x0140000800007988 */ /* 0x004fe80008000406 */
[----:B---3--:R-:W-:Y:S04]  /*2fd0*/  STS.U16 [R0+UR6+0x14200], R21 ;  /* 0x0142001500007988 */ /* 0x008fe80008000406 */
[----:B----4-:R-:W-:Y:S04]  /*2fe0*/  STS.U16 [R0+UR6+0x14400], R4 ;  /* 0x0144000400007988 */ /* 0x010fe80008000406 */
        /* <DEDUP_REMOVED lines=17> */
[----:B-1----:R-:W4:Y:S04]  /*3100*/  LDL.LU R29, [R1+0x4] ;  /* 0x00000400011d7983 */ /* 0x002f280000300800 */
[----:B------:R-:W4:Y:S04]  /*3110*/  LDL.LU R21, [R1] ;  /* 0x0000000001157983 */ /* 0x000f280000300800 */
        /* <DEDUP_REMOVED lines=9> */
[----:B------:R1:W-:Y:S04]  /*31b0*/  STS.U16 [R0+UR6+0x16200], R25 ;  /* 0x0162001900007988 */ /* 0x0003e80008000406 */
[----:B0-----:R-:W4:Y:S04]  /*31c0*/  LDL.LU R19, [R1+0x1a0] ;  /* 0x0001a00001137983 */ /* 0x001f280000300800 */
[----:B-1----:R-:W4:Y:S04]  /*31d0*/  LDL.LU R25, [R1+0x19c] ;  /* 0x00019c0001197983 */ /* 0x002f280000300800 */
[----:B------:R0:W-:Y:S04]  /*31e0*/  STS.U16 [R0+UR6+0x15400], R24 ;  /* 0x0154001800007988 */ /* 0x0001e80008000406 */
[----:B------:R1:W-:Y:S04]  /*31f0*/  STS.U16 [R0+UR6+0x15600], R18 ;  /* 0x0156001200007988 */ /* 0x0003e80008000406 */
[----:B0-----:R-:W4:Y:S04]  /*3200*/  LDL.LU R24, [R1+0x198] ;  /* 0x0001980001187983 */ /* 0x001f280000300800 */
[----:B-1----:R-:W4:Y:S04]  /*3210*/  LDL.LU R18, [R1+0x18c] ;  /* 0x00018c0001127983 */ /* 0x002f280000300800 */
[----:B------:R0:W-:Y:S04]  /*3220*/  STS.U16 [R0+UR6+0x15800], R27 ;  /* 0x0158001b00007988 */ /* 0x0001e80008000406 */
[----:B------:R1:W-:Y:S04]  /*3230*/  STS.U16 [R0+UR6+0x15a00], R17 ;  /* 0x015a001100007988 */ /* 0x0003e80008000406 */
[----:B------:R1:W-:Y:S04]  /*3240*/  STS.U16 [R0+UR6+0x15c00], R16 ;  /* 0x015c001000007988 */ /* 0x0003e80008000406 */
[----:B0-----:R-:W4:Y:S04]  /*3250*/  LDL.LU R27, [R1+0x188] ;  /* 0x00018800011b7983 */ /* 0x001f280000300800 */
[----:B-1----:R-:W4:Y:S04]  /*3260*/  LDL.LU R17, [R1+0x17c] ;  /* 0x00017c0001117983 */ /* 0x002f280000300800 */
[----:B------:R0:W-:Y:S04]  /*3270*/  STS.U16 [R0+UR6+0x16400], R3 ;  /* 0x0164000300007988 */ /* 0x0001e80008000406 */
[----:B------:R-:W4:Y:S04]  /*3280*/  LDL.LU R16, [R1+0x178] ;  /* 0x0001780001107983 */ /* 0x000f280000300800 */
[----:B0-----:R-:W4:Y:S01]  /*3290*/  LDL.LU R3, [R1+0x16c] ;  /* 0x00016c0001037983 */ /* 0x001f220000300800 */
[----:B------:R-:W-:-:S03]  /*32a0*/  LOP3.LUT R2, R0, 0x20, RZ, 0x3c, !PT ;  /* 0x0000002000027812 */ /* 0x000fc600078e3cff */
[----:B--2---:R0:W-:Y:S04]  /*32b0*/  STS.U16 [R0+UR6+0x16600], R22 ;  /* 0x0166001600007988 */ /* 0x0041e80008000406 */
[----:B0-----:R-:W2:Y:S04]  /*32c0*/  LDL.LU R22, [R1+0x168] ;  /* 0x0001680001167983 */ /* 0x001ea80000300800 */
[----:B---3--:R-:W-:Y:S04]  /*32d0*/  STS.U16 [R0+UR6+0x16800], R5 ;  /* 0x0168000500007988 */ /* 0x008fe80008000406 */
[----:B----4-:R-:W-:Y:S04]  /*32e0*/  STS.U16 [R0+UR6+0x16a00], R7 ;  /* 0x016a000700007988 */ /* 0x010fe80008000406 */
[----:B------:R-:W-:Y:S04]  /*32f0*/  STS.U16 [R0+UR6+0x16c00], R9 ;  /* 0x016c000900007988 */ /* 0x000fe80008000406 */
[----:B------:R-:W-:Y:S04]  /*3300*/  STS.U16 [R0+UR6+0x16e00], R28 ;  /* 0x016e001c00007988 */ /* 0x000fe80008000406 */
[----:B------:R-:W-:Y:S04]  /*3310*/  STS.U16 [R0+UR6+0x17000], R15 ;  /* 0x0170000f00007988 */ /* 0x000fe80008000406 */
[----:B------:R-:W-:Y:S04]  /*3320*/  STS.U16 [R0+UR6+0x17200], R10 ;  /* 0x0172000a00007988 */ /* 0x000fe80008000406 */
[----:B------:R-:W-:Y:S04]  /*3330*/  STS.U16 [R0+UR6+0x17400], R11 ;  /* 0x0174000b00007988 */ /* 0x000fe80008000406 */
[----:B------:R0:W-:Y:S04]  /*3340*/  STS.U16 [R0+UR6+0x17a00], R26 ;  /* 0x017a001a00007988 */ /* 0x0001e80008000406 */
[----:B------:R1:W-:Y:S04]  /*3350*/  STS.U16 [R0+UR6+0x17c00], R29 ;  /* 0x017c001d00007988 */ /* 0x0003e80008000406 */
[----:B0-----:R-:W3:Y:S04]  /*3360*/  LDL.LU R26, [R1+0x15c] ;  /* 0x00015c00011a7983 */ /* 0x001ee80000300800 */
[----:B-1----:R-:W4:Y:S04]  /*3370*/  LDL.LU R29, [R1+0x158] ;  /* 0x00015800011d7983 */ /* 0x002f280000300800 */
[----:B------:R-:W-:Y:S04]  /*3380*/  STS.U16 [R0+UR6+0x17600], R6 ;  /* 0x0176000600007988 */ /* 0x000fe80008000406 */
        /* <DEDUP_REMOVED lines=8> */
[----:B0-----:R-:W4:Y:S04]  /*3410*/  LDL.LU R25, [R1+0x14c] ;  /* 0x00014c0001197983 */ /* 0x001f280000300800 */
[----:B------:R-:W4:Y:S04]  /*3420*/  LDL.LU R28, [R1+0x148] ;  /* 0x00014800011c7983 */ /* 0x000f280000300800 */
        /* <DEDUP_REMOVED lines=20> */
[----:B0-----:R-:W4:Y:S04]  /*3570*/  LDL.LU R3, [R1+0xc4] ;  /* 0x0000c40001037983 */ /* 0x001f280000300800 */
[----:B------:R-:W-:Y:S04]  /*3580*/  STS.U16 [R2+UR6+0x11100], R24 ;  /* 0x0111001802007988 */ /* 0x000fe80008000406 */
[----:B------:R-:W-:Y:S04]  /*3590*/  STS.U16 [R2+UR6+0x11500], R27 ;  /* 0x0115001b02007988 */ /* 0x000fe80008000406 */
[----:B--2---:R0:W-:Y:S04]  /*35a0*/  STS.U16 [R2+UR6+0x11d00], R22 ;  /* 0x011d001602007988 */ /* 0x0041e80008000406 */
[----:B0-----:R-:W2:Y:S04]  /*35b0*/  LDL.LU R22, [R1+0xc0] ;  /* 0x0000c00001167983 */ /* 0x001ea80000300800 */
[----:B---3--:R0:W-:Y:S04]  /*35c0*/  STS.U16 [R2+UR6+0x11f00], R26 ;  /* 0x011f001a02007988 */ /* 0x0081e80008000406 */
[----:B----4-:R1:W-:Y:S04]  /*35d0*/  STS.U16 [R2+UR6+0x12100], R29 ;  /* 0x0121001d02007988 */ /* 0x0103e80008000406 */
[----:B0-----:R-:W3:Y:S04]  /*35e0*/  LDL.LU R26, [R1+0xac] ;  /* 0x0000ac00011a7983 */ /* 0x001ee80000300800 */
[----:B-1----:R-:W4:Y:S04]  /*35f0*/  LDL.LU R29, [R1+0xa8] ;  /* 0x0000a800011d7983 */ /* 0x002f280000300800 */
        /* <DEDUP_REMOVED lines=9> */
[----:B------:R1:W-:Y:S04]  /*3690*/  STS.U16 [R2+UR6+0x12500], R28 ;  /* 0x0125001c02007988 */ /* 0x0003e80008000406 */
[----:B------:R1:W-:Y:S04]  /*36a0*/  STS.U16 [R2+UR6+0x12700], R15 ;  /* 0x0127000f02007988 */ /* 0x0003e80008000406 */
[----:B0-----:R-:W4:Y:S04]  /*36b0*/  LDL.LU R25, [R1+0x44] ;  /* 0x0000440001197983 */ /* 0x001f280000300800 */
[----:B-1----:R-:W4:Y:S04]  /*36c0*/  LDL.LU R28, [R1+0x1558] ;  /* 0x00155800011c7983 */ /* 0x002f280000300800 */
[----:B------:R0:W5:Y:S04]  /*36d0*/  LDL.LU R15, [R1+0x1554] ;  /* 0x00155400010f7983 */ /* 0x0001680000300800 */
[----:B------:R1:W-:Y:S04]  /*36e0*/  STS.U16 [R2+UR6+0x12900], R10 ;  /* 0x0129000a02007988 */ /* 0x0003e80008000406 */
[----:B------:R0:W-:Y:S04]  /*36f0*/  STS.U16 [R2+UR6+0x12b00], R6 ;  /* 0x012b000602007988 */ /* 0x0001e80008000406 */
[----:B------:R0:W-:Y:S04]  /*3700*/  STS.U16 [R2+UR6+0x12d00], R8 ;  /* 0x012d000802007988 */ /* 0x0001e80008000406 */
[----:B-1----:R-:W4:Y:S04]  /*3710*/  LDL.LU R10, [R1+0x1550] ;  /* 0x00155000010a7983 */ /* 0x002f280000300800 */
[----:B0-----:R-:W4:Y:S04]  /*3720*/  LDL.LU R6, [R1+0x154c] ;  /* 0x00154c0001067983 */ /* 0x001f280000300800 */
[----:B------:R-:W4:Y:S04]  /*3730*/  LDL.LU R8, [R1+0x1548] ;  /* 0x0015480001087983 */ /* 0x000f280000300800 */
[----:B------:R0:W-:Y:S04]  /*3740*/  STS.U16 [R2+UR6+0x12f00], R4 ;  /* 0x012f000402007988 */ /* 0x0001e80008000406 */
[----:B------:R1:W-:Y:S04]  /*3750*/  STS.U16 [R2+UR6+0x13100], R13 ;  /* 0x0131000d02007988 */ /* 0x0003e80008000406 */
[----:B------:R1:W-:Y:S04]  /*3760*/  STS.U16 [R2+UR6+0x13300], R14 ;  /* 0x0133000e02007988 */ /* 0x0003e80008000406 */
[----:B0-----:R-:W4:Y:S04]  /*3770*/  LDL.LU R4, [R1+0x1544] ;  /* 0x0015440001047983 */ /* 0x001f280000300800 */
[----:B-1----:R-:W4:Y:S04]  /*3780*/  LDL.LU R13, [R1+0x1540] ;  /* 0x00154000010d7983 */ /* 0x002f280000300800 */
        /* <DEDUP_REMOVED lines=8> */
[----:B0-----:R-:W4:Y:S04]  /*3810*/  LDL.LU R18, [R1+0x152c] ;  /* 0x00152c0001127983 */ /* 0x001f280000300800 */
[----:B------:R-:W-:Y:S04]  /*3820*/  STS.U16 [R2+UR6+0x13d00], R19 ;  /* 0x013d001302007988 */ /* 0x000fe80008000406 */
[----:B------:R-:W-:Y:S04]  /*3830*/  STS.U16 [R2+UR6+0x13f00], R17 ;  /* 0x013f001102007988 */ /* 0x000fe80008000406 */
[----:B------:R-:W-:Y:S04]  /*3840*/  STS.U16 [R2+UR6+0x14100], R16 ;  /* 0x0141001002007988 */ /* 0x000fe80008000406 */
[----:B------:R-:W-:Y:S04]  /*3850*/  STS.U16 [R2+UR6+0x14300], R3 ;  /* 0x0143000302007988 */ /* 0x000fe80008000406 */
[----:B--2---:R-:W-:Y:S04]  /*3860*/  STS.U16 [R2+UR6+0x14500], R22 ;  /* 0x0145001602007988 */ /* 0x004fe80008000406 */
[----:B---3--:R-:W-:Y:S04]  /*3870*/  STS.U16 [R2+UR6+0x14700], R26 ;  /* 0x0147001a02007988 */ /* 0x008fe80008000406 */
[----:B----4-:R-:W-:Y:S04]  /*3880*/  STS.U16 [R2+UR6+0x14900], R29 ;  /* 0x0149001d02007988 */ /* 0x010fe80008000406 */
        /* <DEDUP_REMOVED lines=9> */
[----:B------:R0:W-:Y:S02]  /*3920*/  STS.U16 [R2+UR6+0x14d00], R0 ;  /* 0x014d000002007988 */ /* 0x0001e40008000406 */
[----:B0-----:R-:W0:Y:S02]  /*3930*/  LDC R0, c[0x0][0x280] ;  /* 0x0000a000ff007b82 */ /* 0x001e240000000800 */
        /* <DEDUP_REMOVED lines=16> */
[----:B------:R-:W-:Y:S01]  /*3a40*/  STS.U16 [R2+UR6+0x17d00], R10 ;  /* 0x017d000a02007988 */ /* 0x000fe20008000406 */
[----:B0-----:R-:W-:-:S02]  /*3a50*/  ISETP.GE.AND P1, PT, R0, 0x1, PT ;  /* 0x000000010000780c */ /* 0x001fc40003f26270 */
[----:B------:R-:W-:Y:S01]  /*3a60*/  MOV R0, 0xff800000 ;  /* 0xff80000000007802 */ /* 0x000fe20000000f00 */
[----:B--2---:R-:W-:Y:S04]  /*3a70*/  STS.U16 [R2+UR6+0x14b00], R18 ;  /* 0x014b001202007988 */ /* 0x004fe80008000406 */
[----:B---3--:R-:W-:Y:S04]  /*3a80*/  STS.U16 [R2+UR6+0x16b00], R19 ;  /* 0x016b001302007988 */ /* 0x008fe80008000406 */
[----:B----4-:R-:W-:Y:S04]  /*3a90*/  STS.U16 [R2+UR6+0x16900], R17 ;  /* 0x0169001102007988 */ /* 0x010fe80008000406 */
[----:B------:R-:W-:Y:S04]  /*3aa0*/  STS.U16 [R2+UR6+0x16700], R16 ;  /* 0x0167001002007988 */ /* 0x000fe80008000406 */
[----:B------:R0:W-:Y:S04]  /*3ab0*/  STS.U16 [R2+UR6+0x16500], R3 ;  /* 0x0165000302007988 */ /* 0x0001e80008000406 */
[----:B------:R-:W-:Y:S04]  /*3ac0*/  STS.U16 [R2+UR6+0x16300], R22 ;  /* 0x0163001602007988 */ /* 0x000fe80008000406 */
[----:B------:R-:W-:Y:S04]  /*3ad0*/  STS.U16 [R2+UR6+0x16100], R26 ;  /* 0x0161001a02007988 */ /* 0x000fe80008000406 */
[----:B------:R1:W-:Y:S01]  /*3ae0*/  STS.U16 [R2+UR6+0x15f00], R29 ;  /* 0x015f001d02007988 */ /* 0x0003e20008000406 */
[----:B0-----:R-:W-:-:S02]  /*3af0*/  IMAD.MOV.U32 R3, RZ, RZ, -0x800000 ;  /* 0xff800000ff037424 */ /* 0x001fc400078e00ff */
[----:B-1----:R-:W-:-:S05]  /*3b00*/  IMAD.MOV.U32 R2, RZ, RZ, 0x3f800000 ;  /* 0x3f800000ff027424 */ /* 0x002fca00078e00ff */
[----:B------:R0:W-:Y:S04]  /*3b10*/  STL [R1+0x62c], R2 ;  /* 0x00062c0201007387 */ /* 0x0001e80000100800 */
[----:B------:R-:W-:Y:S01]  /*3b20*/  STL [R1+0x398], R0 ;  /* 0x0003980001007387 */ /* 0x000fe20000100800 */
[----:B0-----:R-:W-:-:S03]  /*3b30*/  MOV R2, 0xff800000 ;  /* 0xff80000000027802 */ /* 0x001fc60000000f00 */
[----:B------:R0:W-:Y:S04]  /*3b40*/  STL [R1+0x394], R3 ;  /* 0x0003940301007387 */ /* 0x0001e80000100800 */
[----:B------:R1:W-:Y:S04]  /*3b50*/  STL [R1+0x390], R2 ;  /* 0x0003900201007387 */ /* 0x0003e80000100800 */
[----:B------:R2:W-:Y:S01]  /*3b60*/  STL [R1+0x38c], R0 ;  /* 0x00038c0001007387 */ /* 0x0005e20000100800 */
[----:B0-----:R-:W-:Y:S01]  /*3b70*/  IMAD.MOV.U32 R3, RZ, RZ, 0x3f800000 ;  /* 0x3f800000ff037424 */ /* 0x001fe200078e00ff */
[----:B-1----:R-:W-:-:S04]  /*3b80*/  MOV R2, 0x3f800000 ;  /* 0x3f80000000027802 */ /* 0x002fc80000000f00 */
[----:B------:R-:W-:Y:S01]  /*3b90*/  STL [R1+0x630], R3 ;  /* 0x0006300301007387 */ /* 0x000fe20000100800 */
[----:B--2---:R-:W-:-:S03]  /*3ba0*/  IMAD.MOV.U32 R0, RZ, RZ, 0x3f800000 ;  /* 0x3f800000ff007424 */ /* 0x004fc600078e00ff */
[----:B------:R-:W-:Y:S04]  /*3bb0*/  STL [R1+0x634], R2 ;  /* 0x0006340201007387 */ /* 0x000fe80000100800 */
[----:B------:R-:W-:Y:S04]  /*3bc0*/  STL [R1+0x2c0], RZ ;  /* 0x0002c0ff01007387 */ /* 0x000fe80000100800 */
[----:B------:R0:W-:Y:S04]  /*3bd0*/  STL [R1+0x638], R0 ;  /* 0x0006380001007387 */ /* 0x0001e80000100800 */
[----:B------:R1:W-:Y:S04]  /*3be0*/  STL [R1+0x2c4], RZ ;  /* 0x0002c4ff01007387 */ /* 0x0003e80000100800 */
        /* <DEDUP_REMOVED lines=125> */
[----:B------:R1:W-:Y:S01]  /*43c0*/  STL [R1+0x4ec], RZ ;  /* 0x0004ecff01007387 */ /* 0x0003e20000100800 */
[----:B0-----:R-:W-:-:S04]  /*43d0*/  LOP3.LUT R0, R28, 0x7f, RZ, 0xc0, !PT ;  /* 0x0000007f1c007812 */ /* 0x001fc800078ec0ff */
[----:B------:R-:W-:Y:S01]  /*43e0*/  ISETP.GE.U32.AND P0, PT, R0, 0x20, PT ;  /* 0x000000200000780c */ /* 0x000fe20003f06070 */
[----:B------:R-:W-:-:S12]  /*43f0*/  @!P1 BRA `(.L_x_0) ;  /* 0x0000025400fc9947 */ /* 0x000fd80003800000 */
[----:B------:R-:W0:Y:S01]  /*4400*/  LDC.64 R10, c[0x0][0x250] ;  /* 0x00009400ff0a7b82 */ /* 0x000e220000000a00 */
[----:B------:R-:W-:Y:S01]  /*4410*/  SHF.R.U32.HI R3, RZ, 0x6, R28 ;  /* 0x00000006ff037819 */ /* 0x000fe2000001161c */
[----:B------:R-:W-:Y:S01]  /*4420*/  ULDC.64 UR4, c[0x0][0x260] ;  /* 0x0000980000047ab9 */ /* 0x000fe20000000a00 */
[----:B------:R-:W-:Y:S01]  /*4430*/  ULDC UR9, c[0x0][0x238] ;  /* 0x00008e0000097ab9 */ /* 0x000fe20000000800 */
[----:B------:R-:W-:Y:S01]  /*4440*/  UIMAD UR4, UR7, UR4, URZ ;  /* 0x00000004070472a4 */ /* 0x000fe2000f8e023f */
[----:B------:R-:W-:Y:S01]  /*4450*/  SGXT.U32 R3, R3, 0x1 ;  /* 0x000000010303781a */ /* 0x000fe20000000000 */
[----:B-----5:R-:W-:Y:S02]  /*4460*/  IMAD R7, R15, UR5, RZ ;  /* 0x000000050f077c24 */ /* 0x020fe4000f8e02ff */
[----:B------:R-:W2:Y:S01]  /*4470*/  LDC R24, c[0x0][0x268] ;  /* 0x00009a00ff187b82 */ /* 0x000ea20000000800 */
[----:B------:R-:W-:Y:S02]  /*4480*/  USHF.L.U32 UR5, UR4, 0x1, URZ ;  /* 0x0000000104057899 */ /* 0x000fe4000800063f */
[----:B------:R-:W-:-:S05]  /*4490*/  SHF.L.U32 R13, R7, 0x1, RZ ;  /* 0x00000001070d7819 */ /* 0x000fca00000006ff */
[----:B------:R-:W3:Y:S08]  /*44a0*/  LDC.64 R8, c[0x0][0x218] ;  /* 0x00008600ff087b82 */ /* 0x000ef00000000a00 */
[----:B------:R-:W4:Y:S01]  /*44b0*/  LDC R6, c[0x0][0x258] ;  /* 0x00009600ff067b82 */ /* 0x000f220000000800 */
[----:B0-----:R-:W-:Y:S01]  /*44c0*/  IMAD R10, R10, UR7, RZ ;  /* 0x000000070a0a7c24 */ /* 0x001fe2000f8e02ff */
[----:B------:R0:W-:Y:S06]  /*44d0*/  STL [R1+0x1618], R11 ;  /* 0x0016180b01007387 */ /* 0x0001ec0000100800 */
[----:B------:R-:W1:Y:S01]  /*44e0*/  LDC.64 R4, c[0x0][0x220] ;  /* 0x00008800ff047b82 */ /* 0x000e620000000a00 */
[----:B--2---:R-:W-:Y:S01]  /*44f0*/  IMAD R3, R3, R24, RZ ;  /* 0x0000001803037224 */ /* 0x004fe200078e02ff */
[----:B---3--:R-:W-:-:S03]  /*4500*/  LEA R2, P1, R10, R8, 0x1 ;  /* 0x000000080a027211 */ /* 0x008fc600078208ff */
[----:B------:R-:W-:-:S03]  /*4510*/  IMAD R8, R24, 0x2, R3 ;  /* 0x0000000218087824 */ /* 0x000fc600078e0203 */
[----:B------:R-:W2:Y:S01]  /*4520*/  LDC R23, c[0x0][0x268] ;  /* 0x00009a00ff177b82 */ /* 0x000ea20000000800 */
[----:B------:R-:W-:Y:S01]  /*4530*/  LEA.HI.X.SX32 R9, R10, R9, 0x1, P1 ;  /* 0x000000090a097211 */ /* 0x000fe200008f0eff */
[----:B------:R-:W-:Y:S02]  /*4540*/  IMAD R8, R24, 0x2, R8 ;  /* 0x0000000218087824 */ /* 0x000fe400078e0208 */
[----:B----4-:R-:W-:Y:S02]  /*4550*/  IMAD R15, R0, R6, RZ ;  /* 0x00000006000f7224 */ /* 0x010fe400078e02ff */
[----:B0-----:R-:W-:Y:S01]  /*4560*/  IMAD R11, R24, 0x2, R8 ;  /* 0x00000002180b7824 */ /* 0x001fe200078e0208 */
[----:B------:R0:W-:Y:S01]  /*4570*/  STL [R1+0xa4], R8 ;  /* 0x0000a40801007387 */ /* 0x0001e20000100800 */
[----:B------:R-:W3:Y:S01]  /*4580*/  LDC R22, c[0x0][0x268] ;  /* 0x00009a00ff167b82 */ /* 0x000ee20000000800 */
[-C--:B------:R-:W-:Y:S02]  /*4590*/  LEA R16, P1, R15, R2.reuse, 0x1 ;  /* 0x000000020f107211 */ /* 0x080fe400078208ff */
[----:B-1----:R-:W-:Y:S01]  /*45a0*/  IADD3 R0, P4, P5, R13, UR5, R4 ;  /* 0x000000050d007c10 */ /* 0x002fe2000fd9e004 */
[----:B------:R-:W-:Y:S01]  /*45b0*/  IMAD.HI R4, R7, 0x2, RZ ;  /* 0x0000000207047827 */ /* 0x000fe200078e02ff */
[----:B------:R-:W-:Y:S01]  /*45c0*/  LEA R13, R6, R15, 0x7 ;  /* 0x0000000f060d7211 */ /* 0x000fe200078e38ff */
[----:B------:R-:W-:Y:S01]  /*45d0*/  UIMAD.WIDE UR4, UR4, 0x2, URZ ;  /* 0x00000002040478a5 */ /* 0x000fe2000f8e023f */
[----:B------:R-:W-:Y:S01]  /*45e0*/  LEA.HI.X.SX32 R17, R15, R9, 0x1, P1 ;  /* 0x000000090f117211 */ /* 0x000fe200008f0eff */
[----:B0-----:R-:W-:Y:S01]  /*45f0*/  IMAD R8, R24, 0x2, R11 ;  /* 0x0000000218087824 */ /* 0x001fe200078e020b */
[C---:B------:R-:W-:Y:S01]  /*4600*/  LEA R7, R6.reuse, R13, 0x7 ;  /* 0x0000000d06077211 */ /* 0x040fe200078e38ff */
[----:B------:R-:W0:Y:S01]  /*4610*/  LDC R10, c[0x0][0x268] ;  /* 0x00009a00ff0a7b82 */ /* 0x000e220000000800 */
[----:B------:R-:W-:Y:S01]  /*4620*/  LEA R20, P2, R13, R2, 0x1 ;  /* 0x000000020d147211 */ /* 0x000fe200078408ff */
[----:B------:R1:W-:Y:S01]  /*4630*/  STL.64 [R1+0x378], R16 ;  /* 0x0003781001007387 */ /* 0x0003e20000100a00 */
[----:B------:R-:W-:-:S02]  /*4640*/  LEA R6, R6, R7, 0x7 ;  /* 0x0000000706067211 */ /* 0x000fc400078e38ff */
[----:B------:R-:W-:Y:S01]  /*4650*/  LEA R18, P1, R7, R2, 0x1 ;  /* 0x0000000207127211 */ /* 0x000fe200078208ff */
[----:B------:R-:W-:Y:S01]  /*4660*/  STL [R1+0xb4], R8 ;  /* 0x0000b40801007387 */ /* 0x000fe20000100800 */
[-C--:B------:R-:W-:Y:S01]  /*4670*/  LEA.HI.X.SX32 R21, R13, R9.reuse, 0x1, P2 ;  /* 0x000000090d157211 */ /* 0x080fe200010f0eff */
[----:B------:R-:W4:Y:S01]  /*4680*/  LDC R12, c[0x0][0x268] ;  /* 0x00009a00ff0c7b82 */ /* 0x000f220000000800 */
[----:B------:R-:W-:-:S03]  /*4690*/  LEA.HI.X.SX32 R19, R7, R9, 0x1, P1 ;  /* 0x0000000907137211 */ /* 0x000fc600008f0eff */
[----:B------:R-:W-:Y:S01]  /*46a0*/  STL.64 [R1+0x370], R20 ;  /* 0x0003701401007387 */ /* 0x000fe20000100a00 */
[----:B-1----:R-:W-:Y:S02]  /*46b0*/  LEA R16, P3, R6, R2, 0x1 ;  /* 0x0000000206107211 */ /* 0x002fe400078608ff */
[----:B------:R-:W-:Y:S01]  /*46c0*/  LEA R2, R24, R8, 0x1 ;  /* 0x0000000818027211 */ /* 0x000fe200078e08ff */
[----:B------:R-:W1:Y:S01]  /*46d0*/  LDC R13, c[0x0][0x268] ;  /* 0x00009a00ff0d7b82 */ /* 0x000e620000000800 */
[----:B------:R-:W-:-:S03]  /*46e0*/  LEA.HI.X.SX32 R17, R6, R9, 0x1, P3 ;  /* 0x0000000906117211 */ /* 0x000fc600018f0eff */
[----:B------:R-:W-:Y:S01]  /*46f0*/  IMAD R7, R24, 0x2, R2 ;  /* 0x0000000218077824 */ /* 0x000fe200078e0202 */
[----:B------:R2:W-:Y:S03]  /*4700*/  STL [R1+0x8], R2 ;  /* 0x0000080201007387 */ /* 0x0005e60000100800 */
[----:B------:R-:W0:Y:S01]  /*4710*/  LDC R6, c[0x0][0x268] ;  /* 0x00009a00ff067b82 */ /* 0x000e220000000800 */
[----:B------:R-:W-:Y:S04]  /*4720*/  STL.64 [R1+0x368], R18 ;  /* 0x0003681201007387 */ /* 0x000fe80000100a00 */
[----:B------:R-:W-:Y:S01]  /*4730*/  STL.64 [R1+0x360], R16 ;  /* 0x0003601001007387 */ /* 0x000fe20000100a00 */
[----:B--2---:R-:W-:-:S02]  /*4740*/  IADD3.X R2, R4, UR5, R5, P4, P5 ;  /* 0x0000000504027c10 */ /* 0x004fc4000a7ea405 */
[----:B------:R-:W2:Y:S01]  /*4750*/  LDC R8, c[0x0][0x268] ;  /* 0x00009a00ff087b82 */ /* 0x000ea20000000800 */
[----:B------:R3:W-:Y:S07]  /*4760*/  STL [R1+0x4], R7 ;  /* 0x0000040701007387 */ /* 0x0007ee0000100800 */
[----:B------:R-:W4:Y:S01]  /*4770*/  LDC R4, c[0x0][0x268] ;  /* 0x00009a00ff047b82 */ /* 0x000f220000000800 */
[----:B---3--:R-:W-:-:S05]  /*4780*/  LEA R7, R24, R7, 0x1 ;  /* 0x0000000718077211 */ /* 0x008fca00078e08ff */
[C---:B------:R-:W-:Y:S02]  /*4790*/  IMAD R29, R24.reuse, 0x2, R7 ;  /* 0x00000002181d7824 */ /* 0x040fe400078e0207 */
[----:B------:R-:W3:Y:S01]  /*47a0*/  LDC R5, c[0x0][0x268] ;  /* 0x00009a00ff057b82 */ /* 0x000ee20000000800 */
[----:B------:R1:W-:Y:S02]  /*47b0*/  STL [R1], R7 ;  /* 0x0000000701007387 */ /* 0x0003e40000100800 */
[C---:B------:R-:W-:Y:S02]  /*47c0*/  LEA R28, R24.reuse, R29, 0x1 ;  /* 0x0000001d181c7211 */ /* 0x040fe400078e08ff */
[----:B------:R1:W-:Y:S03]  /*47d0*/  STL [R1+0x1710], R29 ;  /* 0x0017101d01007387 */ /* 0x0003e60000100800 */
[----:B------:R-:W2:Y:S01]  /*47e0*/  LDC R9, c[0x0][0x268] ;  /* 0x00009a00ff097b82 */ /* 0x000ea20000000800 */
[----:B------:R-:W-:-:S05]  /*47f0*/  IMAD R27, R24, 0x2, R28 ;  /* 0x00000002181b7824 */ /* 0x000fca00078e021c */
[C---:B------:R-:W-:Y:S02]  /*4800*/  LEA R26, R24.reuse, R27, 0x1 ;  /* 0x0000001b181a7211 */ /* 0x040fe400078e08ff */
[----:B-1----:R-:W1:Y:S01]  /*4810*/  LDC R7, c[0x0][0x268] ;  /* 0x00009a00ff077b82 */ /* 0x002e620000000800 */
[----:B------:R-:W-:Y:S02]  /*4820*/  MOV R29, R11 ;  /* 0x0000000b001d7202 */ /* 0x000fe40000000f00 */
[C---:B------:R-:W-:Y:S01]  /*4830*/  IMAD R25, R24.reuse, 0x2, R26 ;  /* 0x0000000218197824 */ /* 0x040fe200078e021a */
[----:B------:R-:W-:Y:S04]  /*4840*/  STL.64 [R1+0x1708], R26 ;  /* 0x0017081a01007387 */ /* 0x000fe80000100a00 */
[----:B------:R-:W-:Y:S01]  /*4850*/  LEA R24, R24, R25, 0x1 ;  /* 0x0000001918187211 */ /* 0x000fe200078e08ff */
[----:B------:R-:W2:Y:S04]  /*4860*/  LDC R14, c[0x0][0x268] ;  /* 0x00009a00ff0e7b82 */ /* 0x000ea80000000800 */
[----:B------:R-:W-:Y:S01]  /*4870*/  IMAD R23, R23, 0x2, R24 ;  /* 0x0000000217177824 */ /* 0x000fe200078e0218 */
[----:B------:R-:W-:Y:S03]  /*4880*/  STL.64 [R1+0x1700], R24 ;  /* 0x0017001801007387 */ /* 0x000fe60000100a00 */
[----:B------:R-:W2:Y:S01]  /*4890*/  LDC R15, c[0x0][0x268] ;  /* 0x00009a00ff0f7b82 */ /* 0x000ea20000000800 */
[----:B------:R-:W-:-:S05]  /*48a0*/  LEA R22, R22, R23, 0x1 ;  /* 0x0000001716167211 */ /* 0x000fca00078e08ff */
[----:B----4-:R-:W-:Y:S01]  /*48b0*/  IMAD R4, R4, 0x2, R22 ;  /* 0x0000000204047824 */ /* 0x010fe200078e0216 */
[----:B------:R-:W-:Y:S01]  /*48c0*/  STL.64 [R1+0x1718], R22 ;  /* 0x0017181601007387 */ /* 0x000fe20000100a00 */
[----:B------:R-:W4:Y:S03]  /*48d0*/  LDC R16, c[0x0][0x268] ;  /* 0x00009a00ff107b82 */ /* 0x000f260000000800 */
[----:B---3--:R-:W-:-:S05]  /*48e0*/  LEA R5, R5, R4, 0x1 ;  /* 0x0000000405057211 */ /* 0x008fca00078e08ff */
[----:B0-----:R-:W-:Y:S01]  /*48f0*/  IMAD R6, R6, 0x2, R5 ;  /* 0x0000000206067824 */ /* 0x001fe200078e0205 */
[----:B------:R-:W0:Y:S01]  /*4900*/  LDC R17, c[0x0][0x268] ;  /* 0x00009a00ff117b82 */ /* 0x000e220000000800 */
[----:B------:R3:W-:Y:S02]  /*4910*/  STL.64 [R1+0x16e8], R4 ;  /* 0x0016e80401007387 */ /* 0x0007e40000100a00 */
[----:B-1----:R-:W-:-:S05]  /*4920*/  IMAD R7, R7, 0x2, R6 ;  /* 0x0000000207077824 */ /* 0x002fca00078e0206 */
[----:B--2---:R-:W-:Y:S01]  /*4930*/  LEA R8, R8, R7, 0x1 ;  /* 0x0000000708087211 */ /* 0x004fe200078e08ff */
[----:B------:R-:W1:Y:S01]  /*4940*/  LDC R18, c[0x0][0x268] ;  /* 0x00009a00ff127b82 */ /* 0x000e620000000800 */
[----:B------:R2:W-:Y:S03]  /*4950*/  STL.64 [R1+0x16e0], R6 ;  /* 0x0016e00601007387 */ /* 0x0005e60000100a00 */
[----:B------:R-:W-:-:S04]  /*4960*/  IMAD R9, R9, 0x2, R8 ;  /* 0x0000000209097824 */ /* 0x000fc800078e0208 */
[----:B------:R-:W1:Y:S01]  /*4970*/  LDC R19, c[0x0][0x268] ;  /* 0x00009a00ff137b82 */ /* 0x000e620000000800 */
[----:B------:R-:W-:Y:S01]  /*4980*/  LEA R10, R10, R9, 0x1 ;  /* 0x000000090a0a7211 */ /* 0x000fe200078e08ff */
[----:B------:R-:W-:Y:S04]  /*4990*/  STL.64 [R1+0x16f0], R8 ;  /* 0x0016f00801007387 */ /* 0x000fe80000100a00 */
[----:B------:R-:W-:Y:S02]  /*49a0*/  IMAD R12, R12, 0x2, R10 ;  /* 0x000000020c0c7824 */ /* 0x000fe400078e020a */
[----:B------:R-:W1:Y:S03]  /*49b0*/  LDC R20, c[0x0][0x268] ;  /* 0x00009a00ff147b82 */ /* 0x000e660000000800 */
[----:B------:R-:W-:-:S05]  /*49c0*/  LEA R13, R13, R12, 0x1 ;  /* 0x0000000c0d0d7211 */ /* 0x000fca00078e08ff */
[----:B------:R-:W-:Y:S01]  /*49d0*/  IMAD R14, R14, 0x2, R13 ;  /* 0x000000020e0e7824 */ /* 0x000fe200078e020d */
[----:B------:R-:W1:Y:S01]  /*49e0*/  LDC R21, c[0x0][0x268] ;  /* 0x00009a00ff157b82 */ /* 0x000e620000000800 */
[----:B------:R-:W-:Y:S03]  /*49f0*/  STL.64 [R1+0x16f8], R12 ;  /* 0x0016f80c01007387 */ /* 0x000fe60000100a00 */
[----:B------:R-:W-:-:S04]  /*4a00*/  LEA R15, R15, R14, 0x1 ;  /* 0x0000000e0f0f7211 */ /* 0x000fc800078e08ff */
[----:B---3--:R-:W3:Y:S01]  /*4a10*/  LDC R5, c[0x0][0x268] ;  /* 0x00009a00ff057b82 */ /* 0x008ee20000000800 */
[----:B----4-:R-:W-:Y:S01]  /*4a20*/  IMAD R16, R16, 0x2, R15 ;  /* 0x0000000210107824 */ /* 0x010fe200078e020f */
[----:B------:R-:W-:Y:S04]  /*4a30*/  STL.64 [R1+0x1720], R14 ;  /* 0x0017200e01007387 */ /* 0x000fe80000100a00 */
[----:B0-----:R-:W-:Y:S02]  /*4a40*/  LEA R17, R17, R16, 0x1 ;  /* 0x0000001011117211 */ /* 0x001fe400078e08ff */
[----:B--2---:R-:W0:Y:S03]  /*4a50*/  LDC R6, c[0x0][0x268] ;  /* 0x00009a00ff067b82 */ /* 0x004e260000000800 */
[----:B-1----:R-:W-:Y:S01]  /*4a60*/  IMAD R18, R18, 0x2, R17 ;  /* 0x0000000212127824 */ /* 0x002fe200078e0211 */
[----:B------:R1:W-:Y:S04]  /*4a70*/  STL.64 [R1+0x1728], R16 ;  /* 0x0017281001007387 */ /* 0x0003e80000100a00 */
[----:B------:R-:W-:Y:S01]  /*4a80*/  LEA R19, R19, R18, 0x1 ;  /* 0x0000001213137211 */ /* 0x000fe200078e08ff */
[----:B------:R-:W2:Y:S04]  /*4a90*/  LDC R11, c[0x0][0x268] ;  /* 0x00009a00ff0b7b82 */ /* 0x000ea80000000800 */
[----:B------:R-:W-:-:S04]  /*4aa0*/  IMAD R20, R20, 0x2, R19 ;  /* 0x0000000214147824 */ /* 0x000fc800078e0213 */
[----:B-1----:R-:W1:Y:S01]  /*4ab0*/  LDC R17, c[0x0][0x268] ;  /* 0x00009a00ff117b82 */ /* 0x002e620000000800 */
[----:B------:R-:W-:-:S05]  /*4ac0*/  LEA R21, R21, R20, 0x1 ;  /* 0x0000001415157211 */ /* 0x000fca00078e08ff */
[----:B---3--:R-:W-:Y:S02]  /*4ad0*/  IMAD R16, R5, 0x2, R21 ;  /* 0x0000000205107824 */ /* 0x008fe400078e0215 */
[----:B------:R-:W3:Y:S03]  /*4ae0*/  LDC R9, c[0x0][0x268] ;  /* 0x00009a00ff097b82 */ /* 0x000ee60000000800 */
[----:B------:R0:W-:Y:S05]  /*4af0*/  STL [R1+0x18], R16 ;  /* 0x0000181001007387 */ /* 0x0001ea0000100800 */
[----:B------:R-:W4:Y:S01]  /*4b00*/  LDC R22, c[0x0][0x268] ;  /* 0x00009a00ff167b82 */ /* 0x000f220000000800 */
[----:B0-----:R-:W-:-:S07]  /*4b10*/  LEA R16, R6, R16, 0x1 ;  /* 0x0000001006107211 */ /* 0x001fce00078e08ff */
[----:B------:R-:W0:Y:S01]  /*4b20*/  LDC R26, c[0x0][0x268] ;  /* 0x00009a00ff1a7b82 */ /* 0x000e220000000800 */
[----:B------:R1:W-:Y:S07]  /*4b30*/  STL [R1+0x14], R16 ;  /* 0x0000141001007387 */ /* 0x0003ee0000100800 */
[----:B------:R-:W0:Y:S01]  /*4b40*/  LDC R24, c[0x0][0x268] ;  /* 0x00009a00ff187b82 */ /* 0x000e220000000800 */
[----:B-1----:R-:W-:-:S07]  /*4b50*/  IMAD R16, R17, 0x2, R16 ;  /* 0x0000000211107824 */ /* 0x002fce00078e0210 */
[----:B------:R-:W1:Y:S01]  /*4b60*/  LDC R17, c[0x0][0x268] ;  /* 0x00009a00ff117b82 */ /* 0x000e620000000800 */
[----:B------:R1:W-:Y:S07]  /*4b70*/  STL [R1+0x10], R16 ;  /* 0x0000101001007387 */ /* 0x0003ee0000100800 */
[----:B------:R-:W0:Y:S08]  /*4b80*/  LDC R14, c[0x0][0x268] ;  /* 0x00009a00ff0e7b82 */ /* 0x000e300000000800 */
[----:B------:R-:W0:Y:S01]  /*4b90*/  LDC R15, c[0x0][0x268] ;  /* 0x00009a00ff0f7b82 */ /* 0x000e220000000800 */
[----:B-1----:R-:W-:-:S07]  /*4ba0*/  LEA R16, R17, R16, 0x1 ;  /* 0x0000001011107211 */ /* 0x002fce00078e08ff */
[----:B------:R-:W1:Y:S01]  /*4bb0*/  LDC R13, c[0x0][0x268] ;  /* 0x00009a00ff0d7b82 */ /* 0x000e620000000800 */
[----:B------:R2:W-:Y:S07]  /*4bc0*/  STL [R1+0x24], R16 ;  /* 0x0000241001007387 */ /* 0x0005ee0000100800 */
[----:B------:R-:W2:Y:S08]  /*4bd0*/  LDC R17, c[0x0][0x268] ;  /* 0x00009a00ff117b82 */ /* 0x000eb00000000800 */
[----:B------:R-:W1:Y:S08]  /*4be0*/  LDC R12, c[0x0][0x268] ;  /* 0x00009a00ff0c7b82 */ /* 0x000e700000000800 */
[----:B------:R-:W1:Y:S01]  /*4bf0*/  LDC R8, c[0x0][0x268] ;  /* 0x00009a00ff087b82 */ /* 0x000e620000000800 */
[----:B--2---:R-:W-:-:S07]  /*4c00*/  IMAD R16, R17, 0x2, R16 ;  /* 0x0000000211107824 */ /* 0x004fce00078e0210 */
[----:B------:R-:W2:Y:S01]  /*4c10*/  LDC R23, c[0x0][0x268] ;  /* 0x00009a00ff177b82 */ /* 0x000ea20000000800 */
[----:B------:R3:W-:Y:S07]  /*4c20*/  STL [R1+0x20], R16 ;  /* 0x0000201001007387 */ /* 0x0007ee0000100800 */
[----:B------:R-:W3:Y:S08]  /*4c30*/  LDC R17, c[0x0][0x268] ;  /* 0x00009a00ff117b82 */ /* 0x000ef00000000800 */
[----:B------:R-:W2:Y:S08]  /*4c40*/  LDC R27, c[0x0][0x268] ;  /* 0x00009a00ff1b7b82 */ /* 0x000eb00000000800 */
[----:B------:R-:W2:Y:S01]  /*4c50*/  LDC R25, c[0x0][0x268] ;  /* 0x00009a00ff197b82 */ /* 0x000ea20000000800 */
[----:B---3--:R-:W-:-:S07]  /*4c60*/  LEA R16, R17, R16, 0x1 ;  /* 0x0000001011107211 */ /* 0x008fce00078e08ff */
[----:B------:R-:W3:Y:S01]  /*4c70*/  LDC R5, c[0x0][0x268] ;  /* 0x00009a00ff057b82 */ /* 0x000ee20000000800 */
[----:B------:R4:W-:Y:S07]  /*4c80*/  STL [R1+0x1c], R16 ;  /* 0x00001c1001007387 */ /* 0x0009ee0000100800 */
[----:B------:R-:W4:Y:S08]  /*4c90*/  LDC R17, c[0x0][0x268] ;  /* 0x00009a00ff117b82 */ /* 0x000f300000000800 */
[----:B------:R-:W3:Y:S08]  /*4ca0*/  LDC R4, c[0x0][0x268] ;  /* 0x00009a00ff047b82 */ /* 0x000ef00000000800 */
[----:B------:R-:W3:Y:S01]  /*4cb0*/  LDC R7, c[0x0][0x268] ;  /* 0x00009a00ff077b82 */ /* 0x000ee20000000800 */
[----:B----4-:R-:W-:-:S07]  /*4cc0*/  IMAD R16, R17, 0x2, R16 ;  /* 0x0000000211107824 */ /* 0x010fce00078e0210 */
[----:B------:R-:W4:Y:S01]  /*4cd0*/  LDC R6, c[0x0][0x268] ;  /* 0x00009a00ff067b82 */ /* 0x000f220000000800 */
[----:B------:R0:W-:Y:S07]  /*4ce0*/  STL [R1+0x30], R16 ;  /* 0x0000301001007387 */ /* 0x0001ee0000100800 */
[----:B------:R-:W0:Y:S02]  /*4cf0*/  LDC R17, c[0x0][0x268] ;  /* 0x00009a00ff117b82 */ /* 0x000e240000000800 */
[----:B0-----:R-:W-:-:S06]  /*4d00*/  LEA R16, R17, R16, 0x1 ;  /* 0x0000001011107211 */ /* 0x001fcc00078e08ff */
[----:B------:R-:W0:Y:S01]  /*4d10*/  LDC R17, c[0x0][0x268] ;  /* 0x00009a00ff117b82 */ /* 0x000e220000000800 */
[----:B------:R0:W-:Y:S02]  /*4d20*/  STL [R1+0x2c], R16 ;  /* 0x00002c1001007387 */ /* 0x0001e40000100800 */
[----:B0-----:R-:W-:-:S05]  /*4d30*/  IMAD R16, R17, 0x2, R16 ;  /* 0x0000000211107824 */ /* 0x001fca00078e0210 */
[----:B------:R-:W0:Y:S01]  /*4d40*/  LDC R17, c[0x0][0x268] ;  /* 0x00009a00ff117b82 */ /* 0x000e220000000800 */
[----:B------:R0:W-:Y:S02]  /*4d50*/  STL [R1+0x28], R16 ;  /* 0x0000281001007387 */ /* 0x0001e40000100800 */
[----:B0-----:R-:W-:-:S05]  /*4d60*/  LEA R16, R17, R16, 0x1 ;  /* 0x0000001011107211 */ /* 0x001fca00078e08ff */
        /* <DEDUP_REMOVED lines=80> */
[----:B-1----:R-:W-:-:S05]  /*5270*/  IMAD R16, R11, 0x2, R16 ;  /* 0x000000020b107824 */ /* 0x002fca00078e0210 */
[----:B------:R-:W1:Y:S01]  /*5280*/  LDC R11, c[0x0][0x268] ;  /* 0x00009a00ff0b7b82 */ /* 0x000e620000000800 */
[----:B------:R0:W-:Y:S02]  /*5290*/  STL [R1+0xb0], R16 ;  /* 0x0000b01001007387 */ /* 0x0001e40000100800 */
[----:B0-----:R-:W-:-:S05]  /*52a0*/  LEA R16, R17, R16, 0x1 ;  /* 0x0000001011107211 */ /* 0x001fca00078e08ff */
[----:B------:R-:W0:Y:S01]  /*52b0*/  LDC R17, c[0x0][0x268] ;  /* 0x00009a00ff117b82 */ /* 0x000e220000000800 */
[----:B-1----:R0:W-:Y:S04]  /*52c0*/  STL [R1+0x1640], R11 ;  /* 0x0016400b01007387 */ /* 0x0021e80000100800 */
[----:B------:R-:W-:Y:S01]  /*52d0*/  STL [R1+0xac], R16 ;  /* 0x0000ac1001007387 */ /* 0x000fe20000100800 */
[----:B0-----:R-:W-:Y:S02]  /*52e0*/  IMAD R11, R17, 0x2, R16 ;  /* 0x00000002110b7824 */ /* 0x001fe400078e0210 */
[----:B------:R-:W0:Y:S03]  /*52f0*/  LDC R17, c[0x0][0x268] ;  /* 0x00009a00ff117b82 */ /* 0x000e260000000800 */
[----:B------:R0:W-:Y:S02]  /*5300*/  STL [R1+0xa8], R11 ;  /* 0x0000a80b01007387 */ /* 0x0001e40000100800 */
[----:B0-----:R-:W-:-:S03]  /*5310*/  LEA R11, R17, R11, 0x1 ;  /* 0x0000000b110b7211 */ /* 0x001fc600078e08ff */
[----:B------:R-:W0:Y:S02]  /*5320*/  LDC R17, c[0x0][0x268] ;  /* 0x00009a00ff117b82 */ /* 0x000e240000000800 */
[----:B------:R0:W-:Y:S02]  /*5330*/  STL [R1+0xc8], R11 ;  /* 0x0000c80b01007387 */ /* 0x0001e40000100800 */
[----:B0-----:R-:W-:-:S04]  /*5340*/  IMAD R11, R17, 0x2, R11 ;  /* 0x00000002110b7824 */ /* 0x001fc800078e020b */
        /* <DEDUP_REMOVED lines=18> */
[----:B------:R-:W-:Y:S01]  /*5470*/  LEA R9, R9, R11, 0x1 ;  /* 0x0000000b09097211 */ /* 0x000fe200078e08ff */
[----:B------:R-:W-:Y:S04]  /*5480*/  STL [R1+0xf4], R11 ;  /* 0x0000f40b01007387 */ /* 0x000fe80000100800 */
[----:B------:R0:W-:Y:S02]  /*5490*/  STL [R1+0xf0], R9 ;  /* 0x0000f00901007387 */ /* 0x0001e40000100800 */
[----:B0-----:R-:W-:Y:S02]  /*54a0*/  IMAD R9, R22, 0x2, R9 ;  /* 0x0000000216097824 */ /* 0x001fe400078e0209 */
[----:B------:R-:W3:Y:S03]  /*54b0*/  LDL.LU R22, [R1+0xa4] ;  /* 0x0000a40001167983 */ /* 0x000ee60000300800 */
[----:B------:R-:W-:Y:S01]  /*54c0*/  LEA R11, R26, R9, 0x1 ;  /* 0x000000091a0b7211 */ /* 0x000fe200078e08ff */
[----:B------:R0:W-:Y:S04]  /*54d0*/  STL [R1+0x108], R9 ;  /* 0x0001080901007387 */ /* 0x0001e80000100800 */
[----:B------:R1:W-:Y:S01]  /*54e0*/  STL [R1+0x104], R11 ;  /* 0x0001040b01007387 */ /* 0x0003e20000100800 */
[----:B0-----:R-:W-:-:S03]  /*54f0*/  IMAD.MOV.U32 R9, RZ, RZ, R29 ;  /* 0x000000ffff097224 */ /* 0x001fc600078e001d */
[----:B------:R-:W4:Y:S01]  /*5500*/  LDL.LU R29, [R1+0xb4] ;  /* 0x0000b400011d7983 */ /* 0x000f220000300800 */
[----:B------:R-:W-:-:S03]  /*5510*/  LEA R16, R24, R11, 0x1 ;  /* 0x0000000b18107211 */ /* 0x000fc600078e08ff */
[----:B------:R-:W4:Y:S02]  /*5520*/  LDL.LU R26, [R1+0x8] ;  /* 0x00000800011a7983 */ /* 0x000f240000300800 */
[----:B------:R-:W-:Y:S02]  /*5530*/  IMAD R14, R14, 0x2, R16 ;  /* 0x000000020e0e7824 */ /* 0x000fe400078e0210 */
[----:B------:R0:W-:Y:S04]  /*5540*/  STL [R1+0x100], R16 ;  /* 0x0001001001007387 */ /* 0x0001e80000100800 */
[----:B-1----:R-:W4:Y:S04]  /*5550*/  LDL.LU R11, [R1+0x4] ;  /* 0x00000400010b7983 */ /* 0x002f280000300800 */
[----:B------:R-:W4:Y:S01]  /*5560*/  LDL.LU R24, [R1] ;  /* 0x0000000001187983 */ /* 0x000f220000300800 */
[----:B0-----:R-:W-:-:S03]  /*5570*/  LEA R16, P1, R3, R0, 0x1 ;  /* 0x0000000003107211 */ /* 0x001fc600078208ff */
[----:B------:R0:W-:Y:S02]  /*5580*/  STL [R1+0x128], R14 ;  /* 0x0001280e01007387 */ /* 0x0001e40000100800 */
[----:B0-----:R-:W-:Y:S02]  /*5590*/  LEA R14, R15, R14, 0x1 ;  /* 0x0000000e0f0e7211 */ /* 0x001fe400078e08ff */
[----:B------:R-:W0:Y:S03]  /*55a0*/  LDC R15, c[0x0][0x268] ;  /* 0x00009a00ff0f7b82 */ /* 0x000e260000000800 */
[----:B------:R1:W-:Y:S02]  /*55b0*/  STL [R1+0x124], R14 ;  /* 0x0001240e01007387 */ /* 0x0003e40000100800 */
[----:B-1----:R-:W-:-:S03]  /*55c0*/  IMAD R14, R13, 0x2, R14 ;  /* 0x000000020d0e7824 */ /* 0x002fc600078e020e */
[----:B------:R-:W1:Y:S01]  /*55d0*/  LDC R13, c[0x0][0x268] ;  /* 0x00009a00ff0d7b82 */ /* 0x000e620000000800 */
[----:B------:R-:W-:Y:S01]  /*55e0*/  IMAD R12, R12, 0x2, R14 ;  /* 0x000000020c0c7824 */ /* 0x000fe200078e020e */
[----:B------:R2:W-:Y:S04]  /*55f0*/  STL [R1+0x120], R14 ;  /* 0x0001200e01007387 */ /* 0x0005e80000100800 */
[----:B------:R-:W-:Y:S01]  /*5600*/  MOV R17, R12 ;  /* 0x0000000c00117202 */ /* 0x000fe20000000f00 */
[----:B------:R-:W-:Y:S01]  /*5610*/  STL [R1+0x134], R12 ;  /* 0x0001340c01007387 */ /* 0x000fe20000100800 */
[----:B0-----:R-:W-:Y:S02]  /*5620*/  IMAD R15, R15, 0x2, R3 ;  /* 0x000000020f0f7824 */ /* 0x001fe400078e0203 */
[----:B------:R-:W-:-:S02]  /*5630*/  LEA R8, R8, R17, 0x1 ;  /* 0x0000001108087211 */ /* 0x000fc400078e08ff */
[----:B------:R-:W-:-:S05]  /*5640*/  LEA.HI.X.SX32 R17, R3, R2, 0x1, P1 ;  /* 0x0000000203117211 */ /* 0x000fca00008f0eff */
[----:B------:R0:W-:Y:S01]  /*5650*/  STL.64 [R1+0x14f8], R16 ;  /* 0x0014f81001007387 */ /* 0x0001e20000100a00 */
[----:B-1----:R-:W-:Y:S02]  /*5660*/  LEA R13, R13, R3, 0x1 ;  /* 0x000000030d0d7211 */ /* 0x002fe400078e08ff */
[----:B------:R-:W1:Y:S02]  /*5670*/  LDC R3, c[0x0][0x268] ;  /* 0x00009a00ff037b82 */ /* 0x000e640000000800 */
[----:B--2---:R-:W-:Y:S01]  /*5680*/  LEA R14, P2, R13, R0, 0x1 ;  /* 0x000000000d0e7211 */ /* 0x004fe200078408ff */
[----:B0-----:R-:W2:Y:S03]  /*5690*/  LDL.LU.64 R16, [R1+0x1728] ;  /* 0x0017280001107983 */ /* 0x001ea60000300a00 */
[----:B------:R-:W-:-:S05]  /*56a0*/  LEA.HI.X.SX32 R15, R15, R2, 0x1, P2 ;  /* 0x000000020f0f7211 */ /* 0x000fca00010f0eff */
[----:B------:R0:W-:Y:S04]  /*56b0*/  STL.64 [R1+0x14f0], R14 ;  /* 0x0014f00e01007387 */ /* 0x0001e80000100a00 */
[----:B0-----:R-:W2:Y:S04]  /*56c0*/  LDL.LU.64 R14, [R1+0x1720] ;  /* 0x00172000010e7983 */ /* 0x001ea80000300a00 */
[----:B------:R0:W-:Y:S02]  /*56d0*/  STL [R1+0x130], R8 ;  /* 0x0001300801007387 */ /* 0x0001e40000100800 */
[----:B0-----:R-:W-:Y:S01]  /*56e0*/  IMAD R8, R23, 0x2, R8 ;  /* 0x0000000217087824 */ /* 0x001fe200078e0208 */
[----:B------:R-:W-:-:S02]  /*56f0*/  MOV R23, R9 ;  /* 0x0000000900177202 */ /* 0x000fc40000000f00 */
[----:B---3--:R-:W-:-:S04]  /*5700*/  LEA R12, P3, R22, R0, 0x1 ;  /* 0x00000000160c7211 */ /* 0x008fc800078608ff */
[----:B------:R-:W-:Y:S02]  /*5710*/  LEA.HI.X.SX32 R13, R22, R2, 0x1, P3 ;  /* 0x00000002160d7211 */ /* 0x000fe400018f0eff */
[----:B------:R-:W-:-:S03]  /*5720*/  LEA R22, P1, R9, R0, 0x1 ;  /* 0x0000000009167211 */ /* 0x000fc600078208ff */
[----:B------:R0:W-:Y:S01]  /*5730*/  STL.64 [R1+0x14e8], R12 ;  /* 0x0014e80c01007387 */ /* 0x0001e20000100a00 */
[----:B------:R-:W-:-:S03]  /*5740*/  LEA.HI.X.SX32 R23, R23, R2, 0x1, P1 ;  /* 0x0000000217177211 */ /* 0x000fc600008f0eff */
[----:B------:R-:W-:Y:S01]  /*5750*/  STL [R1+0x11c], R8 ;  /* 0x00011c0801007387 */ /* 0x000fe20000100800 */
[----:B0-----:R-:W-:Y:S01]  /*5760*/  IMAD.MOV.U32 R13, RZ, RZ, R8 ;  /* 0x000000ffff0d7224 */ /* 0x001fe200078e0008 */
[----:B----4-:R-:W-:Y:S02]  /*5770*/  LEA R12, P2, R29, R0, 0x1 ;  /* 0x000000001d0c7211 */ /* 0x010fe400078408ff */
[----:B------:R0:W-:Y:S02]  /*5780*/  STL.64 [R1+0x14e0], R22 ;  /* 0x0014e01601007387 */ /* 0x0001e40000100a00 */
[----:B-1----:R-:W-:Y:S02]  /*5790*/  LEA R3, R3, R13, 0x1 ;  /* 0x0000000d03037211 */ /* 0x002fe400078e08ff */
[----:B------:R-:W-:Y:S01]  /*57a0*/  LEA.HI.X.SX32 R13, R29, R2, 0x1, P2 ;  /* 0x000000021d0d7211 */ /* 0x000fe200010f0eff */
[----:B0-----:R-:W3:Y:S04]  /*57b0*/  LDL.LU.64 R22, [R1+0x1718] ;  /* 0x0017180001167983 */ /* 0x001ee80000300a00 */
[----:B------:R-:W4:Y:S01]  /*57c0*/  LDL.LU R29, [R1+0x1710] ;  /* 0x00171000011d7983 */ /* 0x000f220000300800 */
[----:B------:R-:W-:-:S04]  /*57d0*/  LEA R8, P3, R26, R0, 0x1 ;  /* 0x000000001a087211 */ /* 0x000fc800078608ff */
[----:B------:R-:W-:Y:S01]  /*57e0*/  LEA.HI.X.SX32 R9, R26, R2, 0x1, P3 ;  /* 0x000000021a097211 */ /* 0x000fe200018f0eff */
[----:B------:R-:W-:Y:S04]  /*57f0*/  STL [R1+0x12c], R3 ;  /* 0x00012c0301007387 */ /* 0x000fe80000100800 */
[----:B------:R0:W-:Y:S02]  /*5800*/  STL.64 [R1+0x14d0], R8 ;  /* 0x0014d00801007387 */ /* 0x0001e40000100a00 */
[----:B0-----:R-:W-:Y:S02]  /*5810*/  IMAD R8, R27, 0x2, R3 ;  /* 0x000000021b087824 */ /* 0x001fe400078e0203 */
[----:B------:R-:W0:Y:S01]  /*5820*/  LDC R3, c[0x0][0x268] ;  /* 0x00009a00ff037b82 */ /* 0x000e220000000800 */
[----:B------:R-:W-:-:S02]  /*5830*/  LEA R26, P1, R11, R0, 0x1 ;  /* 0x000000000b1a7211 */ /* 0x000fc400078208ff */
[----:B------:R-:W-:Y:S01]  /*5840*/  MOV R27, R8 ;  /* 0x00000008001b7202 */ /* 0x000fe20000000f00 */
[----:B------:R1:W-:Y:S04]  /*5850*/  STL.64 [R1+0x14d8], R12 ;  /* 0x0014d80c01007387 */ /* 0x0003e80000100a00 */
[----:B------:R-:W-:Y:S01]  /*5860*/  STL [R1+0x118], R8 ;  /* 0x0001180801007387 */ /* 0x000fe20000100800 */
[C---:B-1----:R-:W-:Y:S01]  /*5870*/  LEA R12, P2, R24.reuse, R0, 0x1 ;  /* 0x00000000180c7211 */ /* 0x042fe200078408ff */
[----:B0-----:R-:W-:Y:S01]  /*5880*/  IMAD R3, R3, 0x2, R27 ;  /* 0x0000000203037824 */ /* 0x001fe200078e021b */
[-C--:B------:R-:W-:Y:S02]  /*5890*/  LEA.HI.X.SX32 R27, R11, R2.reuse, 0x1, P1 ;  /* 0x000000020b1b7211 */ /* 0x080fe400008f0eff */
[----:B------:R-:W-:-:S03]  /*58a0*/  LEA.HI.X.SX32 R13, R24, R2, 0x1, P2 ;  /* 0x00000002180d7211 */ /* 0x000fc600010f0eff */
[----:B------:R0:W-:Y:S01]  /*58b0*/  STL.64 [R1+0x14c8], R26 ;  /* 0x0014c81a01007387 */ /* 0x0001e20000100a00 */
[----:B------:R-:W-:-:S03]  /*58c0*/  LEA R24, P1, R28, R0, 0x1 ;  /* 0x000000001c187211 */ /* 0x000fc600078208ff */
[----:B0-----:R-:W2:Y:S04]  /*58d0*/  LDL.LU.64 R26, [R1+0x1708] ;  /* 0x00170800011a7983 */ /* 0x001ea80000300a00 */
[----:B------:R0:W-:Y:S04]  /*58e0*/  STL [R1+0x114], R3 ;  /* 0x0001140301007387 */ /* 0x0001e80000100800 */
[----:B------:R-:W-:Y:S01]  /*58f0*/  STL.64 [R1+0x14c0], R12 ;  /* 0x0014c00c01007387 */ /* 0x000fe20000100a00 */
[----:B0-----:R-:W-:Y:S02]  /*5900*/  LEA R3, R25, R3, 0x1 ;  /* 0x0000000319037211 */ /* 0x001fe400078e08ff */
[----:B------:R-:W-:-:S02]  /*5910*/  LEA.HI.X.SX32 R25, R28, R2, 0x1, P1 ;  /* 0x000000021c197211 */ /* 0x000fc400008f0eff */
[----:B----4-:R-:W-:-:S04]  /*5920*/  LEA R8, P3, R29, R0, 0x1 ;  /* 0x000000001d087211 */ /* 0x010fc800078608ff */
[----:B------:R-:W-:-:S05]  /*5930*/  LEA.HI.X.SX32 R9, R29, R2, 0x1, P3 ;  /* 0x000000021d097211 */ /* 0x000fca00018f0eff */
[----:B------:R-:W-:Y:S04]  /*5940*/  STL.64 [R1+0x14b8], R8 ;  /* 0x0014b80801007387 */ /* 0x000fe80000100a00 */
[----:B------:R0:W-:Y:S04]  /*5950*/  STL.64 [R1+0x14b0], R24 ;  /* 0x0014b01801007387 */ /* 0x0001e80000100a00 */
[----:B0-----:R-:W4:Y:S01]  /*5960*/  LDL.LU.64 R24, [R1+0x1700] ;  /* 0x0017000001187983 */ /* 0x001f220000300a00 */
[----:B------:R-:W-:-:S05]  /*5970*/  IMAD R5, R5, 0x2, R3 ;  /* 0x0000000205057824 */ /* 0x000fca00078e0203 */
[----:B------:R-:W-:Y:S02]  /*5980*/  LEA R11, R4, R5, 0x1 ;  /* 0x00000005040b7211 */ /* 0x000fe400078e08ff */
[CC--:B--2---:R-:W-:Y:S02]  /*5990*/  LEA R12, P2, R27.reuse, R0.reuse, 0x1 ;  /* 0x000000001b0c7211 */ /* 0x0c4fe400078408ff */
[C---:B------:R-:W-:Y:S02]  /*59a0*/  LEA R8, P3, R26.reuse, R0, 0x1 ;  /* 0x000000001a087211 */ /* 0x040fe400078608ff */
[-C--:B------:R-:W-:Y:S02]  /*59b0*/  LEA.HI.X.SX32 R13, R27, R2.reuse, 0x1, P2 ;  /* 0x000000021b0d7211 */ /* 0x080fe400010f0eff */
[----:B------:R-:W-:-:S03]  /*59c0*/  LEA.HI.X.SX32 R9, R26, R2, 0x1, P3 ;  /* 0x000000021a097211 */ /* 0x000fc600018f0eff */
[----:B------:R0:W-:Y:S04]  /*59d0*/  STL.64 [R1+0x14a8], R12 ;  /* 0x0014a80c01007387 */ /* 0x0001e80000100a00 */
[----:B0-----:R-:W2:Y:S04]  /*59e0*/  LDL.LU.64 R12, [R1+0x16f8] ;  /* 0x0016f800010c7983 */ /* 0x001ea80000300a00 */
[----:B------:R-:W-:Y:S04]  /*59f0*/  STL [R1+0x10c], R5 ;  /* 0x00010c0501007387 */ /* 0x000fe80000100800 */
[----:B------:R-:W-:Y:S04]  /*5a00*/  STL.64 [R1+0x14a0], R8 ;  /* 0x0014a00801007387 */ /* 0x000fe80000100a00 */
[----:B------:R0:W-:Y:S01]  /*5a10*/  STL [R1+0xec], R11 ;  /* 0x0000ec0b01007387 */ /* 0x0001e20000100800 */
[----:B------:R-:W-:Y:S01]  /*5a20*/  IMAD R26, R7, 0x2, R11 ;  /* 0x00000002071a7824 */ /* 0x000fe200078e020b */
[----:B---3--:R-:W-:-:S04]  /*5a30*/  LEA R28, P3, R23, R0, 0x1 ;  /* 0x00000000171c7211 */ /* 0x008fc800078608ff */
[----:B------:R-:W-:Y:S02]  /*5a40*/  LEA R27, R6, R26, 0x1 ;  /* 0x0000001a061b7211 */ /* 0x000fe400078e08ff */
[----:B------:R-:W-:Y:S01]  /*5a50*/  LEA.HI.X.SX32 R29, R23, R2, 0x1, P3 ;  /* 0x00000002171d7211 */ /* 0x000fe200018f0eff */
[----:B0-----:R-:W0:Y:S01]  /*5a60*/  LDC R11, c[0x0][0x268] ;  /* 0x00009a00ff0b7b82 */ /* 0x001e220000000800 */
[CC--:B----4-:R-:W-:Y:S02]  /*5a70*/  LEA R8, P1, R25.reuse, R0.reuse, 0x1 ;  /* 0x0000000019087211 */ /* 0x0d0fe400078208ff */
[C---:B------:R-:W-:Y:S02]  /*5a80*/  LEA R4, P2, R24.reuse, R0, 0x1 ;  /* 0x0000000018047211 */ /* 0x040fe400078408ff */
[-C--:B------:R-:W-:Y:S02]  /*5a90*/  LEA.HI.X.SX32 R9, R25, R2.reuse, 0x1, P1 ;  /* 0x0000000219097211 */ /* 0x080fe400008f0eff */
[----:B------:R-:W-:-:S03]  /*5aa0*/  LEA.HI.X.SX32 R5, R24, R2, 0x1, P2 ;  /* 0x0000000218057211 */ /* 0x000fc600010f0eff */
[----:B------:R1:W-:Y:S04]  /*5ab0*/  STL.64 [R1+0x1498], R8 ;  /* 0x0014980801007387 */ /* 0x0003e80000100a00 */
[----:B-1----:R-:W3:Y:S04]  /*5ac0*/  LDL.LU.64 R8, [R1+0x16f0] ;  /* 0x0016f00001087983 */ /* 0x002ee80000300a00 */
[----:B------:R1:W-:Y:S04]  /*5ad0*/  STL.64 [R1+0x1490], R4 ;  /* 0x0014900401007387 */ /* 0x0003e80000100a00 */
[----:B-1----:R-:W4:Y:S01]  /*5ae0*/  LDL.LU.64 R4, [R1+0x16e8] ;  /* 0x0016e80001047983 */ /* 0x002f220000300a00 */
[----:B------:R-:W-:-:S04]  /*5af0*/  LEA R6, P1, R22, R0, 0x1 ;  /* 0x0000000016067211 */ /* 0x000fc800078208ff */
[----:B------:R-:W-:Y:S01]  /*5b00*/  LEA.HI.X.SX32 R7, R22, R2, 0x1, P1 ;  /* 0x0000000216077211 */ /* 0x000fe200008f0eff */
[----:B------:R-:W-:Y:S04]  /*5b10*/  STL.64 [R1+0x1488], R28 ;  /* 0x0014881c01007387 */ /* 0x000fe80000100a00 */
[----:B------:R-:W-:Y:S04]  /*5b20*/  STL [R1+0xe8], R27 ;  /* 0x0000e81b01007387 */ /* 0x000fe80000100800 */
[----:B------:R1:W-:Y:S04]  /*5b30*/  STL.64 [R1+0x1480], R6 ;  /* 0x0014800601007387 */ /* 0x0003e80000100a00 */
[----:B-1----:R-:W2:Y:S01]  /*5b40*/  LDL.LU.64 R6, [R1+0x16e0] ;  /* 0x0016e00001067983 */ /* 0x002ea20000300a00 */
[----:B0-----:R-:W-:-:S02]  /*5b50*/  IMAD R23, R11, 0x2, R27 ;  /* 0x000000020b177824 */ /* 0x001fc400078e021b */
[----:B------:R-:W0:Y:S03]  /*5b60*/  LDC R11, c[0x0][0x268] ;  /* 0x00009a00ff0b7b82 */ /* 0x000e260000000800 */
[----:B------:R-:W-:Y:S01]  /*5b70*/  STL [R1+0xe4], R23 ;  /* 0x0000e41701007387 */ /* 0x000fe20000100800 */
[----:B------:R-:W-:Y:S02]  /*5b80*/  MOV R27, R3 ;  /* 0x00000003001b7202 */ /* 0x000fe40000000f00 */
[----:B----4-:R-:W-:-:S04]  /*5b90*/  LEA R28, P2, R4, R0, 0x1 ;  /* 0x00000000041c7211 */ /* 0x010fc800078408ff */
[----:B------:R-:W-:Y:S02]  /*5ba0*/  LEA.HI.X.SX32 R29, R4, R2, 0x1, P2 ;  /* 0x00000002041d7211 */ /* 0x000fe400010f0eff */
[----:B0-----:R-:W-:Y:S02]  /*5bb0*/  LEA R4, R11, R23, 0x1 ;  /* 0x000000170b047211 */ /* 0x001fe400078e08ff */
[----:B------:R-:W0:Y:S01]  /*5bc0*/  LDC R11, c[0x0][0x268] ;  /* 0x00009a00ff0b7b82 */ /* 0x000e220000000800 */
[----:B------:R-:W-:-:S04]  /*5bd0*/  LEA R24, P3, R5, R0, 0x1 ;  /* 0x0000000005187211 */ /* 0x000fc800078608ff */
[----:B------:R-:W-:Y:S01]  /*5be0*/  LEA.HI.X.SX32 R25, R5, R2, 0x1, P3 ;  /* 0x0000000205197211 */ /* 0x000fe200018f0eff */
[----:B------:R-:W-:Y:S04]  /*5bf0*/  STL.64 [R1+0x1478], R28 ;  /* 0x0014781c01007387 */ /* 0x000fe80000100a00 */
[----:B------:R-:W-:Y:S04]  /*5c00*/  STL.64 [R1+0x1470], R24 ;  /* 0x0014701801007387 */ /* 0x000fe80000100a00 */
[----:B------:R0:W-:Y:S02]  /*5c10*/  STL [R1+0xe0], R4 ;  /* 0x0000e00401007387 */ /* 0x0001e40000100800 */
[----:B0-----:R-:W-:-:S02]  /*5c20*/  IMAD R4, R11, 0x2, R4 ;  /* 0x000000020b047824 */ /* 0x001fc400078e0204 */
[----:B------:R-:W0:Y:S01]  /*5c30*/  LDC R11, c[0x0][0x268] ;  /* 0x00009a00ff0b7b82 */ /* 0x000e220000000800 */
[CC--:B--2---:R-:W-:Y:S02]  /*5c40*/  LEA R28, P1, R6.reuse, R0.reuse, 0x1 ;  /* 0x00000000061c7211 */ /* 0x0c4fe400078208ff */
[C---:B------:R-:W-:Y:S02]  /*5c50*/  LEA R24, P2, R7.reuse, R0, 0x1 ;  /* 0x0000000007187211 */ /* 0x040fe400078408ff */
[-C--:B------:R-:W-:Y:S02]  /*5c60*/  LEA.HI.X.SX32 R29, R6, R2.reuse, 0x1, P1 ;  /* 0x00000002061d7211 */ /* 0x080fe400008f0eff */
[----:B------:R-:W-:Y:S01]  /*5c70*/  LEA.HI.X.SX32 R25, R7, R2, 0x1, P2 ;  /* 0x0000000207197211 */ /* 0x000fe200010f0eff */
[----:B------:R-:W-:Y:S04]  /*5c80*/  STL [R1+0xdc], R4 ;  /* 0x0000dc0401007387 */ /* 0x000fe80000100800 */
[----:B------:R1:W-:Y:S04]  /*5c90*/  STL.64 [R1+0x1468], R28 ;  /* 0x0014681c01007387 */ /* 0x0003e80000100a00 */
[----:B------:R0:W-:Y:S01]  /*5ca0*/  STL.64 [R1+0x1460], R24 ;  /* 0x0014601801007387 */ /* 0x0001e20000100a00 */
[----:B---3--:R-:W-:Y:S01]  /*5cb0*/  LEA R22, P3, R8, R0, 0x1 ;  /* 0x0000000008167211 */ /* 0x008fe200078608ff */
[----:B-1----:R-:W1:Y:S01]  /*5cc0*/  LDC R29, c[0x0][0x268] ;  /* 0x00009a00ff1d7b82 */ /* 0x002e620000000800 */
[----:B0-----:R-:W-:-:S07]  /*5cd0*/  LEA R24, R11, R4, 0x1 ;  /* 0x000000040b187211 */ /* 0x001fce00078e08ff */
[----:B------:R-:W0:Y:S01]  /*5ce0*/  LDC R11, c[0x0][0x268] ;  /* 0x00009a00ff0b7b82 */ /* 0x000e220000000800 */
[----:B------:R-:W-:Y:S02]  /*5cf0*/  LEA.HI.X.SX32 R23, R8, R2, 0x1, P3 ;  /* 0x0000000208177211 */ /* 0x000fe400018f0eff */
[----:B------:R-:W-:Y:S01]  /*5d00*/  LEA R4, P3, R12, R0, 0x1 ;  /* 0x000000000c047211 */ /* 0x000fe200078608ff */
[----:B0-----:R-:W-:-:S04]  /*5d10*/  IMAD R28, R11, 0x2, R24 ;  /* 0x000000020b1c7824 */ /* 0x001fc800078e0218 */
[----:B------:R-:W0:Y:S01]  /*5d20*/  LDC R11, c[0x0][0x268] ;  /* 0x00009a00ff0b7b82 */ /* 0x000e220000000800 */
[----:B------:R-:W-:Y:S01]  /*5d30*/  LEA.HI.X.SX32 R5, R12, R2, 0x1, P3 ;  /* 0x000000020c057211 */ /* 0x000fe200018f0eff */
[----:B------:R2:W-:Y:S01]  /*5d40*/  STL.64 [R1+0x1458], R22 ;  /* 0x0014581601007387 */ /* 0x0005e20000100a00 */
[----:B------:R-:W-:-:S03]  /*5d50*/  LEA R6, P2, R10, R0, 0x1 ;  /* 0x000000000a067211 */ /* 0x000fc600078408ff */
[----:B------:R-:W-:Y:S01]  /*5d60*/  STL [R1+0xbc], R24 ;  /* 0x0000bc1801007387 */ /* 0x000fe20000100800 */
[----:B------:R-:W-:-:S03]  /*5d70*/  LEA.HI.X.SX32 R7, R10, R2, 0x1, P2 ;  /* 0x000000020a077211 */ /* 0x000fc600010f0eff */
[----:B------:R0:W-:Y:S01]  /*5d80*/  STL.64 [R1+0x1440], R4 ;  /* 0x0014400401007387 */ /* 0x0001e20000100a00 */
[----:B--2---:R-:W-:-:S04]  /*5d90*/  LEA R22, P1, R9, R0, 0x1 ;  /* 0x0000000009167211 */ /* 0x004fc800078208ff */
[----:B------:R-:W-:Y:S02]  /*5da0*/  LEA.HI.X.SX32 R23, R9, R2, 0x1, P1 ;  /* 0x0000000209177211 */ /* 0x000fe400008f0eff */
[----:B------:R-:W-:Y:S02]  /*5db0*/  LEA R10, P1, R13, R0, 0x1 ;  /* 0x000000000d0a7211 */ /* 0x000fe400078208ff */
[----:B0-----:R-:W-:Y:S01]  /*5dc0*/  LEA R4, R11, R28, 0x1 ;  /* 0x0000001c0b047211 */ /* 0x001fe200078e08ff */
[----:B------:R0:W-:Y:S01]  /*5dd0*/  STL.64 [R1+0x1450], R22 ;  /* 0x0014501601007387 */ /* 0x0001e20000100a00 */
[----:B------:R-:W-:-:S03]  /*5de0*/  LEA.HI.X.SX32 R11, R13, R2, 0x1, P1 ;  /* 0x000000020d0b7211 */ /* 0x000fc600008f0eff */
[----:B-1----:R-:W-:Y:S01]  /*5df0*/  IMAD R5, R29, 0x2, R4 ;  /* 0x000000021d057824 */ /* 0x002fe200078e0204 */
[----:B------:R1:W-:Y:S01]  /*5e00*/  STL.64 [R1+0x1448], R6 ;  /* 0x0014480601007387 */ /* 0x0003e20000100a00 */
[----:B------:R-:W2:Y:S03]  /*5e10*/  LDC R29, c[0x0][0x268] ;  /* 0x00009a00ff1d7b82 */ /* 0x000ea60000000800 */
[----:B------:R3:W-:Y:S04]  /*5e20*/  STL [R1+0xb8], R4 ;  /* 0x0000b80401007387 */ /* 0x0007e80000100800 */
[----:B------:R-:W-:Y:S01]  /*5e30*/  STL.64 [R1+0x16d8], R26 ;  /* 0x0016d81a01007387 */ /* 0x000fe20000100a00 */
[-C--:B------:R-:W-:Y:S01]  /*5e40*/  LEA R8, P2, R14, R0.reuse, 0x1 ;  /* 0x000000000e087211 */ /* 0x080fe200078408ff */
[----:B0-----:R-:W0:Y:S02]  /*5e50*/  LDC R23, c[0x0][0x268] ;  /* 0x00009a00ff177b82 */ /* 0x001e240000000800 */
[----:B------:R-:W-:Y:S04]  /*5e60*/  STL [R1+0xb4], R5 ;  /* 0x0000b40501007387 */ /* 0x000fe80000100800 */
[----:B------:R-:W4:Y:S02]  /*5e70*/  LDL.LU R3, [R1+0x18] ;  /* 0x0000180001037983 */ /* 0x000f240000300800 */
[----:B------:R-:W0:Y:S02]  /*5e80*/  LDC R22, c[0x0][0x268] ;  /* 0x00009a00ff167b82 */ /* 0x000e240000000800 */
[----:B------:R3:W-:Y:S01]  /*5e90*/  STL.64 [R1+0x1438], R10 ;  /* 0x0014380a01007387 */ /* 0x0007e20000100a00 */
[----:B-1----:R-:W-:-:S02]  /*5ea0*/  LEA R6, P3, R15, R0, 0x1 ;  /* 0x000000000f067211 */ /* 0x002fc400078608ff */
[-C--:B------:R-:W-:Y:S01]  /*5eb0*/  LEA.HI.X.SX32 R9, R14, R2.reuse, 0x1, P2 ;  /* 0x000000020e097211 */ /* 0x080fe200010f0eff */
[----:B---3--:R-:W3:Y:S02]  /*5ec0*/  LDL.LU R4, [R1+0x10] ;  /* 0x0000100001047983 */ /* 0x008ee40000300800 */
[----:B------:R-:W1:Y:S01]  /*5ed0*/  LDC R11, c[0x0][0x268] ;  /* 0x00009a00ff0b7b82 */ /* 0x000e620000000800 */
[----:B------:R-:W-:Y:S02]  /*5ee0*/  LEA.HI.X.SX32 R7, R15, R2, 0x1, P3 ;  /* 0x000000020f077211 */ /* 0x000fe400018f0eff */
[C---:B------:R-:W-:Y:S01]  /*5ef0*/  LEA R14, P1, R16.reuse, R0, 0x1 ;  /* 0x00000000100e7211 */ /* 0x040fe200078208ff */
[----:B------:R-:W-:Y:S03]  /*5f00*/  STL.64 [R1+0x1430], R8 ;  /* 0x0014300801007387 */ /* 0x000fe60000100a00 */
[----:B------:R-:W-:Y:S01]  /*5f10*/  LEA.HI.X.SX32 R15, R16, R2, 0x1, P1 ;  /* 0x00000002100f7211 */ /* 0x000fe200008f0eff */
[----:B------:R2:W-:Y:S04]  /*5f20*/  STL.64 [R1+0x1428], R6 ;  /* 0x0014280601007387 */ /* 0x0005e80000100a00 */
[----:B------:R-:W3:Y:S01]  /*5f30*/  LDL.LU R16, [R1+0x14] ;  /* 0x0000140001107983 */ /* 0x000ee20000300800 */
[----:B-1----:R-:W-:-:S05]  /*5f40*/  IMAD R11, R11, 0x2, R5 ;  /* 0x000000020b0b7824 */ /* 0x002fca00078e0205 */
[----:B--2---:R-:W-:Y:S02]  /*5f50*/  LEA R7, R29, R11, 0x1 ;  /* 0x0000000b1d077211 */ /* 0x004fe400078e08ff */
[----:B------:R-:W1:Y:S03]  /*5f60*/  LDC R29, c[0x0][0x268] ;  /* 0x00009a00ff1d7b82 */ /* 0x000e660000000800 */
[----:B------:R2:W-:Y:S04]  /*5f70*/  STL [R1+0xa0], R7 ;  /* 0x0000a00701007387 */ /* 0x0005e80000100800 */
[----:B------:R0:W-:Y:S04]  /*5f80*/  STL.64 [R1+0x1420], R14 ;  /* 0x0014200e01007387 */ /* 0x0001e80000100a00 */
[----:B------:R-:W3:Y:S01]  /*5f90*/  LDL.LU R5, [R1+0x24] ;  /* 0x0000240001057983 */ /* 0x000ee20000300800 */
[----:B------:R-:W-:-:S02]  /*5fa0*/  LEA R12, P2, R17, R0, 0x1 ;  /* 0x00000000110c7211 */ /* 0x000fc400078408ff */
[C---:B------:R-:W-:Y:S02]  /*5fb0*/  LEA R8, P3, R18.reuse, R0, 0x1 ;  /* 0x0000000012087211 */ /* 0x040fe400078608ff */
[-C--:B------:R-:W-:Y:S01]  /*5fc0*/  LEA.HI.X.SX32 R13, R17, R2.reuse, 0x1, P2 ;  /* 0x00000002110d7211 */ /* 0x080fe200010f0eff */
[----:B-1----:R-:W-:Y:S02]  /*5fd0*/  IMAD R24, R29, 0x2, R7 ;  /* 0x000000021d187824 */ /* 0x002fe400078e0207 */
[----:B------:R-:W1:Y:S02]  /*5fe0*/  LDC R29, c[0x0][0x268] ;  /* 0x00009a00ff1d7b82 */ /* 0x000e640000000800 */
[----:B------:R-:W-:Y:S01]  /*5ff0*/  STL.64 [R1+0x1418], R12 ;  /* 0x0014180c01007387 */ /* 0x000fe20000100a00 */
[----:B------:R-:W-:-:S03]  /*6000*/  LEA.HI.X.SX32 R9, R18, R2, 0x1, P3 ;  /* 0x0000000212097211 */ /* 0x000fc600018f0eff */
[----:B------:R-:W3:Y:S04]  /*6010*/  LDL.LU R6, [R1+0x1c] ;  /* 0x00001c0001067983 */ /* 0x000ee80000300800 */
[----:B------:R-:W3:Y:S04]  /*6020*/  LDL.LU R18, [R1+0x20] ;  /* 0x0000200001127983 */ /* 0x000ee80000300800 */
[----:B------:R0:W-:Y:S04]  /*6030*/  STL.64 [R1+0x1410], R8 ;  /* 0x0014100801007387 */ /* 0x0001e80000100a00 */
[----:B--2---:R-:W2:Y:S01]  /*6040*/  LDL.LU R7, [R1+0x30] ;  /* 0x0000300001077983 */ /* 0x004ea20000300800 */
[----:B-1----:R-:W-:-:S03]  /*6050*/  LEA R25, R29, R24, 0x1 ;  /* 0x000000181d197211 */ /* 0x002fc600078e08ff */
[----:B------:R-:W2:Y:S01]  /*6060*/  LDL.LU R29, [R1+0x2c] ;  /* 0x00002c00011d7983 */ /* 0x000ea20000300800 */
[-C--:B------:R-:W-:Y:S02]  /*6070*/  LEA R26, P1, R19, R0.reuse, 0x1 ;  /* 0x00000000131a7211 */ /* 0x080fe400078208ff */
[CC--:B0-----:R-:W-:Y:S01]  /*6080*/  LEA R14, P2, R20.reuse, R0.reuse, 0x1 ;  /* 0x00000000140e7211 */ /* 0x0c1fe200078408ff */
[----:B------:R-:W2:Y:S01]  /*6090*/  LDL.LU R8, [R1+0x28] ;  /* 0x0000280001087983 */ /* 0x000ea20000300800 */
[----:B------:R-:W-:Y:S02]  /*60a0*/  LEA R12, P3, R21, R0, 0x1 ;  /* 0x00000000150c7211 */ /* 0x000fe400078608ff */
[-C--:B------:R-:W-:Y:S02]  /*60b0*/  LEA.HI.X.SX32 R27, R19, R2.reuse, 0x1, P1 ;  /* 0x00000002131b7211 */ /* 0x080fe400008f0eff */
[-C--:B------:R-:W-:Y:S01]  /*60c0*/  LEA.HI.X.SX32 R15, R20, R2.reuse, 0x1, P2 ;  /* 0x00000002140f7211 */ /* 0x080fe200010f0eff */
[----:B------:R-:W-:Y:S01]  /*60d0*/  STL [R1+0x1690], R24 ;  /* 0x0016901801007387 */ /* 0x000fe20000100800 */
[----:B------:R-:W-:-:S03]  /*60e0*/  LEA.HI.X.SX32 R13, R21, R2, 0x1, P3 ;  /* 0x00000002150d7211 */ /* 0x000fc600018f0eff */
[----:B------:R0:W-:Y:S04]  /*60f0*/  STL.64 [R1+0x1408], R26 ;  /* 0x0014081a01007387 */ /* 0x0001e80000100a00 */
[----:B0-----:R-:W2:Y:S04]  /*6100*/  LDL.LU.64 R26, [R1+0x16d8] ;  /* 0x0016d800011a7983 */ /* 0x001ea80000300a00 */
[----:B------:R-:W-:Y:S04]  /*6110*/  STL.64 [R1+0x1400], R14 ;  /* 0x0014000e01007387 */ /* 0x000fe80000100a00 */
[----:B------:R-:W-:Y:S04]  /*6120*/  STL [R1+0x16b8], R25 ;  /* 0x0016b81901007387 */ /* 0x000fe80000100800 */
[----:B------:R3:W-:Y:S04]  /*6130*/  STL.64 [R1+0x13f8], R12 ;  /* 0x0013f80c01007387 */ /* 0x0007e80000100a00 */
[----:B------:R-:W2:Y:S04]  /*6140*/  LDL.LU R24, [R1+0x3c] ;  /* 0x00003c0001187983 */ /* 0x000ea80000300800 */
[----:B------:R-:W2:Y:S01]  /*6150*/  LDL.LU R9, [R1+0x38] ;  /* 0x0000380001097983 */ /* 0x000ea20000300800 */
[----:B------:R-:W-:-:S05]  /*6160*/  IMAD R23, R23, 0x2, R25 ;  /* 0x0000000217177824 */ /* 0x000fca00078e0219 */
[----:B------:R-:W-:Y:S02]  /*6170*/  LEA R22, R22, R23, 0x1 ;  /* 0x0000001716167211 */ /* 0x000fe400078e08ff */
[----:B----4-:R-:W-:-:S04]  /*6180*/  LEA R20, P1, R3, R0, 0x1 ;  /* 0x0000000003147211 */ /* 0x010fc800078208ff */
[----:B------:R-:W-:Y:S02]  /*6190*/  LEA.HI.X.SX32 R21, R3, R2, 0x1, P1 ;  /* 0x0000000203157211 */ /* 0x000fe400008f0eff */
[----:B------:R-:W0:Y:S01]  /*61a0*/  LDC R3, c[0x0][0x268] ;  /* 0x00009a00ff037b82 */ /* 0x000e220000000800 */
[C---:B---3--:R-:W-:Y:S02]  /*61b0*/  LEA R12, P3, R4.reuse, R0, 0x1 ;  /* 0x00000000040c7211 */ /* 0x048fe400078608ff */
[----:B------:R-:W-:Y:S02]  /*61c0*/  STL.64 [R1+0x13f0], R20 ;  /* 0x0013f01401007387 */ /* 0x000fe40000100a00 */
[----:B------:R-:W-:Y:S02]  /*61d0*/  LEA.HI.X.SX32 R13, R4, R2, 0x1, P3 ;  /* 0x00000002040d7211 */ /* 0x000fe400018f0eff */
[----:B------:R-:W3:Y:S01]  /*61e0*/  LDL.LU R10, [R1+0x34] ;  /* 0x00003400010a7983 */ /* 0x000ee20000300800 */
[----:B------:R-:W1:Y:S03]  /*61f0*/  LDC R4, c[0x0][0x268] ;  /* 0x00009a00ff047b82 */ /* 0x000e660000000800 */
[----:B------:R-:W-:Y:S01]  /*6200*/  STL.64 [R1+0x1698], R22 ;  /* 0x0016981601007387 */ /* 0x000fe20000100a00 */
[----:B------:R-:W-:-:S04]  /*6210*/  LEA R14, P2, R16, R0, 0x1 ;  /* 0x00000000100e7211 */ /* 0x000fc800078408ff */
[----:B------:R-:W-:-:S05]  /*6220*/  LEA.HI.X.SX32 R15, R16, R2, 0x1, P2 ;  /* 0x00000002100f7211 */ /* 0x000fca00010f0eff */
[----:B------:R-:W-:Y:S04]  /*6230*/  STL.64 [R1+0x13e8], R14 ;  /* 0x0013e80e01007387 */ /* 0x000fe80000100a00 */
[----:B------:R4:W-:Y:S02]  /*6240*/  STL.64 [R1+0x13e0], R12 ;  /* 0x0013e00c01007387 */ /* 0x0009e40000100a00 */
[----:B----4-:R-:W-:-:S04]  /*6250*/  LEA R12, P1, R5, R0, 0x1 ;  /* 0x00000000050c7211 */ /* 0x010fc800078208ff */
[----:B------:R-:W-:Y:S02]  /*6260*/  LEA.HI.X.SX32 R13, R5, R2, 0x1, P1 ;  /* 0x00000002050d7211 */ /* 0x000fe400008f0eff */
[----:B------:R-:W4:Y:S03]  /*6270*/  LDC R5, c[0x0][0x268] ;  /* 0x00009a00ff057b82 */ /* 0x000f260000000800 */
[----:B------:R0:W-:Y:S04]  /*6280*/  STL.64 [R1+0x13d8], R12 ;  /* 0x0013d80c01007387 */ /* 0x0001e80000100a00 */
[----:B0-----:R-:W3:Y:S01]  /*6290*/  LDL.LU R12, [R1+0x48] ;  /* 0x00004800010c7983 */ /* 0x001ee20000300800 */
[----:B------:R-:W-:-:S02]  /*62a0*/  LEA R14, P3, R6, R0, 0x1 ;  /* 0x00000000060e7211 */ /* 0x000fc400078608ff */
[----:B------:R-:W-:Y:S01]  /*62b0*/  LEA R16, P2, R18, R0, 0x1 ;  /* 0x0000000012107211 */ /* 0x000fe200078408ff */
[----:B------:R-:W-:Y:S01]  /*62c0*/  IMAD R3, R3, 0x2, R22 ;  /* 0x0000000203037824 */ /* 0x000fe200078e0216 */
[-C--:B------:R-:W-:Y:S01]  /*62d0*/  LEA.HI.X.SX32 R15, R6, R2.reuse, 0x1, P3 ;  /* 0x00000002060f7211 */ /* 0x080fe200018f0eff */
[----:B------:R-:W3:Y:S01]  /*62e0*/  LDL.LU R20, [R1+0x44] ;  /* 0x0000440001147983 */ /* 0x000ee20000300800 */
[----:B------:R-:W-:Y:S01]  /*62f0*/  LEA.HI.X.SX32 R17, R18, R2, 0x1, P2 ;  /* 0x0000000212117211 */ /* 0x000fe200010f0eff */
[----:B------:R-:W0:Y:S01]  /*6300*/  LDC R6, c[0x0][0x268] ;  /* 0x00009a00ff067b82 */ /* 0x000e220000000800 */
[----:B-1----:R-:W-:Y:S01]  /*6310*/  LEA R4, R4, R3, 0x1 ;  /* 0x0000000304047211 */ /* 0x002fe200078e08ff */
[----:B------:R-:W3:Y:S01]  /*6320*/  LDL.LU R13, [R1+0x40] ;  /* 0x00004000010d7983 */ /* 0x000ee20000300800 */
[----:B--2---:R-:W-:-:S03]  /*6330*/  LEA R18, P1, R7, R0, 0x1 ;  /* 0x0000000007127211 */ /* 0x004fc600078208ff */
[----:B------:R-:W-:Y:S04]  /*6340*/  STL.64 [R1+0x13d0], R16 ;  /* 0x0013d01001007387 */ /* 0x000fe80000100a00 */
[----:B------:R1:W-:Y:S01]  /*6350*/  STL.64 [R1+0x13c8], R14 ;  /* 0x0013c80e01007387 */ /* 0x0003e20000100a00 */
[----:B----4-:R-:W-:Y:S01]  /*6360*/  IMAD R5, R5, 0x2, R4 ;  /* 0x0000000205057824 */ /* 0x010fe200078e0204 */
[----:B------:R-:W-:Y:S02]  /*6370*/  LEA.HI.X.SX32 R19, R7, R2, 0x1, P1 ;  /* 0x0000000207137211 */ /* 0x000fe400008f0eff */
[----:B------:R-:W2:Y:S01]  /*6380*/  LDC R7, c[0x0][0x268] ;  /* 0x00009a00ff077b82 */ /* 0x000ea20000000800 */
[----:B-1----:R-:W-:-:S04]  /*6390*/  LEA R14, P2, R29, R0, 0x1 ;  /* 0x000000001d0e7211 */ /* 0x002fc800078408ff */
[----:B------:R-:W-:Y:S01]  /*63a0*/  LEA.HI.X.SX32 R15, R29, R2, 0x1, P2 ;  /* 0x000000021d0f7211 */ /* 0x000fe200010f0eff */
[----:B------:R-:W-:Y:S04]  /*63b0*/  STL.64 [R1+0x1688], R4 ;  /* 0x0016880401007387 */ /* 0x000fe80000100a00 */
[----:B------:R1:W-:Y:S04]  /*63c0*/  STL.64 [R1+0x13b8], R14 ;  /* 0x0013b80e01007387 */ /* 0x0003e80000100a00 */
[----:B------:R4:W-:Y:S04]  /*63d0*/  STL.64 [R1+0x13c0], R18 ;  /* 0x0013c01201007387 */ /* 0x0009e80000100a00 */
[----:B-1----:R-:W3:Y:S04]  /*63e0*/  LDL.LU R14, [R1+0x54] ;  /* 0x00005400010e7983 */ /* 0x002ee80000300800 */
[----:B------:R-:W3:Y:S01]  /*63f0*/  LDL.LU R29, [R1+0x50] ;  /* 0x00005000011d7983 */ /* 0x000ee20000300800 */
[----:B------:R-:W-:-:S02]  /*6400*/  LEA R16, P3, R8, R0, 0x1 ;  /* 0x0000000008107211 */ /* 0x000fc400078608ff */
[----:B0-----:R-:W-:Y:S01]  /*6410*/  LEA R6, R6, R5, 0x1 ;  /* 0x0000000506067211 */ /* 0x001fe200078e08ff */
[----:B------:R-:W3:Y:S01]  /*6420*/  LDL.LU R15, [R1+0x4c] ;  /* 0x00004c00010f7983 */ /* 0x000ee20000300800 */
[----:B------:R-:W-:Y:S02]  /*6430*/  LEA.HI.X.SX32 R17, R8, R2, 0x1, P3 ;  /* 0x0000000208117211 */ /* 0x000fe400018f0eff */
[C---:B----4-:R-:W-:Y:S01]  /*6440*/  LEA R18, P1, R24.reuse, R0, 0x1 ;  /* 0x0000000018127211 */ /* 0x050fe200078208ff */
[----:B--2---:R-:W-:Y:S01]  /*6450*/  IMAD R7, R7, 0x2, R6 ;  /* 0x0000000207077824 */ /* 0x004fe200078e0206 */
[----:B------:R-:W0:Y:S01]  /*6460*/  LDC R8, c[0x0][0x268] ;  /* 0x00009a00ff087b82 */ /* 0x000e220000000800 */
[----:B------:R1:W-:Y:S01]  /*6470*/  STL.64 [R1+0x13b0], R16 ;  /* 0x0013b01001007387 */ /* 0x0003e20000100a00 */
[----:B------:R-:W-:-:S03]  /*6480*/  LEA.HI.X.SX32 R19, R24, R2, 0x1, P1 ;  /* 0x0000000218137211 */ /* 0x000fc600008f0eff */
[----:B------:R-:W-:Y:S04]  /*6490*/  STL.64 [R1+0x1680], R6 ;  /* 0x0016800601007387 */ /* 0x000fe80000100a00 */
[----:B------:R-:W2:Y:S01]  /*64a0*/  LDL.LU R24, [R1+0x60] ;  /* 0x0000600001187983 */ /* 0x000ea20000300800 */
[----:B-1----:R-:W-:-:S04]  /*64b0*/  LEA R16, P2, R9, R0, 0x1 ;  /* 0x0000000009107211 */ /* 0x002fc800078408ff */
[----:B------:R-:W-:Y:S01]  /*64c0*/  LEA.HI.X.SX32 R17, R9, R2, 0x1, P2 ;  /* 0x0000000209117211 */ /* 0x000fe200010f0eff */
[----:B------:R-:W-:Y:S01]  /*64d0*/  STL.64 [R1+0x13a8], R18 ;  /* 0x0013a81201007387 */ /* 0x000fe20000100a00 */
[----:B------:R-:W1:Y:S03]  /*64e0*/  LDC R9, c[0x0][0x268] ;  /* 0x00009a00ff097b82 */ /* 0x000e660000000800 */
[----:B------:R4:W-:Y:S04]  /*64f0*/  STL.64 [R1+0x13a0], R16 ;  /* 0x0013a01001007387 */ /* 0x0009e80000100a00 */
[----:B----4-:R-:W4:Y:S01]  /*6500*/  LDL.LU R16, [R1+0x5c] ;  /* 0x00005c0001107983 */ /* 0x010f220000300800 */
[----:B0-----:R-:W-:-:S03]  /*6510*/  LEA R8, R8, R7, 0x1 ;  /* 0x0000000708087211 */ /* 0x001fc600078e08ff */
[----:B------:R-:W4:Y:S02]  /*6520*/  LDL.LU R17, [R1+0x58] ;  /* 0x0000580001117983 */ /* 0x000f240000300800 */
[----:B-1----:R-:W-:Y:S01]  /*6530*/  IMAD R9, R9, 0x2, R8 ;  /* 0x0000000209097824 */ /* 0x002fe200078e0208 */
[----:B---3--:R-:W-:-:S04]  /*6540*/  LEA R4, P3, R10, R0, 0x1 ;  /* 0x000000000a047211 */ /* 0x008fc800078608ff */
[----:B------:R-:W-:Y:S02]  /*6550*/  LEA.HI.X.SX32 R5, R10, R2, 0x1, P3 ;  /* 0x000000020a057211 */ /* 0x000fe400018f0eff */
[----:B------:R-:W0:Y:S03]  /*6560*/  LDC R10, c[0x0][0x268] ;  /* 0x00009a00ff0a7b82 */ /* 0x000e260000000800 */
[----:B------:R-:W-:Y:S04]  /*6570*/  STL.64 [R1+0x1398], R4 ;  /* 0x0013980401007387 */ /* 0x000fe80000100a00 */
[----:B------:R-:W-:Y:S04]  /*6580*/  STL.64 [R1+0x16a0], R8 ;  /* 0x0016a00801007387 */ /* 0x000fe80000100a00 */
[----:B------:R-:W3:Y:S01]  /*6590*/  LDL.LU R23, [R1+0x6c] ;  /* 0x00006c0001177983 */ /* 0x000ee20000300800 */
[----:B------:R-:W-:-:S04]  /*65a0*/  LEA R18, P1, R12, R0, 0x1 ;  /* 0x000000000c127211 */ /* 0x000fc800078208ff */
[----:B------:R-:W-:Y:S02]  /*65b0*/  LEA.HI.X.SX32 R19, R12, R2, 0x1, P1 ;  /* 0x000000020c137211 */ /* 0x000fe400008f0eff */
[C---:B------:R-:W-:Y:S01]  /*65c0*/  LEA R6, P2, R20.reuse, R0, 0x1 ;  /* 0x0000000014067211 */ /* 0x040fe200078408ff */
[----:B------:R-:W1:Y:S02]  /*65d0*/  LDC R12, c[0x0][0x268] ;  /* 0x00009a00ff0c7b82 */ /* 0x000e640000000800 */
[----:B------:R0:W-:Y:S04]  /*65e0*/  STL.64 [R1+0x1390], R18 ;  /* 0x0013901201007387 */ /* 0x0001e80000100a00 */
[----:B0-----:R-:W3:Y:S04]  /*65f0*/  LDL.LU R19, [R1+0x68] ;  /* 0x0000680001137983 */ /* 0x001ee80000300800 */
[----:B------:R-:W3:Y:S01]  /*6600*/  LDL.LU R18, [R1+0x64] ;  /* 0x0000640001127983 */ /* 0x000ee20000300800 */
[----:B------:R-:W-:-:S02]  /*6610*/  LEA.HI.X.SX32 R7, R20, R2, 0x1, P2 ;  /* 0x0000000214077211 */ /* 0x000fc400010f0eff */
[C---:B------:R-:W-:Y:S02]  /*6620*/  LEA R4, P3, R13.reuse, R0, 0x1 ;  /* 0x000000000d047211 */ /* 0x040fe400078608ff */
[----:B------:R-:W-:Y:S01]  /*6630*/  LEA R10, R10, R9, 0x1 ;  /* 0x000000090a0a7211 */ /* 0x000fe200078e08ff */
[----:B------:R0:W-:Y:S01]  /*6640*/  STL.64 [R1+0x1388], R6 ;  /* 0x0013880601007387 */ /* 0x0001e20000100a00 */
[----:B------:R-:W-:Y:S02]  /*6650*/  LEA.HI.X.SX32 R5, R13, R2, 0x1, P3 ;  /* 0x000000020d057211 */ /* 0x000fe400018f0eff */
[----:B------:R-:W2:Y:S01]  /*6660*/  LDC R13, c[0x0][0x268] ;  /* 0x00009a00ff0d7b82 */ /* 0x000ea20000000800 */
[----:B------:R-:W-:Y:S04]  /*6670*/  STL.64 [R1+0x16c8], R10 ;  /* 0x0016c80a01007387 */ /* 0x000fe80000100a00 */
[----:B------:R1:W-:Y:S04]  /*6680*/  STL.64 [R1+0x1380], R4 ;  /* 0x0013800401007387 */ /* 0x0003e80000100a00 */
[----:B------:R-:W3:Y:S01]  /*6690*/  LDL.LU R21, [R1+0x78] ;  /* 0x0000780001157983 */ /* 0x000ee20000300800 */
[----:B------:R-:W-:-:S02]  /*66a0*/  LEA R8, P1, R14, R0, 0x1 ;  /* 0x000000000e087211 */ /* 0x000fc400078208ff */
[C---:B0-----:R-:W-:Y:S02]  /*66b0*/  LEA R6, P2, R29.reuse, R0, 0x1 ;  /* 0x000000001d067211 */ /* 0x041fe400078408ff */
[-C--:B------:R-:W-:Y:S02]  /*66c0*/  LEA.HI.X.SX32 R9, R14, R2.reuse, 0x1, P1 ;  /* 0x000000020e097211 */ /* 0x080fe400008f0eff */
[----:B------:R-:W-:Y:S01]  /*66d0*/  LEA.HI.X.SX32 R7, R29, R2, 0x1, P2 ;  /* 0x000000021d077211 */ /* 0x000fe200010f0eff */
[----:B-1----:R-:W-:Y:S01]  /*66e0*/  IMAD R12, R12, 0x2, R10 ;  /* 0x000000020c0c7824 */ /* 0x002fe200078e020a */
[-C--:B------:R-:W-:Y:S01]  /*66f0*/  LEA R4, P3, R15, R0.reuse, 0x1 ;  /* 0x000000000f047211 */ /* 0x080fe200078608ff */
[----:B------:R2:W-:Y:S01]  /*6700*/  STL.64 [R1+0x1378], R8 ;  /* 0x0013780801007387 */ /* 0x0005e20000100a00 */
[----:B------:R-:W0:Y:S03]  /*6710*/  LDC R14, c[0x0][0x268] ;  /* 0x00009a00ff0e7b82 */ /* 0x000e260000000800 */
[----:B------:R-:W3:Y:S04]  /*6720*/  LDL.LU R20, [R1+0x74] ;  /* 0x0000740001147983 */ /* 0x000ee80000300800 */
[----:B------:R4:W-:Y:S04]  /*6730*/  STL.64 [R1+0x1370], R6 ;  /* 0x0013700601007387 */ /* 0x0009e80000100a00 */
[----:B------:R-:W3:Y:S01]  /*6740*/  LDL.LU R29, [R1+0x70] ;  /* 0x00007000011d7983 */ /* 0x000ee20000300800 */
[----:B--2---:R-:W-:-:S02]  /*6750*/  LEA R8, P1, R24, R0, 0x1 ;  /* 0x0000000018087211 */ /* 0x004fc400078208ff */
[----:B------:R-:W-:Y:S02]  /*6760*/  LEA R13, R13, R12, 0x1 ;  /* 0x0000000c0d0d7211 */ /* 0x000fe400078e08ff */
[-C--:B------:R-:W-:Y:S02]  /*6770*/  LEA.HI.X.SX32 R5, R15, R2.reuse, 0x1, P3 ;  /* 0x000000020f057211 */ /* 0x080fe400018f0eff */
[----:B------:R-:W-:Y:S01]  /*6780*/  LEA.HI.X.SX32 R9, R24, R2, 0x1, P1 ;  /* 0x0000000218097211 */ /* 0x000fe200008f0eff */
[----:B------:R-:W-:Y:S01]  /*6790*/  STL.64 [R1+0x1678], R12 ;  /* 0x0016780c01007387 */ /* 0x000fe20000100a00 */
[----:B------:R-:W1:Y:S03]  /*67a0*/  LDC R15, c[0x0][0x268] ;  /* 0x00009a00ff0f7b82 */ /* 0x000e660000000800 */
[----:B------:R2:W-:Y:S04]  /*67b0*/  STL.64 [R1+0x1368], R4 ;  /* 0x0013680401007387 */ /* 0x0005e80000100a00 */
[----:B------:R-:W3:Y:S04]  /*67c0*/  LDL.LU R11, [R1+0x84] ;  /* 0x00008400010b7983 */ /* 0x000ee80000300800 */
[----:B------:R3:W-:Y:S04]  /*67d0*/  STL.64 [R1+0x1360], R8 ;  /* 0x0013600801007387 */ /* 0x0007e80000100a00 */
[----:B------:R-:W3:Y:S01]  /*67e0*/  LDL.LU R24, [R1+0x80] ;  /* 0x0000800001187983 */ /* 0x000ee20000300800 */
[----:B----4-:R-:W-:-:S04]  /*67f0*/  LEA R6, P2, R16, R0, 0x1 ;  /* 0x0000000010067211 */ /* 0x010fc800078408ff */
[----:B------:R-:W-:Y:S01]  /*6800*/  LEA.HI.X.SX32 R7, R16, R2, 0x1, P2 ;  /* 0x0000000210077211 */ /* 0x000fe200010f0eff */
[----:B0-----:R-:W-:Y:S01]  /*6810*/  IMAD R14, R14, 0x2, R13 ;  /* 0x000000020e0e7824 */ /* 0x001fe200078e020d */
[----:B--2---:R-:W-:Y:S01]  /*6820*/  LEA R4, P3, R17, R0, 0x1 ;  /* 0x0000000011047211 */ /* 0x004fe200078608ff */
[----:B------:R-:W0:Y:S02]  /*6830*/  LDC R16, c[0x0][0x268] ;  /* 0x00009a00ff107b82 */ /* 0x000e240000000800 */
[----:B------:R2:W-:Y:S04]  /*6840*/  STL.64 [R1+0x1358], R6 ;  /* 0x0013580601007387 */ /* 0x0005e80000100a00 */
[----:B------:R-:W4:Y:S01]  /*6850*/  LDL.LU R25, [R1+0x7c] ;  /* 0x00007c0001197983 */ /* 0x000f220000300800 */
[----:B-1----:R-:W-:-:S02]  /*6860*/  LEA R15, R15, R14, 0x1 ;  /* 0x0000000e0f0f7211 */ /* 0x002fc400078e08ff */
[----:B------:R-:W-:Y:S02]  /*6870*/  LEA.HI.X.SX32 R5, R17, R2, 0x1, P3 ;  /* 0x0000000211057211 */ /* 0x000fe400018f0eff */
[----:B------:R-:W1:Y:S01]  /*6880*/  LDC R17, c[0x0][0x268] ;  /* 0x00009a00ff117b82 */ /* 0x000e620000000800 */
[----:B------:R-:W-:Y:S04]  /*6890*/  STL.64 [R1+0x1670], R14 ;  /* 0x0016700e01007387 */ /* 0x000fe80000100a00 */
[----:B------:R2:W-:Y:S01]  /*68a0*/  STL.64 [R1+0x1350], R4 ;  /* 0x0013500401007387 */ /* 0x0005e20000100a00 */
[----:B0-----:R-:W-:-:S05]  /*68b0*/  IMAD R16, R16, 0x2, R15 ;  /* 0x0000000210107824 */ /* 0x001fca00078e020f */
[----:B-1----:R-:W-:Y:S02]  /*68c0*/  LEA R17, R17, R16, 0x1 ;  /* 0x0000001011117211 */ /* 0x002fe400078e08ff */
[----:B---3--:R-:W-:-:S04]  /*68d0*/  LEA R8, P1, R23, R0, 0x1 ;  /* 0x0000000017087211 */ /* 0x008fc800078208ff */
[----:B------:R-:W-:-:S05]  /*68e0*/  LEA.HI.X.SX32 R9, R23, R2, 0x1, P1 ;  /* 0x0000000217097211 */ /* 0x000fca00008f0eff */
[----:B------:R-:W-:Y:S01]  /*68f0*/  STL.64 [R1+0x1348], R8 ;  /* 0x0013480801007387 */ /* 0x000fe20000100a00 */
[CC--:B--2---:R-:W-:Y:S02]  /*6900*/  LEA R6, P2, R19.reuse, R0.reuse, 0x1 ;  /* 0x0000000013067211 */ /* 0x0c4fe400078408ff */
[C---:B------:R-:W-:Y:S02]  /*6910*/  LEA R4, P3, R18.reuse, R0, 0x1 ;  /* 0x0000000012047211 */ /* 0x040fe400078608ff */
[-C--:B------:R-:W-:Y:S02]  /*6920*/  LEA.HI.X.SX32 R7, R19, R2.reuse, 0x1, P2 ;  /* 0x0000000213077211 */ /* 0x080fe400010f0eff */
[----:B------:R-:W-:Y:S01]  /*6930*/  LEA.HI.X.SX32 R5, R18, R2, 0x1, P3 ;  /* 0x0000000212057211 */ /* 0x000fe200018f0eff */
[----:B------:R-:W0:Y:S02]  /*6940*/  LDC R19, c[0x0][0x268] ;  /* 0x00009a00ff137b82 */ /* 0x000e240000000800 */
[----:B------:R-:W-:Y:S04]  /*6950*/  STL.64 [R1+0x1340], R6 ;  /* 0x0013400601007387 */ /* 0x000fe80000100a00 */
[----:B------:R1:W-:Y:S02]  /*6960*/  STL.64 [R1+0x1338], R4 ;  /* 0x0013380401007387 */ /* 0x0003e40000100a00 */
[----:B------:R-:W2:Y:S02]  /*6970*/  LDC R18, c[0x0][0x268] ;  /* 0x00009a00ff127b82 */ /* 0x000ea40000000800 */
[----:B-1----:R-:W3:Y:S04]  /*6980*/  LDL.LU R4, [R1+0x90] ;  /* 0x0000900001047983 */ /* 0x002ee80000300800 */
[----:B------:R-:W3:Y:S04]  /*6990*/  LDL.LU R23, [R1+0x8c] ;  /* 0x00008c0001177983 */ /* 0x000ee80000300800 */
[----:B------:R-:W3:Y:S01]  /*69a0*/  LDL.LU R22, [R1+0x88] ;  /* 0x0000880001167983 */ /* 0x000ee20000300800 */
[----:B------:R-:W-:-:S04]  /*69b0*/  LEA R12, P1, R21, R0, 0x1 ;  /* 0x00000000150c7211 */ /* 0x000fc800078208ff */
[----:B------:R-:W-:Y:S01]  /*69c0*/  LEA.HI.X.SX32 R13, R21, R2, 0x1, P1 ;  /* 0x00000002150d7211 */ /* 0x000fe200008f0eff */
[----:B------:R-:W-:Y:S01]  /*69d0*/  STL.64 [R1+0x16a8], R16 ;  /* 0x0016a81001007387 */ /* 0x000fe20000100a00 */
[----:B------:R-:W-:-:S03]  /*69e0*/  LEA R6, P3, R29, R0, 0x1 ;  /* 0x000000001d067211 */ /* 0x000fc600078608ff */
[----:B------:R-:W-:Y:S01]  /*69f0*/  STL.64 [R1+0x1330], R12 ;  /* 0x0013300c01007387 */ /* 0x000fe20000100a00 */
[----:B------:R-:W-:Y:S01]  /*6a00*/  LEA R8, P2, R20, R0, 0x1 ;  /* 0x0000000014087211 */ /* 0x000fe200078408ff */
[----:B--2---:R-:W-:Y:S01]  /*6a10*/  IMAD R18, R18, 0x2, R17 ;  /* 0x0000000212127824 */ /* 0x004fe200078e0211 */
[-C--:B------:R-:W-:Y:S01]  /*6a20*/  LEA.HI.X.SX32 R7, R29, R2.reuse, 0x1, P3 ;  /* 0x000000021d077211 */ /* 0x080fe200018f0eff */
[----:B------:R-:W1:Y:S01]  /*6a30*/  LDC R21, c[0x0][0x268] ;  /* 0x00009a00ff157b82 */ /* 0x000e620000000800 */
[----:B------:R-:W2:Y:S01]  /*6a40*/  LDL.LU R29, [R1+0x9c] ;  /* 0x00009c00011d7983 */ /* 0x000ea20000300800 */
[----:B------:R-:W-:-:S05]  /*6a50*/  LEA.HI.X.SX32 R9, R20, R2, 0x1, P2 ;  /* 0x0000000214097211 */ /* 0x000fca00010f0eff */
[----:B------:R0:W-:Y:S02]  /*6a60*/  STL.64 [R1+0x1328], R8 ;  /* 0x0013280801007387 */ /* 0x0001e40000100a00 */
[----:B0-----:R-:W-:Y:S01]  /*6a70*/  LEA R19, R19, R18, 0x1 ;  /* 0x0000001213137211 */ /* 0x001fe200078e08ff */
[----:B------:R-:W0:Y:S01]  /*6a80*/  LDC R20, c[0x0][0x268] ;  /* 0x00009a00ff147b82 */ /* 0x000e220000000800 */
[----:B------:R-:W2:Y:S04]  /*6a90*/  LDL.LU R10, [R1+0x98] ;  /* 0x00009800010a7983 */ /* 0x000ea80000300800 */
[----:B------:R1:W-:Y:S01]  /*6aa0*/  STL.64 [R1+0x1320], R6 ;  /* 0x0013200601007387 */ /* 0x0003e20000100a00 */
[----:B------:R-:W-:-:S03]  /*6ab0*/  LEA R8, P1, R11, R0, 0x1 ;  /* 0x000000000b087211 */ /* 0x000fc600078208ff */
[----:B------:R-:W2:Y:S01]  /*6ac0*/  LDL.LU R5, [R1+0x94] ;  /* 0x0000940001057983 */ /* 0x000ea20000300800 */
[----:B------:R-:W-:Y:S02]  /*6ad0*/  LEA.HI.X.SX32 R9, R11, R2, 0x1, P1 ;  /* 0x000000020b097211 */ /* 0x000fe400008f0eff */
[C---:B-1----:R-:W-:Y:S01]  /*6ae0*/  LEA R6, P2, R24.reuse, R0, 0x1 ;  /* 0x0000000018067211 */ /* 0x042fe200078408ff */
[----:B------:R-:W-:Y:S03]  /*6af0*/  STL.64 [R1+0x16b0], R18 ;  /* 0x0016b01201007387 */ /* 0x000fe60000100a00 */
[----:B------:R-:W-:Y:S01]  /*6b00*/  LEA.HI.X.SX32 R7, R24, R2, 0x1, P2 ;  /* 0x0000000218077211 */ /* 0x000fe200010f0eff */
[----:B------:R1:W-:Y:S04]  /*6b10*/  STL.64 [R1+0x1318], R8 ;  /* 0x0013180801007387 */ /* 0x0003e80000100a00 */
[----:B-1----:R-:W2:Y:S04]  /*6b20*/  LDL.LU R9, [R1+0xb0] ;  /* 0x0000b00001097983 */ /* 0x002ea80000300800 */
[----:B------:R1:W-:Y:S04]  /*6b30*/  STL.64 [R1+0x1310], R6 ;  /* 0x0013100601007387 */ /* 0x0003e80000100a00 */
[----:B-1----:R-:W2:Y:S04]  /*6b40*/  LDL.LU R6, [R1+0xac] ;  /* 0x0000ac0001067983 */ /* 0x002ea80000300800 */
[----:B------:R-:W2:Y:S01]  /*6b50*/  LDL.LU R7, [R1+0xa8] ;  /* 0x0000a80001077983 */ /* 0x000ea20000300800 */
[----:B0-----:R-:W-:Y:S01]  /*6b60*/  IMAD R20, R20, 0x2, R19 ;  /* 0x0000000214147824 */ /* 0x001fe200078e0213 */
[----:B----4-:R-:W-:-:S04]  /*6b70*/  LEA R12, P3, R25, R0, 0x1 ;  /* 0x00000000190c7211 */ /* 0x010fc800078608ff */
[----:B------:R-:W-:Y:S02]  /*6b80*/  LEA R21, R21, R20, 0x1 ;  /* 0x0000001415157211 */ /* 0x000fe400078e08ff */
[----:B------:R-:W-:-:S03]  /*6b90*/  LEA.HI.X.SX32 R13, R25, R2, 0x1, P3 ;  /* 0x00000002190d7211 */ /* 0x000fc600018f0eff */
[----:B------:R-:W-:Y:S04]  /*6ba0*/  STL.64 [R1+0x16c0], R20 ;  /* 0x0016c01401007387 */ /* 0x000fe80000100a00 */
[----:B------:R0:W-:Y:S04]  /*6bb0*/  STL.64 [R1+0x1308], R12 ;  /* 0x0013080c01007387 */ /* 0x0001e80000100a00 */
[----:B------:R-:W4:Y:S01]  /*6bc0*/  LDL.LU R11, [R1+0xc8] ;  /* 0x0000c800010b7983 */ /* 0x000f220000300800 */
[----:B------:R-:W-:Y:S02]  /*6bd0*/  IMAD.MOV.U32 R24, RZ, RZ, R28 ;  /* 0x000000ffff187224 */ /* 0x000fe400078e001c */
[----:B------:R-:W1:Y:S01]  /*6be0*/  LDC R28, c[0x0][0x268] ;  /* 0x00009a00ff1c7b82 */ /* 0x000e620000000800 */
[----:B------:R-:W-:-:S07]  /*6bf0*/  IMAD.MOV.U32 R25, RZ, RZ, R27 ;  /* 0x000000ffff197224 */ /* 0x000fce00078e001b */
[----:B------:R-:W0:Y:S01]  /*6c00*/  LDC R27, c[0x0][0x268] ;  /* 0x00009a00ff1b7b82 */ /* 0x000e220000000800 */
[----:B-1----:R-:W-:-:S04]  /*6c10*/  LEA R28, R28, R21, 0x1 ;  /* 0x000000151c1c7211 */ /* 0x002fc800078e08ff */
[----:B0-----:R-:W-:Y:S02]  /*6c20*/  LEA R27, R27, R28, 0x1 ;  /* 0x0000001c1b1b7211 */ /* 0x001fe400078e08ff */
[----:B---3--:R-:W-:-:S04]  /*6c30*/  LEA R14, P2, R23, R0, 0x1 ;  /* 0x00000000170e7211 */ /* 0x008fc800078408ff */
[----:B------:R-:W-:Y:S01]  /*6c40*/  LEA.HI.X.SX32 R15, R23, R2, 0x1, P2 ;  /* 0x00000002170f7211 */ /* 0x000fe200010f0eff */
[----:B------:R-:W-:Y:S01]  /*6c50*/  IMAD.MOV.U32 R23, RZ, RZ, R26 ;  /* 0x000000ffff177224 */ /* 0x000fe200078e001a */
[C---:B------:R-:W-:Y:S01]  /*6c60*/  LEA R12, P3, R22.reuse, R0, 0x1 ;  /* 0x00000000160c7211 */ /* 0x040fe200078608ff */
[----:B------:R-:W0:Y:S03]  /*6c70*/  LDC R26, c[0x0][0x268] ;  /* 0x00009a00ff1a7b82 */ /* 0x000e260000000800 */
[----:B------:R-:W-:-:S05]  /*6c80*/  LEA.HI.X.SX32 R13, R22, R2, 0x1, P3 ;  /* 0x00000002160d7211 */ /* 0x000fca00018f0eff */
[----:B------:R-:W1:Y:S01]  /*6c90*/  LDC R22, c[0x0][0x268] ;  /* 0x00009a00ff167b82 */ /* 0x000e620000000800 */
[----:B------:R-:W-:-:S04]  /*6ca0*/  LEA R16, P1, R4, R0, 0x1 ;  /* 0x0000000004107211 */ /* 0x000fc800078208ff */
[----:B------:R-:W-:-:S05]  /*6cb0*/  LEA.HI.X.SX32 R17, R4, R2, 0x1, P1 ;  /* 0x0000000204117211 */ /* 0x000fca00008f0eff */
[----:B------:R3:W-:Y:S04]  /*6cc0*/  STL.64 [R1+0x1300], R16 ;  /* 0x0013001001007387 */ /* 0x0007e80000100a00 */
[----:B------:R3:W-:Y:S04]  /*6cd0*/  STL.64 [R1+0x12f8], R14 ;  /* 0x0012f80e01007387 */ /* 0x0007e80000100a00 */
[----:B------:R-:W4:Y:S01]  /*6ce0*/  LDL.LU R18, [R1+0xc4] ;  /* 0x0000c40001127983 */ /* 0x000f220000300800 */
[----:B0-----:R-:W-:-:S03]  /*6cf0*/  LEA R26, R26, R27, 0x1 ;  /* 0x0000001b1a1a7211 */ /* 0x001fc600078e08ff */
[----:B------:R-:W4:Y:S02]  /*6d00*/  LDL.LU R8, [R1+0xc0] ;  /* 0x0000c00001087983 */ /* 0x000f240000300800 */
[----:B-1----:R-:W-:Y:S02]  /*6d10*/  IMAD R4, R22, 0x2, R26 ;  /* 0x0000000216047824 */ /* 0x002fe400078e021a */
[----:B------:R0:W-:Y:S04]  /*6d20*/  STL.64 [R1+0x12f0], R12 ;  /* 0x0012f00c01007387 */ /* 0x0001e80000100a00 */
[----:B------:R-:W4:Y:S01]  /*6d30*/  LDL.LU R22, [R1+0xd8] ;  /* 0x0000d80001167983 */ /* 0x000f220000300800 */
[CC--:B--2---:R-:W-:Y:S02]  /*6d40*/  LEA R20, P1, R29.reuse, R0.reuse, 0x1 ;  /* 0x000000001d147211 */ /* 0x0c4fe400078208ff */
[----:B---3--:R-:W-:Y:S01]  /*6d50*/  LEA R16, P2, R10, R0, 0x1 ;  /* 0x000000000a107211 */ /* 0x008fe200078408ff */
[----:B------:R-:W2:Y:S01]  /*6d60*/  LDL.LU R14, [R1+0xd4] ;  /* 0x0000d400010e7983 */ /* 0x000ea20000300800 */
[----:B------:R-:W-:-:S02]  /*6d70*/  LEA.HI.X.SX32 R21, R29, R2, 0x1, P1 ;  /* 0x000000021d157211 */ /* 0x000fc400008f0eff */
[----:B------:R-:W1:Y:S01]  /*6d80*/  LDC R29, c[0x0][0x268] ;  /* 0x00009a00ff1d7b82 */ /* 0x000e620000000800 */
[C---:B0-----:R-:W-:Y:S01]  /*6d90*/  LEA R12, P3, R5.reuse, R0, 0x1 ;  /* 0x00000000050c7211 */ /* 0x041fe200078608ff */
[----:B------:R-:W3:Y:S01]  /*6da0*/  LDL.LU R15, [R1+0xd0] ;  /* 0x0000d000010f7983 */ /* 0x000ee20000300800 */
[-C--:B------:R-:W-:Y:S02]  /*6db0*/  LEA.HI.X.SX32 R17, R10, R2.reuse, 0x1, P2 ;  /* 0x000000020a117211 */ /* 0x080fe400010f0eff */
[----:B------:R-:W-:Y:S01]  /*6dc0*/  LEA.HI.X.SX32 R13, R5, R2, 0x1, P3 ;  /* 0x00000002050d7211 */ /* 0x000fe200018f0eff */
[----:B------:R-:W-:Y:S04]  /*6dd0*/  STL [R1+0x4], R4 ;  /* 0x0000040401007387 */ /* 0x000fe80000100800 */
[----:B------:R-:W-:Y:S04]  /*6de0*/  STL.64 [R1+0x16d0], R26 ;  /* 0x0016d01a01007387 */ /* 0x000fe80000100a00 */
[----:B------:R-:W-:Y:S04]  /*6df0*/  STL.64 [R1+0x12e8], R20 ;  /* 0x0012e81401007387 */ /* 0x000fe80000100a00 */
[----:B------:R0:W-:Y:S04]  /*6e00*/  STL.64 [R1+0x12e0], R16 ;  /* 0x0012e01001007387 */ /* 0x0001e80000100a00 */
[----:B------:R0:W-:Y:S01]  /*6e10*/  STL.64 [R1+0x12d8], R12 ;  /* 0x0012d80c01007387 */ /* 0x0001e20000100a00 */
[----:B-1----:R-:W-:-:S02]  /*6e20*/  LEA R10, R29, R4, 0x1 ;  /* 0x000000041d0a7211 */ /* 0x002fc400078e08ff */
[----:B------:R-:W1:Y:S01]  /*6e30*/  LDC R29, c[0x0][0x268] ;  /* 0x00009a00ff1d7b82 */ /* 0x000e620000000800 */
[-C--:B0-----:R-:W-:Y:S02]  /*6e40*/  LEA R16, P1, R9, R0.reuse, 0x1 ;  /* 0x0000000009107211 */ /* 0x081fe400078208ff */
[CC--:B------:R-:W-:Y:S02]  /*6e50*/  LEA R12, P2, R6.reuse, R0.reuse, 0x1 ;  /* 0x00000000060c7211 */ /* 0x0c0fe400078408ff */
[----:B------:R-:W-:Y:S02]  /*6e60*/  LEA R4, P3, R7, R0, 0x1 ;  /* 0x0000000007047211 */ /* 0x000fe400078608ff */
[-C--:B------:R-:W-:Y:S02]  /*6e70*/  LEA.HI.X.SX32 R17, R9, R2.reuse, 0x1, P1 ;  /* 0x0000000209117211 */ /* 0x080fe400008f0eff */
[-C--:B------:R-:W-:Y:S02]  /*6e80*/  LEA.HI.X.SX32 R5, R7, R2.reuse, 0x1, P3 ;  /* 0x0000000207057211 */ /* 0x080fe400018f0eff */
[----:B------:R-:W-:Y:S01]  /*6e90*/  LEA.HI.X.SX32 R13, R6, R2, 0x1, P2 ;  /* 0x00000002060d7211 */ /* 0x000fe200010f0eff */
[----:B------:R-:W-:Y:S01]  /*6ea0*/  STL [R1], R10 ;  /* 0x0000000a01007387 */ /* 0x000fe20000100800 */
[----:B------:R-:W0:Y:S03]  /*6eb0*/  LDC R6, c[0x0][0x268] ;  /* 0x00009a00ff067b82 */ /* 0x000e260000000800 */
[----:B------:R-:W-:Y:S04]  /*6ec0*/  STL.64 [R1+0x12d0], R16 ;  /* 0x0012d01001007387 */ /* 0x000fe80000100a00 */
[----:B------:R1:W-:Y:S04]  /*6ed0*/  STL.64 [R1+0x12c0], R4 ;  /* 0x0012c00401007387 */ /* 0x0003e80000100a00 */
[----:B------:R-:W-:Y:S04]  /*6ee0*/  STL.64 [R1+0x12c8], R12 ;  /* 0x0012c80c01007387 */ /* 0x000fe80000100a00 */
[----:B------:R-:W3:Y:S01]  /*6ef0*/  LDL.LU R7, [R1+0xf8] ;  /* 0x0000f80001077983 */ /* 0x000ee20000300800 */
[----:B-1----:R-:W1:Y:S01]  /*6f00*/  LDC R5, c[0x0][0x268] ;  /* 0x00009a00ff057b82 */ /* 0x002e620000000800 */
[----:B------:R-:W-:Y:S01]  /*6f10*/  IMAD R29, R29, 0x2, R10 ;  /* 0x000000021d1d7824 */ /* 0x000fe200078e020a */
[----:B----4-:R-:W-:Y:S01]  /*6f20*/  LEA R4, P1, R11, R0, 0x1 ;  /* 0x000000000b047211 */ /* 0x010fe200078208ff */
[----:B------:R-:W4:Y:S04]  /*6f30*/  LDL.LU R10, [R1+0xf4] ;  /* 0x0000f400010a7983 */ /* 0x000f280000300800 */
[----:B------:R-:W4:Y:S01]  /*6f40*/  LDL.LU R9, [R1+0xf0] ;  /* 0x0000f00001097983 */ /* 0x000f220000300800 */
[----:B-1----:R-:W-:-:S02]  /*6f50*/  LEA R19, R5, R29, 0x1 ;  /* 0x0000001d05137211 */ /* 0x002fc400078e08ff */
[----:B------:R-:W-:-:S03]  /*6f60*/  LEA.HI.X.SX32 R5, R11, R2, 0x1, P1 ;  /* 0x000000020b057211 */ /* 0x000fc600008f0eff */
[----:B------:R-:W-:Y:S04]  /*6f70*/  STL [R1+0x10], R19 ;  /* 0x0000101301007387 */ /* 0x000fe80000100800 */
[----:B------:R1:W-:Y:S04]  /*6f80*/  STL.64 [R1+0x12b8], R4 ;  /* 0x0012b80401007387 */ /* 0x0003e80000100a00 */
[----:B-1----:R-:W4:Y:S01]  /*6f90*/  LDL.LU R5, [R1+0x108] ;  /* 0x0001080001057983 */ /* 0x002f220000300800 */
[----:B------:R-:W1:Y:S01]  /*6fa0*/  LDC R4, c[0x0][0x268] ;  /* 0x00009a00ff047b82 */ /* 0x000e620000000800 */
[----:B0-----:R-:W-:-:S02]  /*6fb0*/  IMAD R6, R6, 0x2, R19 ;  /* 0x0000000206067824 */ /* 0x001fc400078e0213 */
[----:B------:R-:W4:Y:S04]  /*6fc0*/  LDL.LU R19, [R1+0x104] ;  /* 0x0001040001137983 */ /* 0x000f280000300800 */
[----:B------:R1:W-:Y:S04]  /*6fd0*/  STL [R1+0xc], R6 ;  /* 0x00000c0601007387 */ /* 0x0003e80000100800 */
[----:B------:R-:W4:Y:S01]  /*6fe0*/  LDL.LU R11, [R1+0x100] ;  /* 0x00010000010b7983 */ /* 0x000f220000300800 */
[----:B-1----:R-:W-:Y:S02]  /*6ff0*/  LEA R6, R4, R6, 0x1 ;  /* 0x0000000604067211 */ /* 0x002fe400078e08ff */
[----:B------:R-:W0:Y:S01]  /*7000*/  LDC R4, c[0x0][0x268] ;  /* 0x00009a00ff047b82 */ /* 0x000e220000000800 */
[----:B------:R-:W-:-:S04]  /*7010*/  LEA R16, P2, R18, R0, 0x1 ;  /* 0x0000000012107211 */ /* 0x000fc800078408ff */
[----:B------:R-:W-:Y:S02]  /*7020*/  LEA.HI.X.SX32 R17, R18, R2, 0x1, P2 ;  /* 0x0000000212117211 */ /* 0x000fe400010f0eff */
[----:B------:R-:W-:-:S03]  /*7030*/  LEA R12, P3, R8, R0, 0x1 ;  /* 0x00000000080c7211 */ /* 0x000fc600078608ff */
[----:B------:R1:W-:Y:S01]  /*7040*/  STL.64 [R1+0x12b0], R16 ;  /* 0x0012b01001007387 */ /* 0x0003e20000100a00 */
[----:B------:R-:W-:-:S05]  /*7050*/  LEA.HI.X.SX32 R13, R8, R2, 0x1, P3 ;  /* 0x00000002080d7211 */ /* 0x000fca00018f0eff */
[----:B------:R-:W-:Y:S01]  /*7060*/  STL.64 [R1+0x12a8], R12 ;  /* 0x0012a80c01007387 */ /* 0x000fe20000100a00 */
[----:B-1----:R-:W-:-:S03]  /*7070*/  LEA R16, P1, R22, R0, 0x1 ;  /* 0x0000000016107211 */ /* 0x002fc600078208ff */
[----:B------:R0:W-:Y:S01]  /*7080*/  STL [R1+0x8], R6 ;  /* 0x0000080601007387 */ /* 0x0001e20000100800 */
[----:B------:R-:W-:Y:S02]  /*7090*/  LEA.HI.X.SX32 R17, R22, R2, 0x1, P1 ;  /* 0x0000000216117211 */ /* 0x000fe400008f0eff */
[----:B------:R-:W1:Y:S01]  /*70a0*/  LDC R22, c[0x0][0x268] ;  /* 0x00009a00ff167b82 */ /* 0x000e620000000800 */
[----:B0-----:R-:W-:Y:S02]  /*70b0*/  IMAD R6, R4, 0x2, R6 ;  /* 0x0000000204067824 */ /* 0x001fe400078e0206 */
[----:B------:R0:W-:Y:S04]  /*70c0*/  STL.64 [R1+0x12a0], R16 ;  /* 0x0012a01001007387 */ /* 0x0001e80000100a00 */
[----:B0-----:R-:W4:Y:S04]  /*70d0*/  LDL.LU R17, [R1+0x128] ;  /* 0x0001280001117983 */ /* 0x001f280000300800 */
[----:B------:R0:W-:Y:S04]  /*70e0*/  STL [R1+0x1c], R6 ;  /* 0x00001c0601007387 */ /* 0x0001e80000100800 */
[----:B------:R-:W4:Y:S04]  /*70f0*/  LDL.LU R8, [R1+0x124] ;  /* 0x0001240001087983 */ /* 0x000f280000300800 */
[----:B------:R-:W4:Y:S01]  /*7100*/  LDL.LU R4, [R1+0x120] ;  /* 0x0001200001047983 */ /* 0x000f220000300800 */
[----:B-1----:R-:W-:-:S02]  /*7110*/  LEA R18, R22, R6, 0x1 ;  /* 0x0000000616127211 */ /* 0x002fc400078e08ff */
[----:B0-----:R-:W0:Y:S01]  /*7120*/  LDC R6, c[0x0][0x268] ;  /* 0x00009a00ff067b82 */ /* 0x001e220000000800 */
[CC--:B--2---:R-:W-:Y:S02]  /*7130*/  LEA R20, P2, R14.reuse, R0.reuse, 0x1 ;  /* 0x000000000e147211 */ /* 0x0c4fe400078408ff */
[----:B---3--:R-:W-:Y:S02]  /*7140*/  LEA R12, P3, R15, R0, 0x1 ;  /* 0x000000000f0c7211 */ /* 0x008fe400078608ff */
[----:B------:R-:W-:Y:S02]  /*7150*/  LEA.HI.X.SX32 R21, R14, R2, 0x1, P2 ;  /* 0x000000020e157211 */ /* 0x000fe400010f0eff */
[----:B------:R-:W-:-:S04]  /*7160*/  LEA R26, P1, R7, R0, 0x1 ;  /* 0x00000000071a7211 */ /* 0x000fc800078208ff */
[-C--:B------:R-:W-:Y:S02]  /*7170*/  LEA.HI.X.SX32 R27, R7, R2.reuse, 0x1, P1 ;  /* 0x00000002071b7211 */ /* 0x080fe400008f0eff */
[----:B------:R-:W1:Y:S01]  /*7180*/  LDC R7, c[0x0][0x268] ;  /* 0x00009a00ff077b82 */ /* 0x000e620000000800 */
[----:B------:R-:W-:Y:S01]  /*7190*/  LEA.HI.X.SX32 R13, R15, R2, 0x1, P3 ;  /* 0x000000020f0d7211 */ /* 0x000fe200018f0eff */
[----:B------:R2:W-:Y:S01]  /*71a0*/  STL.64 [R1+0x1298], R20 ;  /* 0x0012981401007387 */ /* 0x0005e20000100a00 */
[----:B----4-:R-:W-:Y:S01]  /*71b0*/  LEA R14, P2, R10, R0, 0x1 ;  /* 0x000000000a0e7211 */ /* 0x010fe200078408ff */
[----:B0-----:R-:W-:-:S03]  /*71c0*/  IMAD R6, R6, 0x2, R18 ;  /* 0x0000000206067824 */ /* 0x001fc600078e0212 */
[----:B------:R-:W-:Y:S01]  /*71d0*/  LEA.HI.X.SX32 R15, R10, R2, 0x1, P2 ;  /* 0x000000020a0f7211 */ /* 0x000fe200010f0eff */
[----:B--2---:R-:W2:Y:S04]  /*71e0*/  LDL.LU R21, [R1+0x134] ;  /* 0x0001340001157983 */ /* 0x004ea80000300800 */
[----:B------:R0:W-:Y:S04]  /*71f0*/  STL.64 [R1+0x1290], R12 ;  /* 0x0012900c01007387 */ /* 0x0001e80000100a00 */
[----:B------:R-:W3:Y:S04]  /*7200*/  LDL.LU R16, [R1+0x130] ;  /* 0x0001300001107983 */ /* 0x000ee80000300800 */
[----:B------:R-:W-:Y:S01]  /*7210*/  STL [R1+0x18], R18 ;  /* 0x0000181201007387 */ /* 0x000fe20000100800 */
[----:B-1----:R-:W-:-:S03]  /*7220*/  LEA R10, R7, R6, 0x1 ;  /* 0x00000006070a7211 */ /* 0x002fc600078e08ff */
[----:B------:R-:W4:Y:S01]  /*7230*/  LDL.LU R22, [R1+0x11c] ;  /* 0x00011c0001167983 */ /* 0x000f220000300800 */
[----:B0-----:R-:W-:-:S03]  /*7240*/  LEA R12, P3, R9, R0, 0x1 ;  /* 0x00000000090c7211 */ /* 0x001fc600078608ff */
[----:B------:R0:W-:Y:S01]  /*7250*/  STL.64 [R1+0x1288], R26 ;  /* 0x0012881a01007387 */ /* 0x0001e20000100a00 */
[----:B------:R-:W-:Y:S02]  /*7260*/  LEA.HI.X.SX32 R13, R9, R2, 0x1, P3 ;  /* 0x00000002090d7211 */ /* 0x000fe400018f0eff */
[----:B------:R-:W1:Y:S01]  /*7270*/  LDC R9, c[0x0][0x268] ;  /* 0x00009a00ff097b82 */ /* 0x000e620000000800 */
[----:B0-----:R-:W4:Y:S04]  /*7280*/  LDL.LU.64 R26, [R1+0x16d0] ;  /* 0x0016d000011a7983 */ /* 0x001f280000300a00 */
[----:B------:R0:W-:Y:S04]  /*7290*/  STL [R1+0x14], R6 ;  /* 0x0000140601007387 */ /* 0x0001e80000100800 */
[----:B------:R-:W-:Y:S01]  /*72a0*/  STL.64 [R1+0x1280], R14 ;  /* 0x0012800e01007387 */ /* 0x000fe20000100a00 */
[----:B0-----:R-:W-:-:S03]  /*72b0*/  LEA R6, P1, R5, R0, 0x1 ;  /* 0x0000000005067211 */ /* 0x001fc600078208ff */
[----:B------:R-:W-:Y:S01]  /*72c0*/  STL.64 [R1+0x1278], R12 ;  /* 0x0012780c01007387 */ /* 0x000fe20000100a00 */
[----:B------:R-:W-:-:S03]  /*72d0*/  LEA.HI.X.SX32 R7, R5, R2, 0x1, P1 ;  /* 0x0000000205077211 */ /* 0x000fc600008f0eff */
[----:B------:R-:W-:Y:S04]  /*72e0*/  STL [R1+0x28], R10 ;  /* 0x0000280a01007387 */ /* 0x000fe80000100800 */
[----:B------:R0:W-:Y:S04]  /*72f0*/  STL.64 [R1+0x1270], R6 ;  /* 0x0012700601007387 */ /* 0x0001e80000100a00 */
[----:B0-----:R-:W4:Y:S04]  /*7300*/  LDL.LU R6, [R1+0x12c] ;  /* 0x00012c0001067983 */ /* 0x001f280000300800 */
[----:B------:R-:W4:Y:S01]  /*7310*/  LDL.LU R5, [R1+0x118] ;  /* 0x0001180001057983 */ /* 0x000f220000300800 */
[----:B-1----:R-:W-:-:S02]  /*7320*/  IMAD R10, R9, 0x2, R10 ;  /* 0x00000002090a7824 */ /* 0x002fc400078e020a */
[----:B------:R-:W0:Y:S01]  /*7330*/  LDC R9, c[0x0][0x268] ;  /* 0x00009a00ff097b82 */ /* 0x000e220000000800 */
[C---:B------:R-:W-:Y:S02]  /*7340*/  LEA R12, P3, R11.reuse, R0, 0x1 ;  /* 0x000000000b0c7211 */ /* 0x040fe400078608ff */
[----:B------:R1:W-:Y:S02]  /*7350*/  STL [R1+0x24], R10 ;  /* 0x0000240a01007387 */ /* 0x0003e40000100800 */
[----:B------:R-:W-:Y:S02]  /*7360*/  LEA.HI.X.SX32 R13, R11, R2, 0x1, P3 ;  /* 0x000000020b0d7211 */ /* 0x000fe400018f0eff */
[----:B------:R-:W-:Y:S01]  /*7370*/  LEA R14, P2, R19, R0, 0x1 ;  /* 0x00000000130e7211 */ /* 0x000fe200078408ff */
[----:B------:R-:W4:Y:S01]  /*7380*/  LDL.LU R7, [R1+0x114] ;  /* 0x0001140001077983 */ /* 0x000f220000300800 */
[----:B0-----:R-:W-:Y:S02]  /*7390*/  LEA R18, R9, R10, 0x1 ;  /* 0x0000000a09127211 */ /* 0x001fe400078e08ff */
[----:B------:R-:W0:Y:S01]  /*73a0*/  LDC R9, c[0x0][0x268] ;  /* 0x00009a00ff097b82 */ /* 0x000e220000000800 */
[----:B------:R-:W-:-:S05]  /*73b0*/  LEA.HI.X.SX32 R15, R19, R2, 0x1, P2 ;  /* 0x00000002130f7211 */ /* 0x000fca00010f0eff */
[----:B------:R1:W-:Y:S04]  /*73c0*/  STL.64 [R1+0x1268], R14 ;  /* 0x0012680e01007387 */ /* 0x0003e80000100a00 */
[----:B------:R1:W-:Y:S04]  /*73d0*/  STL.64 [R1+0x1260], R12 ;  /* 0x0012600c01007387 */ /* 0x0003e80000100a00 */
[----:B------:R-:W-:Y:S01]  /*73e0*/  STL [R1+0x20], R18 ;  /* 0x0000201201007387 */ /* 0x000fe20000100800 */
[----:B0-----:R-:W-:-:S05]  /*73f0*/  IMAD R9, R9, 0x2, R18 ;  /* 0x0000000209097824 */ /* 0x001fca00078e0212 */
[----:B------:R0:W-:Y:S01]  /*7400*/  STL [R1+0x34], R9 ;  /* 0x0000340901007387 */ /* 0x0001e20000100800 */
[----:B-1----:R-:W-:-:S04]  /*7410*/  LEA R10, P3, R4, R0, 0x1 ;  /* 0x00000000040a7211 */ /* 0x002fc800078608ff */
[----:B------:R-:W-:Y:S02]  /*7420*/  LEA.HI.X.SX32 R11, R4, R2, 0x1, P3 ;  /* 0x00000002040b7211 */ /* 0x000fe400018f0eff */
[----:B------:R-:W0:Y:S01]  /*7430*/  LDC R4, c[0x0][0x268] ;  /* 0x00009a00ff047b82 */ /* 0x000e220000000800 */
[CC--:B------:R-:W-:Y:S02]  /*7440*/  LEA R14, P1, R17.reuse, R0.reuse, 0x1 ;  /* 0x00000000110e7211 */ /* 0x0c0fe400078208ff */
[C---:B------:R-:W-:Y:S02]  /*7450*/  LEA R12, P2, R8.reuse, R0, 0x1 ;  /* 0x00000000080c7211 */ /* 0x040fe400078408ff */
[-C--:B------:R-:W-:Y:S02]  /*7460*/  LEA.HI.X.SX32 R15, R17, R2.reuse, 0x1, P1 ;  /* 0x00000002110f7211 */ /* 0x080fe400008f0eff */
[----:B------:R-:W-:Y:S01]  /*7470*/  LEA.HI.X.SX32 R13, R8, R2, 0x1, P2 ;  /* 0x00000002080d7211 */ /* 0x000fe200010f0eff */
[----:B0-----:R-:W-:-:S02]  /*7480*/  IMAD R9, R4, 0x2, R9 ;  /* 0x0000000204097824 */ /* 0x001fc400078e0209 */
[----:B------:R-:W0:Y:S01]  /*7490*/  LDC R4, c[0x0][0x268] ;  /* 0x00009a00ff047b82 */ /* 0x000e220000000800 */
[----:B------:R1:W-:Y:S01]  /*74a0*/  STL.64 [R1+0x1258], R14 ;  /* 0x0012580e01007387 */ /* 0x0003e20000100a00 */
[----:B------:R-:W-:-:S03]  /*74b0*/  MOV R17, R25 ;  /* 0x0000001900117202 */ /* 0x000fc60000000f00 */
[----:B------:R3:W-:Y:S04]  /*74c0*/  STL.64 [R1+0x1250], R12 ;  /* 0x0012500c01007387 */ /* 0x0007e80000100a00 */
[----:B------:R-:W-:Y:S04]  /*74d0*/  STL.64 [R1+0x1248], R10 ;  /* 0x0012480a01007387 */ /* 0x000fe80000100a00 */
[----:B------:R-:W4:Y:S04]  /*74e0*/  LDL.LU R25, [R1+0x10c] ;  /* 0x00010c0001197983 */ /* 0x000f280000300800 */
[----:B------:R-:W4:Y:S04]  /*74f0*/  LDL.LU R8, [R1+0xec] ;  /* 0x0000ec0001087983 */ /* 0x000f280000300800 */
[----:B------:R2:W-:Y:S01]  /*7500*/  STL [R1+0x30], R9 ;  /* 0x0000300901007387 */ /* 0x0005e20000100800 */
[----:B0-----:R-:W-:-:S03]  /*7510*/  LEA R4, R4, R9, 0x1 ;  /* 0x0000000904047211 */ /* 0x001fc600078e08ff */
[----:B-1----:R-:W4:Y:S01]  /*7520*/  LDL.LU R14, [R1+0xe8] ;  /* 0x0000e800010e7983 */ /* 0x002f220000300800 */
[-C--:B---3--:R-:W-:Y:S02]  /*7530*/  LEA R12, P2, R16, R0.reuse, 0x1 ;  /* 0x00000000100c7211 */ /* 0x088fe400078408ff */
[-C--:B--2---:R-:W-:Y:S01]  /*7540*/  LEA R18, P1, R21, R0.reuse, 0x1 ;  /* 0x0000000015127211 */ /* 0x084fe200078208ff */
[----:B------:R-:W2:Y:S01]  /*7550*/  LDL.LU R15, [R1+0xe4] ;  /* 0x0000e400010f7983 */ /* 0x000ea20000300800 */
[----:B------:R-:W-:Y:S02]  /*7560*/  IMAD.MOV.U32 R9, RZ, RZ, R23 ;  /* 0x000000ffff097224 */ /* 0x000fe400078e0017 */
[----:B------:R-:W0:Y:S01]  /*7570*/  LDC R23, c[0x0][0x268] ;  /* 0x00009a00ff177b82 */ /* 0x000e220000000800 */
[----:B----4-:R-:W-:Y:S02]  /*7580*/  LEA R10, P3, R22, R0, 0x1 ;  /* 0x00000000160a7211 */ /* 0x010fe400078608ff */
[----:B------:R-:W-:-:S02]  /*7590*/  LEA.HI.X.SX32 R13, R16, R2, 0x1, P2 ;  /* 0x00000002100d7211 */ /* 0x000fc400010f0eff */
[-C--:B------:R-:W-:Y:S01]  /*75a0*/  LEA.HI.X.SX32 R19, R21, R2.reuse, 0x1, P1 ;  /* 0x0000000215137211 */ /* 0x080fe200008f0eff */
[----:B------:R-:W-:Y:S01]  /*75b0*/  STL [R1+0x2c], R4 ;  /* 0x00002c0401007387 */ /* 0x000fe20000100800 */
[----:B------:R-:W-:-:S03]  /*75c0*/  LEA.HI.X.SX32 R11, R22, R2, 0x1, P3 ;  /* 0x00000002160b7211 */ /* 0x000fc600018f0eff */
[----:B------:R1:W-:Y:S04]  /*75d0*/  STL.64 [R1+0x1238], R12 ;  /* 0x0012380c01007387 */ /* 0x0003e80000100a00 */
[----:B------:R-:W-:Y:S04]  /*75e0*/  STL.64 [R1+0x1240], R18 ;  /* 0x0012401201007387 */ /* 0x000fe80000100a00 */
[----:B-1----:R-:W3:Y:S04]  /*75f0*/  LDL.LU R12, [R1+0xe0] ;  /* 0x0000e000010c7983 */ /* 0x002ee80000300800 */
[----:B------:R-:W4:Y:S04]  /*7600*/  LDL.LU R22, [R1+0xdc] ;  /* 0x0000dc0001167983 */ /* 0x000f280000300800 */
[----:B------:R1:W-:Y:S01]  /*7610*/  STL.64 [R1+0x1230], R10 ;  /* 0x0012300a01007387 */ /* 0x0003e20000100a00 */
[----:B0-----:R-:W-:-:S02]  /*7620*/  LEA R13, R23, R4, 0x1 ;  /* 0x00000004170d7211 */ /* 0x001fc400078e08ff */
[----:B------:R-:W0:Y:S01]  /*7630*/  LDC R4, c[0x0][0x268] ;  /* 0x00009a00ff047b82 */ /* 0x000e220000000800 */
[----:B------:R-:W4:Y:S04]  /*7640*/  LDL.LU R23, [R1+0xbc] ;  /* 0x0000bc0001177983 */ /* 0x000f280000300800 */
[----:B------:R-:W-:Y:S01]  /*7650*/  STL [R1+0x50], R13 ;  /* 0x0000500d01007387 */ /* 0x000fe20000100800 */
[----:B-1----:R-:W-:-:S04]  /*7660*/  LEA R10, P1, R6, R0, 0x1 ;  /* 0x00000000060a7211 */ /* 0x002fc800078208ff */
[----:B------:R-:W-:-:S05]  /*7670*/  LEA.HI.X.SX32 R11, R6, R2, 0x1, P1 ;  /* 0x00000002060b7211 */ /* 0x000fca00008f0eff */
[----:B------:R1:W-:Y:S04]  /*7680*/  STL.64 [R1+0x1228], R10 ;  /* 0x0012280a01007387 */ /* 0x0003e80000100a00 */
[----:B-1----:R-:W2:Y:S01]  /*7690*/  LDL.LU.64 R10, [R1+0x16c8] ;  /* 0x0016c800010a7983 */ /* 0x002ea20000300a00 */
[----:B------:R-:W-:Y:S01]  /*76a0*/  LEA R20, P2, R5, R0, 0x1 ;  /* 0x0000000005147211 */ /* 0x000fe200078408ff */
[----:B0-----:R-:W-:-:S03]  /*76b0*/  IMAD R4, R4, 0x2, R13 ;  /* 0x0000000204047824 */ /* 0x001fc600078e020d */
[----:B------:R-:W-:Y:S02]  /*76c0*/  LEA.HI.X.SX32 R21, R5, R2, 0x1, P2 ;  /* 0x0000000205157211 */ /* 0x000fe400010f0eff */
[----:B------:R0:W-:Y:S01]  /*76d0*/  STL [R1+0x4c], R4 ;  /* 0x00004c0401007387 */ /* 0x0001e20000100800 */
[----:B------:R-:W-:Y:S01]  /*76e0*/  MOV R13, R24 ;  /* 0x00000018000d7202 */ /* 0x000fe20000000f00 */
[----:B------:R-:W0:Y:S02]  /*76f0*/  LDC R5, c[0x0][0x268] ;  /* 0x00009a00ff057b82 */ /* 0x000e240000000800 */
[----:B------:R1:W-:Y:S04]  /*7700*/  STL.64 [R1+0x1220], R20 ;  /* 0x0012201401007387 */ /* 0x0003e80000100a00 */
[----:B------:R-:W4:Y:S01]  /*7710*/  LDL.LU R24, [R1+0xb8] ;  /* 0x0000b80001187983 */ /* 0x000f220000300800 */
[----:B------:R-:W-:-:S03]  /*7720*/  LEA R18, P3, R7, R0, 0x1 ;  /* 0x0000000007127211 */ /* 0x000fc600078608ff */
[----:B------:R-:W4:Y:S01]  /*7730*/  LDL.LU R6, [R1+0xb4] ;  /* 0x0000b40001067983 */ /* 0x000f220000300800 */
[----:B------:R-:W-:Y:S01]  /*7740*/  LEA.HI.X.SX32 R19, R7, R2, 0x1, P3 ;  /* 0x0000000207137211 */ /* 0x000fe200018f0eff */
[----:B0-----:R-:W-:Y:S02]  /*7750*/  IMAD R4, R5, 0x2, R4 ;  /* 0x0000000205047824 */ /* 0x001fe400078e0204 */
[----:B------:R-:W4:Y:S04]  /*7760*/  LDL.LU R5, [R1+0xa0] ;  /* 0x0000a00001057983 */ /* 0x000f280000300800 */
[----:B------:R-:W-:Y:S04]  /*7770*/  STL.64 [R1+0x1218], R18 ;  /* 0x0012181201007387 */ /* 0x000fe80000100a00 */
[----:B------:R-:W-:Y:S01]  /*7780*/  STL [R1+0x48], R4 ;  /* 0x0000480401007387 */ /* 0x000fe20000100800 */
[----:B-1----:R-:W-:Y:S01]  /*7790*/  IMAD.MOV.U32 R21, RZ, RZ, R17 ;  /* 0x000000ffff157224 */ /* 0x002fe200078e0011 */
[----:B------:R-:W-:-:S04]  /*77a0*/  LEA R20, P1, R17, R0, 0x1 ;  /* 0x0000000011147211 */ /* 0x000fc800078208ff */
[----:B------:R-:W-:-:S05]  /*77b0*/  LEA.HI.X.SX32 R21, R21, R2, 0x1, P1 ;  /* 0x0000000215157211 */ /* 0x000fca00008f0eff */
[----:B------:R0:W-:Y:S04]  /*77c0*/  STL.64 [R1+0x1210], R20 ;  /* 0x0012101401007387 */ /* 0x0001e80000100a00 */
[----:B0-----:R-:W4:Y:S01]  /*77d0*/  LDL.LU.64 R20, [R1+0x16c0] ;  /* 0x0016c00001147983 */ /* 0x001f220000300a00 */
[----:B------:R-:W-:-:S04]  /*77e0*/  LEA R18, P2, R25, R0, 0x1 ;  /* 0x0000000019127211 */ /* 0x000fc800078408ff */
[----:B------:R-:W-:Y:S02]  /*77f0*/  LEA.HI.X.SX32 R19, R25, R2, 0x1, P2 ;  /* 0x0000000219137211 */ /* 0x000fe400010f0eff */
[----:B------:R-:W4:Y:S01]  /*7800*/  LDL.LU R25, [R1+0x16b8] ;  /* 0x0016b80001197983 */ /* 0x000f220000300800 */
[----:B------:R-:W-:-:S04]  /*7810*/  LEA R16, P3, R8, R0, 0x1 ;  /* 0x0000000008107211 */ /* 0x000fc800078608ff */
[----:B------:R-:W-:Y:S02]  /*7820*/  LEA.HI.X.SX32 R17, R8, R2, 0x1, P3 ;  /* 0x0000000208117211 */ /* 0x000fe400018f0eff */
[----:B--2---:R-:W-:Y:S02]  /*7830*/  MOV R7, R11 ;  /* 0x0000000b00077202 */ /* 0x004fe40000000f00 */
[----:B------:R-:W0:Y:S02]  /*7840*/  LDC R11, c[0x0][0x268] ;  /* 0x00009a00ff0b7b82 */ /* 0x000e240000000800 */
[----:B0-----:R-:W-:-:S06]  /*7850*/  LEA R4, R11, R4, 0x1 ;  /* 0x000000040b047211 */ /* 0x001fcc00078e08ff */
[----:B------:R-:W0:Y:S01]  /*7860*/  LDC R11, c[0x0][0x268] ;  /* 0x00009a00ff0b7b82 */ /* 0x000e220000000800 */
[----:B------:R0:W-:Y:S02]  /*7870*/  STL [R1+0x60], R4 ;  /* 0x0000600401007387 */ /* 0x0001e40000100800 */
[----:B0-----:R-:W-:-:S05]  /*7880*/  IMAD R4, R11, 0x2, R4 ;  /* 0x000000020b047824 */ /* 0x001fca00078e0204 */
[----:B------:R-:W0:Y:S01]  /*7890*/  LDC R11, c[0x0][0x268] ;  /* 0x00009a00ff0b7b82 */ /* 0x000e220000000800 */
[----:B------:R-:W-:Y:S04]  /*78a0*/  STL.64 [R1+0x1208], R18 ;  /* 0x0012081201007387 */ /* 0x000fe80000100a00 */
[----:B------:R-:W-:Y:S04]  /*78b0*/  STL.64 [R1+0x1200], R16 ;  /* 0x0012001001007387 */ /* 0x000fe80000100a00 */
[----:B------:R0:W-:Y:S02]  /*78c0*/  STL [R1+0x5c], R4 ;  /* 0x00005c0401007387 */ /* 0x0001e40000100800 */
[----:B0-----:R-:W-:-:S02]  /*78d0*/  IMAD R4, R11, 0x2, R4 ;  /* 0x000000020b047824 */ /* 0x001fc400078e0204 */
[----:B------:R-:W0:Y:S01]  /*78e0*/  LDC R11, c[0x0][0x268] ;  /* 0x00009a00ff0b7b82 */ /* 0x000e220000000800 */
[----:B------:R-:W-:Y:S02]  /*78f0*/  LEA R18, P1, R9, R0, 0x1 ;  /* 0x0000000009127211 */ /* 0x000fe400078208ff */
[----:B------:R-:W-:-:S04]  /*7900*/  MOV R19, R9 ;  /* 0x0000000900137202 */ /* 0x000fc80000000f00 */
[----:B------:R-:W-:-:S05]  /*7910*/  LEA.HI.X.SX32 R19, R19, R2, 0x1, P1 ;  /* 0x0000000213137211 */ /* 0x000fca00008f0eff */
[----:B------:R1:W-:Y:S04]  /*7920*/  STL.64 [R1+0x11f8], R18 ;  /* 0x0011f81201007387 */ /* 0x0003e80000100a00 */
[----:B-1----:R-:W2:Y:S04]  /*7930*/  LDL.LU.64 R18, [R1+0x16b0] ;  /* 0x0016b00001127983 */ /* 0x002ea80000300a00 */
[----:B------:R0:W-:Y:S02]  /*7940*/  STL [R1+0x58], R4 ;  /* 0x0000580401007387 */ /* 0x0001e40000100800 */
[----:B0-----:R-:W-:-:S02]  /*7950*/  LEA R4, R11, R4, 0x1 ;  /* 0x000000040b047211 */ /* 0x001fc400078e08ff */
[----:B------:R-:W0:Y:S01]  /*7960*/  LDC R11, c[0x0][0x268] ;  /* 0x00009a00ff0b7b82 */ /* 0x000e220000000800 */
[CC--:B------:R-:W-:Y:S02]  /*7970*/  LEA R16, P2, R14.reuse, R0.reuse, 0x1 ;  /* 0x000000000e107211 */ /* 0x0c0fe400078408ff */
[C---:B------:R-:W-:Y:S02]  /*7980*/  LEA R8, P3, R15.reuse, R0, 0x1 ;  /* 0x000000000f087211 */ /* 0x040fe400078608ff */
[-C--:B------:R-:W-:Y:S02]  /*7990*/  LEA.HI.X.SX32 R17, R14, R2.reuse, 0x1, P2 ;  /* 0x000000020e117211 */ /* 0x080fe400010f0eff */
[----:B------:R-:W-:-:S03]  /*79a0*/  LEA.HI.X.SX32 R9, R15, R2, 0x1, P3 ;  /* 0x000000020f097211 */ /* 0x000fc600018f0eff */
[----:B------:R-:W-:Y:S04]  /*79b0*/  STL.64 [R1+0x11f0], R16 ;  /* 0x0011f01001007387 */ /* 0x000fe80000100a00 */
[----:B------:R-:W-:Y:S04]  /*79c0*/  STL.64 [R1+0x11e8], R8 ;  /* 0x0011e80801007387 */ /* 0x000fe80000100a00 */
[----:B------:R0:W-:Y:S02]  /*79d0*/  STL [R1+0x78], R4 ;  /* 0x0000780401007387 */ /* 0x0001e40000100800 */
[----:B0-----:R-:W-:-:S02]  /*79e0*/  IMAD R4, R11, 0x2, R4 ;  /* 0x000000020b047824 */ /* 0x001fc400078e0204 */
[----:B------:R-:W0:Y:S01]  /*79f0*/  LDC R11, c[0x0][0x268] ;  /* 0x00009a00ff0b7b82 */ /* 0x000e220000000800 */
[-C--:B---3--:R-:W-:Y:S02]  /*7a00*/  LEA R16, P1, R12, R0.reuse, 0x1 ;  /* 0x000000000c107211 */ /* 0x088fe400078208ff */
[----:B----4-:R-:W-:Y:S02]  /*7a10*/  LEA R8, P2, R22, R0, 0x1 ;  /* 0x0000000016087211 */ /* 0x010fe400078408ff */
[----:B------:R-:W-:Y:S02]  /*7a20*/  LEA.HI.X.SX32 R17, R12, R2, 0x1, P1 ;  /* 0x000000020c117211 */ /* 0x000fe400008f0eff */
[C---:B------:R-:W-:Y:S02]  /*7a30*/  LEA R14, P3, R23.reuse, R0, 0x1 ;  /* 0x00000000170e7211 */ /* 0x040fe400078608ff */
[-C--:B------:R-:W-:Y:S01]  /*7a40*/  LEA.HI.X.SX32 R9, R22, R2.reuse, 0x1, P2 ;  /* 0x0000000216097211 */ /* 0x080fe200010f0eff */
[----:B------:R1:W-:Y:S01]  /*7a50*/  STL.64 [R1+0x11e0], R16 ;  /* 0x0011e01001007387 */ /* 0x0003e20000100a00 */
[----:B------:R-:W-:Y:S01]  /*7a60*/  LEA.HI.X.SX32 R15, R23, R2, 0x1, P3 ;  /* 0x00000002170f7211 */ /* 0x000fe200018f0eff */
[----:B------:R-:W-:Y:S01]  /*7a70*/  IMAD.MOV.U32 R23, RZ, RZ, R13 ;  /* 0x000000ffff177224 */ /* 0x000fe200078e000d */
[----:B------:R-:W-:-:S04]  /*7a80*/  LEA R22, P1, R13, R0, 0x1 ;  /* 0x000000000d167211 */ /* 0x000fc800078208ff */
[----:B------:R-:W-:Y:S01]  /*7a90*/  LEA.HI.X.SX32 R23, R23, R2, 0x1, P1 ;  /* 0x0000000217177211 */ /* 0x000fe200008f0eff */
[----:B-1----:R-:W3:Y:S04]  /*7aa0*/  LDL.LU.64 R16, [R1+0x16a8] ;  /* 0x0016a80001107983 */ /* 0x002ee80000300a00 */
[----:B------:R1:W-:Y:S04]  /*7ab0*/  STL.64 [R1+0x11d8], R8 ;  /* 0x0011d80801007387 */ /* 0x0003e80000100a00 */
[----:B-1----:R-:W4:Y:S04]  /*7ac0*/  LDL.LU.64 R8, [R1+0x16a0] ;  /* 0x0016a00001087983 */ /* 0x002f280000300a00 */
[----:B------:R0:W-:Y:S04]  /*7ad0*/  STL [R1+0x74], R4 ;  /* 0x0000740401007387 */ /* 0x0001e80000100800 */
[----:B------:R1:W-:Y:S01]  /*7ae0*/  STL.64 [R1+0x11d0], R14 ;  /* 0x0011d00e01007387 */ /* 0x0003e20000100a00 */
[----:B0-----:R-:W-:-:S02]  /*7af0*/  LEA R4, R11, R4, 0x1 ;  /* 0x000000040b047211 */ /* 0x001fc400078e08ff */
[----:B------:R-:W0:Y:S01]  /*7b00*/  LDC R11, c[0x0][0x268] ;  /* 0x00009a00ff0b7b82 */ /* 0x000e220000000800 */
[C---:B-1----:R-:W-:Y:S02]  /*7b10*/  LEA R14, P2, R24.reuse, R0, 0x1 ;  /* 0x00000000180e7211 */ /* 0x042fe400078408ff */
[----:B------:R-:W-:Y:S02]  /*7b20*/  STL [R1+0x70], R4 ;  /* 0x0000700401007387 */ /* 0x000fe40000100800 */
[----:B------:R-:W-:Y:S02]  /*7b30*/  LEA.HI.X.SX32 R15, R24, R2, 0x1, P2 ;  /* 0x00000002180f7211 */ /* 0x000fe400010f0eff */
[----:B------:R1:W-:Y:S04]  /*7b40*/  STL.64 [R1+0x11c8], R22 ;  /* 0x0011c81601007387 */ /* 0x0003e80000100a00 */
[----:B-1----:R-:W2:Y:S04]  /*7b50*/  LDL.LU.64 R22, [R1+0x1698] ;  /* 0x0016980001167983 */ /* 0x002ea80000300a00 */
[----:B------:R-:W3:Y:S01]  /*7b60*/  LDL.LU R24, [R1+0x1690] ;  /* 0x0016900001187983 */ /* 0x000ee20000300800 */
[----:B0-----:R-:W-:-:S02]  /*7b70*/  LEA R4, R11, R4, 0x1 ;  /* 0x000000040b047211 */ /* 0x001fc400078e08ff */
[----:B------:R-:W0:Y:S03]  /*7b80*/  LDC R11, c[0x0][0x268] ;  /* 0x00009a00ff0b7b82 */ /* 0x000e260000000800 */
[----:B------:R0:W-:Y:S01]  /*7b90*/  STL [R1+0x90], R4 ;  /* 0x0000900401007387 */ /* 0x0001e20000100800 */
[----:B------:R-:W-:Y:S01]  /*7ba0*/  LEA R12, P3, R6, R0, 0x1 ;  /* 0x00000000060c7211 */ /* 0x000fe200078608ff */
[----:B0-----:R-:W-:-:S03]  /*7bb0*/  IMAD R4, R11, 0x2, R4 ;  /* 0x000000020b047824 */ /* 0x001fc600078e0204 */
[----:B------:R-:W0:Y:S01]  /*7bc0*/  LDC R11, c[0x0][0x268] ;  /* 0x00009a00ff0b7b82 */ /* 0x000e220000000800 */
[----:B------:R-:W-:Y:S01]  /*7bd0*/  LEA.HI.X.SX32 R13, R6, R2, 0x1, P3 ;  /* 0x00000002060d7211 */ /* 0x000fe200018f0eff */
[----:B------:R-:W-:Y:S04]  /*7be0*/  STL.64 [R1+0x11c0], R14 ;  /* 0x0011c00e01007387 */ /* 0x000fe80000100a00 */
[----:B------:R-:W-:Y:S04]  /*7bf0*/  STL.64 [R1+0x11b8], R12 ;  /* 0x0011b80c01007387 */ /* 0x000fe80000100a00 */
[----:B------:R0:W-:Y:S02]  /*7c00*/  STL [R1+0x8c], R4 ;  /* 0x00008c0401007387 */ /* 0x0001e40000100800 */
[----:B0-----:R-:W-:-:S02]  /*7c10*/  IMAD R4, R11, 0x2, R4 ;  /* 0x000000020b047824 */ /* 0x001fc400078e0204 */
[----:B------:R-:W0:Y:S01]  /*7c20*/  LDC R11, c[0x0][0x268] ;  /* 0x00009a00ff0b7b82 */ /* 0x000e220000000800 */
[-C--:B------:R-:W-:Y:S02]  /*7c30*/  LEA R14, P1, R7, R0.reuse, 0x1 ;  /* 0x00000000070e7211 */ /* 0x080fe400078208ff */
[----:B------:R-:W-:Y:S02]  /*7c40*/  MOV R15, R7 ;  /* 0x00000007000f7202 */ /* 0x000fe40000000f00 */
[----:B------:R-:W-:Y:S02]  /*7c50*/  LEA R12, P2, R5, R0, 0x1 ;  /* 0x00000000050c7211 */ /* 0x000fe400078408ff */
[-C--:B------:R-:W-:Y:S02]  /*7c60*/  LEA.HI.X.SX32 R15, R15, R2.reuse, 0x1, P1 ;  /* 0x000000020f0f7211 */ /* 0x080fe400008f0eff */
[----:B------:R-:W-:Y:S01]  /*7c70*/  LEA.HI.X.SX32 R13, R5, R2, 0x1, P2 ;  /* 0x00000002050d7211 */ /* 0x000fe200010f0eff */
[----:B------:R1:W-:Y:S04]  /*7c80*/  STL [R1+0x88], R4 ;  /* 0x0000880401007387 */ /* 0x0003e80000100800 */
[----:B------:R2:W-:Y:S04]  /*7c90*/  STL.64 [R1+0x11b0], R14 ;  /* 0x0011b00e01007387 */ /* 0x0005e80000100a00 */
[----:B------:R-:W-:Y:S01]  /*7ca0*/  STL.64 [R1+0x11a8], R12 ;  /* 0x0011a80c01007387 */ /* 0x000fe20000100a00 */
[----:B---3--:R-:W-:-:S04]  /*7cb0*/  LEA R6, P3, R24, R0, 0x1 ;  /* 0x0000000018067211 */ /* 0x008fc800078608ff */
[----:B------:R-:W-:Y:S02]  /*7cc0*/  LEA.HI.X.SX32 R7, R24, R2, 0x1, P3 ;  /* 0x0000000218077211 */ /* 0x000fe400018f0eff */
[----:B0-----:R-:W-:Y:S02]  /*7cd0*/  LEA R24, R11, R4, 0x1 ;  /* 0x000000040b187211 */ /* 0x001fe400078e08ff */
[----:B------:R-:W0:Y:S01]  /*7ce0*/  LDC R11, c[0x0][0x268] ;  /* 0x00009a00ff0b7b82 */ /* 0x000e220000000800 */
[----:B------:R0:W-:Y:S01]  /*7cf0*/  STL.64 [R1+0x11a0], R6 ;  /* 0x0011a00601007387 */ /* 0x0001e20000100a00 */
[-C--:B-1----:R-:W-:Y:S02]  /*7d00*/  LEA R4, P1, R25, R0.reuse, 0x1 ;  /* 0x0000000019047211 */ /* 0x082fe400078208ff */
[----:B--2---:R-:W-:Y:S02]  /*7d10*/  LEA R14, P2, R23, R0, 0x1 ;  /* 0x00000000170e7211 */ /* 0x004fe400078408ff */
[----:B------:R-:W-:Y:S01]  /*7d20*/  LEA.HI.X.SX32 R5, R25, R2, 0x1, P1 ;  /* 0x0000000219057211 */ /* 0x000fe200008f0eff */
[----:B0-----:R-:W-:Y:S01]  /*7d30*/  IMAD R6, R11, 0x2, R24 ;  /* 0x000000020b067824 */ /* 0x001fe200078e0218 */
[----:B------:R-:W-:Y:S01]  /*7d40*/  LEA R12, P3, R22, R0, 0x1 ;  /* 0x00000000160c7211 */ /* 0x000fe200078608ff */
[----:B------:R-:W0:Y:S02]  /*7d50*/  LDC R11, c[0x0][0x268] ;  /* 0x00009a00ff0b7b82 */ /* 0x000e240000000800 */
[----:B------:R1:W-:Y:S01]  /*7d60*/  STL.64 [R1+0x1198], R4 ;  /* 0x0011980401007387 */ /* 0x0003e20000100a00 */
[----:B------:R-:W-:-:S02]  /*7d70*/  LEA.HI.X.SX32 R15, R23, R2, 0x1, P2 ;  /* 0x00000002170f7211 */ /* 0x000fc400010f0eff */
[----:B------:R-:W-:-:S03]  /*7d80*/  LEA.HI.X.SX32 R13, R22, R2, 0x1, P3 ;  /* 0x00000002160d7211 */ /* 0x000fc600018f0eff */
[----:B------:R-:W2:Y:S01]  /*7d90*/  LDC R25, c[0x0][0x268] ;  /* 0x00009a00ff197b82 */ /* 0x000ea20000000800 */
[----:B-1----:R-:W3:Y:S04]  /*7da0*/  LDL.LU.64 R4, [R1+0x1688] ;  /* 0x0016880001047983 */ /* 0x002ee80000300a00 */
[----:B------:R1:W-:Y:S01]  /*7db0*/  STL [R1+0x98], R6 ;  /* 0x0000980601007387 */ /* 0x0003e20000100800 */
[----:B0-----:R-:W-:-:S03]  /*7dc0*/  LEA R23, R11, R6, 0x1 ;  /* 0x000000060b177211 */ /* 0x001fc600078e08ff */
[----:B------:R-:W-:Y:S01]  /*7dd0*/  STL.64 [R1+0x1190], R14 ;  /* 0x0011900e01007387 */ /* 0x000fe20000100a00 */
[----:B------:R-:W0:Y:S01]  /*7de0*/  LDC R11, c[0x0][0x268] ;  /* 0x00009a00ff0b7b82 */ /* 0x000e220000000800 */
[----:B-1----:R-:W-:-:S04]  /*7df0*/  LEA R6, P1, R3, R0, 0x1 ;  /* 0x0000000003067211 */ /* 0x002fc800078208ff */
[----:B------:R-:W-:Y:S01]  /*7e00*/  LEA.HI.X.SX32 R7, R3, R2, 0x1, P1 ;  /* 0x0000000203077211 */ /* 0x000fe200008f0eff */
[----:B------:R-:W-:Y:S04]  /*7e10*/  STL.64 [R1+0x1188], R12 ;  /* 0x0011880c01007387 */ /* 0x000fe80000100a00 */
[----:B------:R-:W-:Y:S04]  /*7e20*/  STL [R1+0x84], R23 ;  /* 0x0000841701007387 */ /* 0x000fe80000100800 */
[----:B------:R1:W-:Y:S04]  /*7e30*/  STL.64 [R1+0x1180], R6 ;  /* 0x0011800601007387 */ /* 0x0003e80000100a00 */
[----:B-1----:R-:W4:Y:S01]  /*7e40*/  LDL.LU.64 R6, [R1+0x1680] ;  /* 0x0016800001067983 */ /* 0x002f220000300a00 */
[----:B0-----:R-:W-:-:S02]  /*7e50*/  IMAD R22, R11, 0x2, R23 ;  /* 0x000000020b167824 */ /* 0x001fc400078e0217 */
[----:B------:R-:W0:Y:S08]  /*7e60*/  LDC R11, c[0x0][0x268] ;  /* 0x00009a00ff0b7b82 */ /* 0x000e300000000800 */
[----:B------:R-:W1:Y:S01]  /*7e70*/  LDC R23, c[0x0][0x268] ;  /* 0x00009a00ff177b82 */ /* 0x000e620000000800 */
[----:B0-----:R-:W-:-:S07]  /*7e80*/  LEA R3, R11, R22, 0x1 ;  /* 0x000000160b037211 */ /* 0x001fce00078e08ff */
[----:B------:R-:W0:Y:S01]  /*7e90*/  LDC R11, c[0x0][0x268] ;  /* 0x00009a00ff0b7b82 */ /* 0x000e220000000800 */
[CC--:B---3--:R-:W-:Y:S02]  /*7ea0*/  LEA R14, P2, R4.reuse, R0.reuse, 0x1 ;  /* 0x00000000040e7211 */ /* 0x0c8fe400078408ff */
        /* <DEDUP_REMOVED lines=8> */
[----:B----4-:R-:W-:-:S04]  /*7f30*/  LEA R12, P1, R6, R0, 0x1 ;  /* 0x00000000060c7211 */ /* 0x010fc800078208ff */
[----:B------:R-:W-:-:S05]  /*7f40*/  LEA.HI.X.SX32 R13, R6, R2, 0x1, P1 ;  /* 0x00000002060d7211 */ /* 0x000fca00008f0eff */
[----:B------:R3:W-:Y:S01]  /*7f50*/  STL.64 [R1+0x1070], R12 ;  /* 0x0010700c01007387 */ /* 0x0007e20000100a00 */
[----:B------:R-:W-:-:S03]  /*7f60*/  LEA R14, P2, R7, R0, 0x1 ;  /* 0x00000000070e7211 */ /* 0x000fc600078408ff */
[----:B---3--:R-:W3:Y:S01]  /*7f70*/  LDL.LU.64 R12, [R1+0x1678] ;  /* 0x00167800010c7983 */ /* 0x008ee20000300a00 */
[----:B------:R-:W-:Y:S02]  /*7f80*/  LEA.HI.X.SX32 R15, R7, R2, 0x1, P2 ;  /* 0x00000002070f7211 */ /* 0x000fe400010f0eff */
[C---:B------:R-:W-:Y:S01]  /*7f90*/  LEA R4, P3, R8.reuse, R0, 0x1 ;  /* 0x0000000008047211 */ /* 0x040fe200078608ff */
[----:B------:R0:W-:Y:S04]  /*7fa0*/  STL [R1+0x7c], R3 ;  /* 0x00007c0301007387 */ /* 0x0001e80000100800 */
[----:B------:R4:W-:Y:S01]  /*7fb0*/  STL.64 [R1+0x1068], R14 ;  /* 0x0010680e01007387 */ /* 0x0009e20000100a00 */
[----:B------:R-:W-:Y:S02]  /*7fc0*/  LEA.HI.X.SX32 R5, R8, R2, 0x1, P3 ;  /* 0x0000000208057211 */ /* 0x000fe400018f0eff */
[----:B0-----:R-:W-:-:S02]  /*7fd0*/  LEA R3, R11, R3, 0x1 ;  /* 0x000000030b037211 */ /* 0x001fc400078e08ff */
[C---:B----4-:R-:W-:Y:S01]  /*7fe0*/  LEA R14, P1, R9.reuse, R0, 0x1 ;  /* 0x00000000090e7211 */ /* 0x050fe200078208ff */
[----:B------:R-:W-:Y:S01]  /*7ff0*/  STL.64 [R1+0x1060], R4 ;  /* 0x0010600401007387 */ /* 0x000fe20000100a00 */
[----:B------:R-:W0:Y:S02]  /*8000*/  LDC R11, c[0x0][0x268] ;  /* 0x00009a00ff0b7b82 */ /* 0x000e240000000800 */
[----:B------:R-:W-:Y:S01]  /*8010*/  LEA.HI.X.SX32 R15, R9, R2, 0x1, P1 ;  /* 0x00000002090f7211 */ /* 0x000fe200008f0eff */
[----:B------:R-:W-:Y:S04]  /*8020*/  STL [R1+0x6c], R3 ;  /* 0x00006c0301007387 */ /* 0x000fe80000100800 */
[----:B------:R4:W-:Y:S04]  /*8030*/  STL.64 [R1+0xf00], R14 ;  /* 0x000f000e01007387 */ /* 0x0009e80000100a00 */
[----:B----4-:R-:W4:Y:S01]  /*8040*/  LDL.LU.64 R14, [R1+0x1670] ;  /* 0x00167000010e7983 */ /* 0x010f220000300a00 */
[----:B0-----:R-:W-:-:S02]  /*8050*/  IMAD R3, R11, 0x2, R3 ;  /* 0x000000020b037824 */ /* 0x001fc400078e0203 */
[----:B------:R-:W0:Y:S03]  /*8060*/  LDC R11, c[0x0][0x268] ;  /* 0x00009a00ff0b7b82 */ /* 0x000e260000000800 */
[----:B------:R0:W-:Y:S01]  /*8070*/  STL [R1+0x68], R3 ;  /* 0x0000680301007387 */ /* 0x0001e20000100800 */
[C---:B------:R-:W-:Y:S02]  /*8080*/  LEA R6, P2, R10.reuse, R0, 0x1 ;  /* 0x000000000a067211 */ /* 0x040fe400078408ff */
[----:B0-----:R-:W-:Y:S02]  /*8090*/  LEA R3, R11, R3, 0x1 ;  /* 0x000000030b037211 */ /* 0x001fe400078e08ff */
[----:B------:R-:W0:Y:S01]  /*80a0*/  LDC R11, c[0x0][0x268] ;  /* 0x00009a00ff0b7b82 */ /* 0x000e220000000800 */
[----:B------:R-:W-:-:S05]  /*80b0*/  LEA.HI.X.SX32 R7, R10, R2, 0x1, P2 ;  /* 0x000000020a077211 */ /* 0x000fca00010f0eff */
[----:B------:R-:W-:Y:S01]  /*80c0*/  STL.64 [R1+0xef0], R6 ;  /* 0x000ef00601007387 */ /* 0x000fe20000100a00 */
[----:B---3--:R-:W-:-:S04]  /*80d0*/  LEA R4, P3, R12, R0, 0x1 ;  /* 0x000000000c047211 */ /* 0x008fc800078608ff */
[----:B------:R-:W-:-:S05]  /*80e0*/  LEA.HI.X.SX32 R5, R12, R2, 0x1, P3 ;  /* 0x000000020c057211 */ /* 0x000fca00018f0eff */
[----:B------:R-:W-:Y:S04]  /*80f0*/  STL.64 [R1+0xee0], R4 ;  /* 0x000ee00401007387 */ /* 0x000fe80000100a00 */
[----:B------:R0:W-:Y:S02]  /*8100*/  STL [R1+0x54], R3 ;  /* 0x0000540301007387 */ /* 0x0001e40000100800 */
[----:B0-----:R-:W-:Y:S02]  /*8110*/  IMAD R3, R11, 0x2, R3 ;  /* 0x000000020b037824 */ /* 0x001fe400078e0203 */
[----:B------:R-:W0:Y:S01]  /*8120*/  LDC R11, c[0x0][0x268] ;  /* 0x00009a00ff0b7b82 */ /* 0x000e220000000800 */
[----:B----4-:R-:W-:-:S04]  /*8130*/  LEA R4, P3, R15, R0, 0x1 ;  /* 0x000000000f047211 */ /* 0x010fc800078608ff */
[----:B------:R-:W-:Y:S02]  /*8140*/  LEA.HI.X.SX32 R5, R15, R2, 0x1, P3 ;  /* 0x000000020f057211 */ /* 0x000fe400018f0eff */
[----:B------:R-:W-:-:S05]  /*8150*/  MOV R15, R3 ;  /* 0x00000003000f7202 */ /* 0x000fca0000000f00 */
[----:B0-----:R-:W-:Y:S02]  /*8160*/  IMAD R3, R11, 0x2, R15 ;  /* 0x000000020b037824 */ /* 0x001fe400078e020f */
[----:B------:R-:W0:Y:S01]  /*8170*/  LDC R11, c[0x0][0x268] ;  /* 0x00009a00ff0b7b82 */ /* 0x000e220000000800 */
[CC--:B------:R-:W-:Y:S02]  /*8180*/  LEA R8, P1, R13.reuse, R0.reuse, 0x1 ;  /* 0x000000000d087211 */ /* 0x0c0fe400078208ff */
[C---:B------:R-:W-:Y:S02]  /*8190*/  LEA R6, P2, R14.reuse, R0, 0x1 ;  /* 0x000000000e067211 */ /* 0x040fe400078408ff */
[-C--:B------:R-:W-:Y:S02]  /*81a0*/  LEA.HI.X.SX32 R9, R13, R2.reuse, 0x1, P1 ;  /* 0x000000020d097211 */ /* 0x080fe400008f0eff */
[----:B------:R-:W-:-:S03]  /*81b0*/  LEA.HI.X.SX32 R7, R14, R2, 0x1, P2 ;  /* 0x000000020e077211 */ /* 0x000fc600010f0eff */
[----:B------:R-:W-:Y:S04]  /*81c0*/  STL.64 [R1+0xd40], R8 ;  /* 0x000d400801007387 */ /* 0x000fe80000100a00 */
[----:B------:R-:W-:Y:S04]  /*81d0*/  STL.64 [R1+0xd38], R6 ;  /* 0x000d380601007387 */ /* 0x000fe80000100a00 */
[----:B------:R3:W-:Y:S04]  /*81e0*/  STL.64 [R1+0xd30], R4 ;  /* 0x000d300401007387 */ /* 0x0007e80000100a00 */
[----:B------:R4:W-:Y:S01]  /*81f0*/  STL [R1+0x44], R3 ;  /* 0x0000440301007387 */ /* 0x0009e20000100800 */
[----:B0-----:R-:W-:-:S03]  /*8200*/  LEA R11, R11, R3, 0x1 ;  /* 0x000000030b0b7211 */ /* 0x001fc600078e08ff */
[----:B---3--:R-:W3:Y:S04]  /*8210*/  LDL.LU R4, [R1+0x4] ;  /* 0x0000040001047983 */ /* 0x008ee80000300800 */
[----:B----4-:R-:W4:Y:S01]  /*8220*/  LDL.LU R3, [R1] ;  /* 0x0000000001037983 */ /* 0x010f220000300800 */
[-C--:B------:R-:W-:Y:S01]  /*8230*/  LEA R12, P1, R16, R0.reuse, 0x1 ;  /* 0x00000000100c7211 */ /* 0x080fe200078208ff */
[----:B--2---:R-:W-:Y:S01]  /*8240*/  IMAD R5, R25, 0x2, R11 ;  /* 0x0000000219057824 */ /* 0x004fe200078e020b */
[-C--:B------:R-:W-:Y:S01]  /*8250*/  LEA R8, P2, R17, R0.reuse, 0x1 ;  /* 0x0000000011087211 */ /* 0x080fe200078408ff */
[----:B------:R-:W0:Y:S01]  /*8260*/  LDC R25, c[0x0][0x268] ;  /* 0x00009a00ff197b82 */ /* 0x000e220000000800 */
[----:B------:R-:W-:Y:S02]  /*8270*/  LEA R6, P3, R18, R0, 0x1 ;  /* 0x0000000012067211 */ /* 0x000fe400078608ff */
[----:B------:R-:W-:-:S02]  /*8280*/  LEA.HI.X.SX32 R13, R16, R2, 0x1, P1 ;  /* 0x00000002100d7211 */ /* 0x000fc400008f0eff */
[-C--:B------:R-:W-:Y:S02]  /*8290*/  LEA.HI.X.SX32 R9, R17, R2.reuse, 0x1, P2 ;  /* 0x0000000211097211 */ /* 0x080fe400010f0eff */
[----:B------:R-:W-:Y:S01]  /*82a0*/  LEA.HI.X.SX32 R7, R18, R2, 0x1, P3 ;  /* 0x0000000212077211 */ /* 0x000fe200018f0eff */
[----:B------:R2:W-:Y:S04]  /*82b0*/  STL.64 [R1+0xbd0], R12 ;  /* 0x000bd00c01007387 */ /* 0x0005e80000100a00 */
[----:B------:R-:W-:Y:S04]  /*82c0*/  STL.64 [R1+0xbc0], R8 ;  /* 0x000bc00801007387 */ /* 0x000fe80000100a00 */
[----:B------:R1:W-:Y:S04]  /*82d0*/  STL.64 [R1+0xbb0], R6 ;  /* 0x000bb00601007387 */ /* 0x0003e80000100a00 */
[----:B--2---:R-:W2:Y:S04]  /*82e0*/  LDL.LU R12, [R1+0x10] ;  /* 0x00001000010c7983 */ /* 0x004ea80000300800 */
[----:B------:R-:W2:Y:S01]  /*82f0*/  LDL.LU R10, [R1+0xc] ;  /* 0x00000c00010a7983 */ /* 0x000ea20000300800 */
[----:B0-----:R-:W-:-:S02]  /*8300*/  LEA R5, R25, R5, 0x1 ;  /* 0x0000000519057211 */ /* 0x001fc400078e08ff */
[-C--:B------:R-:W-:Y:S01]  /*8310*/  LEA R16, P2, R20, R0.reuse, 0x1 ;  /* 0x0000000014107211 */ /* 0x080fe200078408ff */
[----:B------:R-:W0:Y:S01]  /*8320*/  LDC R25, c[0x0][0x268] ;  /* 0x00009a00ff197b82 */ /* 0x000e220000000800 */
[----:B-1----:R-:W-:-:S04]  /*8330*/  LEA R6, P1, R19, R0, 0x1 ;  /* 0x0000000013067211 */ /* 0x002fc800078208ff */
[----:B------:R-:W-:Y:S01]  /*8340*/  LEA.HI.X.SX32 R7, R19, R2, 0x1, P1 ;  /* 0x0000000213077211 */ /* 0x000fe200008f0eff */
[----:B------:R-:W-:Y:S01]  /*8350*/  STL [R1+0x38], R5 ;  /* 0x0000380501007387 */ /* 0x000fe20000100800 */
[CC--:B------:R-:W-:Y:S02]  /*8360*/  LEA R8, P3, R21.reuse, R0.reuse, 0x1 ;  /* 0x0000000015087211 */ /* 0x0c0fe400078608ff */
[----:B------:R-:W-:Y:S01]  /*8370*/  LEA R18, P1, R28, R0, 0x1 ;  /* 0x000000001c127211 */ /* 0x000fe200078208ff */
[----:B------:R1:W-:Y:S01]  /*8380*/  STL.64 [R1+0xa48], R6 ;  /* 0x000a480601007387 */ /* 0x0003e20000100a00 */
[-C--:B------:R-:W-:Y:S02]  /*8390*/  LEA.HI.X.SX32 R17, R20, R2.reuse, 0x1, P2 ;  /* 0x0000000214117211 */ /* 0x080fe400010f0eff */
[-C--:B------:R-:W-:Y:S02]  /*83a0*/  LEA.HI.X.SX32 R9, R21, R2.reuse, 0x1, P3 ;  /* 0x0000000215097211 */ /* 0x080fe400018f0eff */
[----:B------:R-:W-:Y:S01]  /*83b0*/  LEA.HI.X.SX32 R19, R28, R2, 0x1, P1 ;  /* 0x000000021c137211 */ /* 0x000fe200008f0eff */
[----:B-1----:R-:W2:Y:S04]  /*83c0*/  LDL.LU R6, [R1+0x8] ;  /* 0x0000080001067983 */ /* 0x002ea80000300800 */
[----:B------:R-:W-:Y:S04]  /*83d0*/  STL.64 [R1+0xa40], R16 ;  /* 0x000a401001007387 */ /* 0x000fe80000100a00 */
[----:B------:R1:W-:Y:S04]  /*83e0*/  STL.64 [R1+0xa38], R8 ;  /* 0x000a380801007387 */ /* 0x0003e80000100a00 */
[----:B------:R-:W2:Y:S04]  /*83f0*/  LDL.LU R14, [R1+0x1c] ;  /* 0x00001c00010e7983 */ /* 0x000ea80000300800 */
[----:B------:R-:W-:Y:S04]  /*8400*/  STL.64 [R1+0xa30], R18 ;  /* 0x000a301201007387 */ /* 0x000fe80000100a00 */
[----:B------:R-:W2:Y:S01]  /*8410*/  LDL.LU R13, [R1+0x18] ;  /* 0x00001800010d7983 */ /* 0x000ea20000300800 */
[----:B0-----:R-:W-:Y:S01]  /*8420*/  IMAD R25, R25, 0x2, R5 ;  /* 0x0000000219197824 */ /* 0x001fe200078e0205 */
[----:B------:R-:W-:-:S02]  /*8430*/  MOV R5, R24 ;  /* 0x0000001800057202 */ /* 0x000fc40000000f00 */
[----:B------:R-:W0:Y:S01]  /*8440*/  LDC R24, c[0x0][0x268] ;  /* 0x00009a00ff187b82 */ /* 0x000e220000000800 */
[CC--:B-1----:R-:W-:Y:S02]  /*8450*/  LEA R8, P2, R27.reuse, R0.reuse, 0x1 ;  /* 0x000000001b087211 */ /* 0x0c2fe400078408ff */
[C---:B------:R-:W-:Y:S02]  /*8460*/  LEA R16, P3, R26.reuse, R0, 0x1 ;  /* 0x000000001a107211 */ /* 0x040fe400078608ff */
[-C--:B------:R-:W-:Y:S02]  /*8470*/  LEA.HI.X.SX32 R9, R27, R2.reuse, 0x1, P2 ;  /* 0x000000021b097211 */ /* 0x080fe400010f0eff */
[----:B------:R-:W-:-:S03]  /*8480*/  LEA.HI.X.SX32 R17, R26, R2, 0x1, P3 ;  /* 0x000000021a117211 */ /* 0x000fc600018f0eff */
[----:B------:R1:W-:Y:S04]  /*8490*/  STL.64 [R1+0xa28], R8 ;  /* 0x000a280801007387 */ /* 0x0003e80000100a00 */
[----:B-1----:R-:W2:Y:S01]  /*84a0*/  LDL.LU R8, [R1+0x14] ;  /* 0x0000140001087983 */ /* 0x002ea20000300800 */
[----:B0-----:R-:W-:-:S05]  /*84b0*/  IMAD R24, R24, 0x2, R25 ;  /* 0x0000000218187824 */ /* 0x001fca00078e0219 */
[----:B------:R-:W-:Y:S04]  /*84c0*/  STL.64 [R1+0x1648], R24 ;  /* 0x0016481801007387 */ /* 0x000fe80000100a00 */
[----:B------:R0:W-:Y:S02]  /*84d0*/  STL.64 [R1+0xa20], R16 ;  /* 0x000a201001007387 */ /* 0x0001e40000100a00 */
[----:B0-----:R-:W-:-:S04]  /*84e0*/  LEA R16, P3, R29, R0, 0x1 ;  /* 0x000000001d107211 */ /* 0x001fc800078608ff */
[----:B------:R-:W-:Y:S01]  /*84f0*/  LEA.HI.X.SX32 R17, R29, R2, 0x1, P3 ;  /* 0x000000021d117211 */ /* 0x000fe200018f0eff */
[----:B------:R-:W-:Y:S02]  /*8500*/  IMAD.MOV.U32 R7, RZ, RZ, R22 ;  /* 0x000000ffff077224 */ /* 0x000fe400078e0016 */
[----:B------:R-:W0:Y:S01]  /*8510*/  LDC R22, c[0x0][0x268] ;  /* 0x00009a00ff167b82 */ /* 0x000e220000000800 */
[----:B------:R-:W-:-:S04]  /*8520*/  LEA R23, R23, R24, 0x1 ;  /* 0x0000001817177211 */ /* 0x000fc800078e08ff */
[----:B0-----:R-:W-:Y:S02]  /*8530*/  LEA R22, R22, R23, 0x1 ;  /* 0x0000001716167211 */ /* 0x001fe400078e08ff */
[CC--:B---3--:R-:W-:Y:S02]  /*8540*/  LEA R20, P1, R4.reuse, R0.reuse, 0x1 ;  /* 0x0000000004147211 */ /* 0x0c8fe400078208ff */
[C---:B----4-:R-:W-:Y:S02]  /*8550*/  LEA R18, P2, R3.reuse, R0, 0x1 ;  /* 0x0000000003127211 */ /* 0x050fe400078408ff */
[-C--:B------:R-:W-:Y:S02]  /*8560*/  LEA.HI.X.SX32 R21, R4, R2.reuse, 0x1, P1 ;  /* 0x0000000204157211 */ /* 0x080fe400008f0eff */
[----:B------:R-:W-:Y:S01]  /*8570*/  LEA.HI.X.SX32 R19, R3, R2, 0x1, P2 ;  /* 0x0000000203137211 */ /* 0x000fe200010f0eff */
[----:B------:R-:W0:Y:S02]  /*8580*/  LDC R4, c[0x0][0x268] ;  /* 0x00009a00ff047b82 */ /* 0x000e240000000800 */
[----:B------:R-:W-:Y:S04]  /*8590*/  STL.64 [R1+0xa18], R20 ;  /* 0x000a181401007387 */ /* 0x000fe80000100a00 */
[----:B------:R1:W-:Y:S02]  /*85a0*/  STL.64 [R1+0xa08], R16 ;  /* 0x000a081001007387 */ /* 0x0003e40000100a00 */
[----:B------:R-:W3:Y:S02]  /*85b0*/  LDC R3, c[0x0][0x268] ;  /* 0x00009a00ff037b82 */ /* 0x000ee40000000800 */
[----:B------:R2:W-:Y:S04]  /*85c0*/  STL.64 [R1+0xa10], R18 ;  /* 0x000a101201007387 */ /* 0x0005e80000100a00 */
[----:B-1----:R-:W4:Y:S04]  /*85d0*/  LDL.LU R17, [R1+0x28] ;  /* 0x0000280001117983 */ /* 0x002f280000300800 */
[----:B------:R-:W4:Y:S01]  /*85e0*/  LDL.LU R9, [R1+0x24] ;  /* 0x0000240001097983 */ /* 0x000f220000300800 */
[----:B--2---:R-:W-:-:S02]  /*85f0*/  LEA R18, P2, R10, R0, 0x1 ;  /* 0x000000000a127211 */ /* 0x004fc400078408ff */
[----:B------:R-:W-:Y:S01]  /*8600*/  LEA R24, P1, R12, R0, 0x1 ;  /* 0x000000000c187211 */ /* 0x000fe200078208ff */
[----:B------:R-:W2:Y:S01]  /*8610*/  LDL.LU R16, [R1+0x20] ;  /* 0x0000200001107983 */ /* 0x000ea20000300800 */
[-C--:B------:R-:W-:Y:S01]  /*8620*/  LEA.HI.X.SX32 R19, R10, R2.reuse, 0x1, P2 ;  /* 0x000000020a137211 */ /* 0x080fe200010f0eff */
[----:B------:R-:W-:Y:S02]  /*8630*/  IMAD.MOV.U32 R10, RZ, RZ, R5 ;  /* 0x000000ffff0a7224 */ /* 0x000fe400078e0005 */
[----:B------:R-:W1:Y:S01]  /*8640*/  LDC R5, c[0x0][0x268] ;  /* 0x00009a00ff057b82 */ /* 0x000e620000000800 */
[----:B---3--:R-:W-:Y:S01]  /*8650*/  IMAD R3, R3, 0x2, R22 ;  /* 0x0000000203037824 */ /* 0x008fe200078e0216 */
[----:B------:R-:W-:Y:S01]  /*8660*/  LEA.HI.X.SX32 R25, R12, R2, 0x1, P1 ;  /* 0x000000020c197211 */ /* 0x000fe200008f0eff */
[----:B------:R-:W-:Y:S04]  /*8670*/  STL.64 [R1+0x1638], R22 ;  /* 0x0016381601007387 */ /* 0x000fe80000100a00 */
[----:B------:R-:W-:Y:S01]  /*8680*/  STL [R1+0x1660], R3 ;  /* 0x0016600301007387 */ /* 0x000fe20000100800 */
[----:B0-----:R-:W-:-:S03]  /*8690*/  LEA R4, R4, R3, 0x1 ;  /* 0x0000000304047211 */ /* 0x001fc600078e08ff */
[----:B------:R-:W3:Y:S01]  /*86a0*/  LDL.LU R12, [R1+0x34] ;  /* 0x00003400010c7983 */ /* 0x000ee20000300800 */
[----:B------:R-:W-:-:S03]  /*86b0*/  LEA R20, P3, R6, R0, 0x1 ;  /* 0x0000000006147211 */ /* 0x000fc600078608ff */
[----:B------:R0:W-:Y:S01]  /*86c0*/  STL.64 [R1+0xa00], R24 ;  /* 0x000a001801007387 */ /* 0x0001e20000100a00 */
[----:B------:R-:W-:-:S03]  /*86d0*/  LEA.HI.X.SX32 R21, R6, R2, 0x1, P3 ;  /* 0x0000000206157211 */ /* 0x000fc600018f0eff */
[----:B------:R0:W-:Y:S01]  /*86e0*/  STL.64 [R1+0x9f8], R18 ;  /* 0x0009f81201007387 */ /* 0x0001e20000100a00 */
[----:B-1----:R-:W-:Y:S01]  /*86f0*/  LEA R5, R5, R4, 0x1 ;  /* 0x0000000405057211 */ /* 0x002fe200078e08ff */
[----:B------:R-:W1:Y:S02]  /*8700*/  LDC R6, c[0x0][0x268] ;  /* 0x00009a00ff067b82 */ /* 0x000e640000000800 */
[----:B------:R-:W3:Y:S01]  /*8710*/  LDL.LU R27, [R1+0x30] ;  /* 0x00003000011b7983 */ /* 0x000ee20000300800 */
[----:B0-----:R-:W-:-:S03]  /*8720*/  LEA R24, P1, R14, R0, 0x1 ;  /* 0x000000000e187211 */ /* 0x001fc600078208ff */
[----:B------:R-:W3:Y:S04]  /*8730*/  LDL.LU R18, [R1+0x2c] ;  /* 0x00002c0001127983 */ /* 0x000ee80000300800 */
[----:B------:R0:W-:Y:S01]  /*8740*/  STL.64 [R1+0x9f0], R20 ;  /* 0x0009f01401007387 */ /* 0x0001e20000100a00 */
[----:B------:R-:W-:-:S03]  /*8750*/  LEA.HI.X.SX32 R25, R14, R2, 0x1, P1 ;  /* 0x000000020e197211 */ /* 0x000fc600008f0eff */
[----:B------:R-:W-:Y:S04]  /*8760*/  STL.64 [R1+0x1650], R4 ;  /* 0x0016500401007387 */ /* 0x000fe80000100a00 */
[----:B------:R-:W3:Y:S01]  /*8770*/  LDL.LU R28, [R1+0x50] ;  /* 0x00005000011c7983 */ /* 0x000ee20000300800 */
[----:B0-----:R-:W-:-:S04]  /*8780*/  LEA R20, P2, R13, R0, 0x1 ;  /* 0x000000000d147211 */ /* 0x001fc800078408ff */
[----:B------:R-:W-:Y:S01]  /*8790*/  LEA.HI.X.SX32 R21, R13, R2, 0x1, P2 ;  /* 0x000000020d157211 */ /* 0x000fe200010f0eff */
[----:B------:R-:W-:Y:S04]  /*87a0*/  STL.64 [R1+0x9e8], R24 ;  /* 0x0009e81801007387 */ /* 0x000fe80000100a00 */
[----:B------:R0:W-:Y:S04]  /*87b0*/  STL.64 [R1+0x9e0], R20 ;  /* 0x0009e01401007387 */ /* 0x0001e80000100a00 */
[----:B------:R-:W3:Y:S04]  /*87c0*/  LDL.LU R14, [R1+0x4c] ;  /* 0x00004c00010e7983 */ /* 0x000ee80000300800 */
[----:B0-----:R-:W3:Y:S01]  /*87d0*/  LDL.LU R20, [R1+0x48] ;  /* 0x0000480001147983 */ /* 0x001ee20000300800 */
[----:B------:R-:W-:-:S02]  /*87e0*/  MOV R13, R7 ;  /* 0x00000007000d7202 */ /* 0x000fc40000000f00 */
[----:B------:R-:W0:Y:S01]  /*87f0*/  LDC R7, c[0x0][0x268] ;  /* 0x00009a00ff077b82 */ /* 0x000e220000000800 */
[----:B------:R-:W-:Y:S01]  /*8800*/  LEA R22, P3, R8, R0, 0x1 ;  /* 0x0000000008167211 */ /* 0x000fe200078608ff */
[----:B-1----:R-:W-:-:S03]  /*8810*/  IMAD R6, R6, 0x2, R5 ;  /* 0x0000000206067824 */ /* 0x002fc600078e0205 */
[----:B------:R-:W-:-:S03]  /*8820*/  LEA.HI.X.SX32 R23, R8, R2, 0x1, P3 ;  /* 0x0000000208177211 */ /* 0x000fc600018f0eff */
[----:B------:R-:W1:Y:S02]  /*8830*/  LDC R8, c[0x0][0x268] ;  /* 0x00009a00ff087b82 */ /* 0x000e640000000800 */
[----:B------:R4:W-:Y:S01]  /*8840*/  STL.64 [R1+0x9d8], R22 ;  /* 0x0009d81601007387 */ /* 0x0009e20000100a00 */
[----:B0-----:R-:W-:-:S05]  /*8850*/  IMAD R7, R7, 0x2, R6 ;  /* 0x0000000207077824 */ /* 0x001fca00078e0206 */
[----:B------:R-:W-:Y:S04]  /*8860*/  STL.64 [R1+0x1658], R6 ;  /* 0x0016580601007387 */ /* 0x000fe80000100a00 */
[----:B------:R-:W3:Y:S01]  /*8870*/  LDL.LU R21, [R1+0x60] ;  /* 0x0000600001157983 */ /* 0x000ee20000300800 */
[----:B-1----:R-:W-:Y:S02]  /*8880*/  LEA R8, R8, R7, 0x1 ;  /* 0x0000000708087211 */ /* 0x002fe400078e08ff */
[-C--:B----4-:R-:W-:Y:S02]  /*8890*/  LEA R24, P1, R17, R0.reuse, 0x1 ;  /* 0x0000000011187211 */ /* 0x090fe400078208ff */
[----:B------:R-:W-:Y:S02]  /*88a0*/  LEA R22, P2, R9, R0, 0x1 ;  /* 0x0000000009167211 */ /* 0x000fe400078408ff */
[----:B------:R-:W-:-:S02]  /*88b0*/  LEA.HI.X.SX32 R25, R17, R2, 0x1, P1 ;  /* 0x0000000211197211 */ /* 0x000fc400008f0eff */
[----:B------:R-:W-:Y:S02]  /*88c0*/  LEA.HI.X.SX32 R23, R9, R2, 0x1, P2 ;  /* 0x0000000209177211 */ /* 0x000fe400010f0eff */
[----:B------:R-:W0:Y:S01]  /*88d0*/  LDC R9, c[0x0][0x268] ;  /* 0x00009a00ff097b82 */ /* 0x000e220000000800 */
[----:B------:R-:W-:Y:S04]  /*88e0*/  STL.64 [R1+0x9d0], R24 ;  /* 0x0009d01801007387 */ /* 0x000fe80000100a00 */
[----:B------:R-:W4:Y:S04]  /*88f0*/  LDL.LU R26, [R1+0x5c] ;  /* 0x00005c00011a7983 */ /* 0x000f280000300800 */
[----:B------:R3:W-:Y:S04]  /*8900*/  STL.64 [R1+0x9c8], R22 ;  /* 0x0009c81601007387 */ /* 0x0007e80000100a00 */
[----:B------:R-:W4:Y:S01]  /*8910*/  LDL.LU R17, [R1+0x58] ;  /* 0x0000580001117983 */ /* 0x000f220000300800 */
[----:B--2---:R-:W-:-:S04]  /*8920*/  LEA R4, P3, R16, R0, 0x1 ;  /* 0x0000000010047211 */ /* 0x004fc800078608ff */
[----:B------:R-:W-:Y:S01]  /*8930*/  LEA.HI.X.SX32 R5, R16, R2, 0x1, P3 ;  /* 0x0000000210057211 */ /* 0x000fe200018f0eff */
[----:B0-----:R-:W-:-:S04]  /*8940*/  IMAD R9, R9, 0x2, R8 ;  /* 0x0000000209097824 */ /* 0x001fc800078e0208 */
[----:B------:R0:W-:Y:S01]  /*8950*/  STL.64 [R1+0x9c0], R4 ;  /* 0x0009c00401007387 */ /* 0x0001e20000100a00 */
[----:B---3--:R-:W-:-:S03]  /*8960*/  LEA R22, P1, R12, R0, 0x1 ;  /* 0x000000000c167211 */ /* 0x008fc600078208ff */
[----:B------:R1:W-:Y:S01]  /*8970*/  STL.64 [R1+0x1668], R8 ;  /* 0x0016680801007387 */ /* 0x0003e20000100a00 */
[----:B------:R-:W-:Y:S02]  /*8980*/  MOV R16, R10 ;  /* 0x0000000a00107202 */ /* 0x000fe40000000f00 */
[C---:B------:R-:W-:Y:S01]  /*8990*/  LEA R6, P2, R27.reuse, R0, 0x1 ;  /* 0x000000001b067211 */ /* 0x040fe200078408ff */
[----:B------:R-:W2:Y:S01]  /*89a0*/  LDL.LU R29, [R1+0x78] ;  /* 0x00007800011d7983 */ /* 0x000ea20000300800 */
[----:B------:R-:W3:Y:S03]  /*89b0*/  LDC R10, c[0x0][0x268] ;  /* 0x00009a00ff0a7b82 */ /* 0x000ee60000000800 */
[----:B------:R-:W2:Y:S01]  /*89c0*/  LDL.LU R24, [R1+0x74] ;  /* 0x0000740001187983 */ /* 0x000ea20000300800 */
[----:B------:R-:W-:Y:S02]  /*89d0*/  LEA.HI.X.SX32 R23, R12, R2, 0x1, P1 ;  /* 0x000000020c177211 */ /* 0x000fe400008f0eff */
[C---:B0-----:R-:W-:Y:S01]  /*89e0*/  LEA R4, P3, R18.reuse, R0, 0x1 ;  /* 0x0000000012047211 */ /* 0x041fe200078608ff */
[----:B------:R-:W2:Y:S01]  /*89f0*/  LDL.LU R19, [R1+0x70] ;  /* 0x0000700001137983 */ /* 0x000ea20000300800 */
[-C--:B------:R-:W-:Y:S01]  /*8a00*/  LEA.HI.X.SX32 R7, R27, R2.reuse, 0x1, P2 ;  /* 0x000000021b077211 */ /* 0x080fe200010f0eff */
[----:B------:R-:W0:Y:S01]  /*8a10*/  LDC R12, c[0x0][0x268] ;  /* 0x00009a00ff0c7b82 */ /* 0x000e220000000800 */
[----:B------:R-:W-:Y:S01]  /*8a20*/  LEA.HI.X.SX32 R5, R18, R2, 0x1, P3 ;  /* 0x0000000212057211 */ /* 0x000fe200018f0eff */
[----:B------:R-:W-:Y:S01]  /*8a30*/  STL.64 [R1+0x9b8], R22 ;  /* 0x0009b81601007387 */ /* 0x000fe20000100a00 */
[----:B------:R-:W-:-:S03]  /*8a40*/  MOV R18, R13 ;  /* 0x0000000d00127202 */ /* 0x000fc60000000f00 */
[----:B------:R1:W-:Y:S02]  /*8a50*/  STL.64 [R1+0x9b0], R6 ;  /* 0x0009b00601007387 */ /* 0x0003e40000100a00 */
[----:B------:R-:W0:Y:S01]  /*8a60*/  LDC R13, c[0x0][0x268] ;  /* 0x00009a00ff0d7b82 */ /* 0x000e220000000800 */
[-C--:B-1----:R-:W-:Y:S02]  /*8a70*/  LEA R8, P1, R28, R0.reuse, 0x1 ;  /* 0x000000001c087211 */ /* 0x082fe400078208ff */
[----:B------:R-:W-:-:S04]  /*8a80*/  LEA R6, P2, R14, R0, 0x1 ;  /* 0x000000000e067211 */ /* 0x000fc800078408ff */
[-C--:B------:R-:W-:Y:S02]  /*8a90*/  LEA.HI.X.SX32 R7, R14, R2.reuse, 0x1, P2 ;  /* 0x000000020e077211 */ /* 0x080fe400010f0eff */
[----:B------:R-:W1:Y:S01]  /*8aa0*/  LDC R14, c[0x0][0x268] ;  /* 0x00009a00ff0e7b82 */ /* 0x000e620000000800 */
[----:B---3--:R-:W-:Y:S01]  /*8ab0*/  IMAD R10, R10, 0x2, R9 ;  /* 0x000000020a0a7824 */ /* 0x008fe200078e0209 */
[----:B------:R3:W-:Y:S01]  /*8ac0*/  STL.64 [R1+0x9a8], R4 ;  /* 0x0009a80401007387 */ /* 0x0007e20000100a00 */
[----:B------:R-:W-:Y:S02]  /*8ad0*/  LEA.HI.X.SX32 R9, R28, R2, 0x1, P1 ;  /* 0x000000021c097211 */ /* 0x000fe400008f0eff */
[----:B0-----:R-:W-:-:S03]  /*8ae0*/  IMAD R12, R12, 0x2, R10 ;  /* 0x000000020c0c7824 */ /* 0x001fc600078e020a */
[----:B------:R-:W-:Y:S01]  /*8af0*/  STL.64 [R1+0x9a0], R8 ;  /* 0x0009a00801007387 */ /* 0x000fe20000100a00 */
[C---:B---3--:R-:W-:Y:S02]  /*8b00*/  LEA R4, P3, R20.reuse, R0, 0x1 ;  /* 0x0000000014047211 */ /* 0x048fe400078608ff */
[----:B------:R-:W-:Y:S02]  /*8b10*/  LEA R13, R13, R12, 0x1 ;  /* 0x0000000c0d0d7211 */ /* 0x000fe400078e08ff */
[----:B------:R-:W-:Y:S02]  /*8b20*/  LEA.HI.X.SX32 R5, R20, R2, 0x1, P3 ;  /* 0x0000000214057211 */ /* 0x000fe400018f0eff */
[----:B------:R-:W3:Y:S04]  /*8b30*/  LDL.LU R20, [R1+0x8c] ;  /* 0x00008c0001147983 */ /* 0x000ee80000300800 */
[----:B------:R-:W-:Y:S01]  /*8b40*/  STL.64 [R1+0x998], R6 ;  /* 0x0009980601007387 */ /* 0x000fe20000100a00 */
[----:B-1----:R-:W-:-:S03]  /*8b50*/  IMAD R14, R14, 0x2, R13 ;  /* 0x000000020e0e7824 */ /* 0x002fc600078e020d */
[----:B------:R-:W3:Y:S04]  /*8b60*/  LDL.LU R28, [R1+0x88] ;  /* 0x00008800011c7983 */ /* 0x000ee80000300800 */
[----:B------:R-:W-:Y:S04]  /*8b70*/  STL.64 [R1+0x990], R4 ;  /* 0x0009900401007387 */ /* 0x000fe80000100a00 */
[----:B------:R0:W-:Y:S04]  /*8b80*/  STL.64 [R1+0x1630], R12 ;  /* 0x0016300c01007387 */ /* 0x0001e80000100a00 */
[----:B0-----:R-:W3:Y:S01]  /*8b90*/  LDL.LU R13, [R1+0x90] ;  /* 0x00009000010d7983 */ /* 0x001ee20000300800 */
[----:B------:R-:W-:-:S02]  /*8ba0*/  MOV R23, R15 ;  /* 0x0000000f00177202 */ /* 0x000fc40000000f00 */
[----:B------:R-:W0:Y:S01]  /*8bb0*/  LDC R15, c[0x0][0x268] ;  /* 0x00009a00ff0f7b82 */ /* 0x000e220000000800 */
[C---:B------:R-:W-:Y:S01]  /*8bc0*/  LEA R8, P1, R21.reuse, R0, 0x1 ;  /* 0x0000000015087211 */ /* 0x040fe200078208ff */
[----:B------:R-:W3:Y:S03]  /*8bd0*/  LDL.LU R3, [R1+0x98] ;  /* 0x0000980001037983 */ /* 0x000ee60000300800 */
[----:B------:R-:W-:-:S05]  /*8be0*/  LEA.HI.X.SX32 R9, R21, R2, 0x1, P1 ;  /* 0x0000000215097211 */ /* 0x000fca00008f0eff */
[----:B------:R2:W-:Y:S04]  /*8bf0*/  STL.64 [R1+0x988], R8 ;  /* 0x0009880801007387 */ /* 0x0005e80000100a00 */
[----:B------:R-:W3:Y:S01]  /*8c00*/  LDL.LU R27, [R1+0x84] ;  /* 0x00008400011b7983 */ /* 0x000ee20000300800 */
[----:B0-----:R-:W-:-:S05]  /*8c10*/  IMAD R15, R15, 0x2, R14 ;  /* 0x000000020f0f7824 */ /* 0x001fca00078e020e */
[----:B------:R-:W-:Y:S01]  /*8c20*/  STL.64 [R1+0x1628], R14 ;  /* 0x0016280e01007387 */ /* 0x000fe20000100a00 */
[----:B----4-:R-:W-:-:S04]  /*8c30*/  LEA R6, P2, R26, R0, 0x1 ;  /* 0x000000001a067211 */ /* 0x010fc800078408ff */
[----:B------:R-:W-:Y:S02]  /*8c40*/  LEA.HI.X.SX32 R7, R26, R2, 0x1, P2 ;  /* 0x000000021a077211 */ /* 0x000fe400010f0eff */
[----:B------:R-:W-:-:S04]  /*8c50*/  LEA R4, P3, R17, R0, 0x1 ;  /* 0x0000000011047211 */ /* 0x000fc800078608ff */
[----:B------:R-:W-:Y:S01]  /*8c60*/  LEA.HI.X.SX32 R5, R17, R2, 0x1, P3 ;  /* 0x0000000211057211 */ /* 0x000fe200018f0eff */
[----:B------:R0:W-:Y:S01]  /*8c70*/  STL.64 [R1+0x980], R6 ;  /* 0x0009800601007387 */ /* 0x0001e20000100a00 */
[----:B------:R-:W-:Y:S01]  /*8c80*/  MOV R21, R16 ;  /* 0x0000001000157202 */ /* 0x000fe20000000f00 */
[----:B------:R-:W1:Y:S02]  /*8c90*/  LDC R17, c[0x0][0x268] ;  /* 0x00009a00ff117b82 */ /* 0x000e640000000800 */
[----:B------:R4:W-:Y:S04]  /*8ca0*/  STL.64 [R1+0x978], R4 ;  /* 0x0009780401007387 */ /* 0x0009e80000100a00 */
[----:B------:R-:W3:Y:S02]  /*8cb0*/  LDL.LU R12, [R1+0x80] ;  /* 0x00008000010c7983 */ /* 0x000ee40000300800 */
[----:B------:R-:W1:Y:S02]  /*8cc0*/  LDC R16, c[0x0][0x268] ;  /* 0x00009a00ff107b82 */ /* 0x000e640000000800 */
[----:B------:R-:W3:Y:S01]  /*8cd0*/  LDL.LU R25, [R1+0x7c] ;  /* 0x00007c0001197983 */ /* 0x000ee20000300800 */
[----:B--2---:R-:W-:-:S02]  /*8ce0*/  LEA R8, P1, R29, R0, 0x1 ;  /* 0x000000001d087211 */ /* 0x004fc400078208ff */
[C---:B0-----:R-:W-:Y:S02]  /*8cf0*/  LEA R6, P2, R24.reuse, R0, 0x1 ;  /* 0x0000000018067211 */ /* 0x041fe400078408ff */
[-C--:B------:R-:W-:Y:S02]  /*8d00*/  LEA.HI.X.SX32 R9, R29, R2.reuse, 0x1, P1 ;  /* 0x000000021d097211 */ /* 0x080fe400008f0eff */
[----:B------:R-:W-:-:S03]  /*8d10*/  LEA.HI.X.SX32 R7, R24, R2, 0x1, P2 ;  /* 0x0000000218077211 */ /* 0x000fc600010f0eff */
[----:B------:R3:W-:Y:S04]  /*8d20*/  STL.64 [R1+0x970], R8 ;  /* 0x0009700801007387 */ /* 0x0007e80000100a00 */
[----:B------:R-:W2:Y:S04]  /*8d30*/  LDL.LU R22, [R1+0x6c] ;  /* 0x00006c0001167983 */ /* 0x000ea80000300800 */
[----:B------:R-:W-:Y:S04]  /*8d40*/  STL.64 [R1+0x968], R6 ;  /* 0x0009680601007387 */ /* 0x000fe80000100a00 */
[----:B------:R-:W2:Y:S01]  /*8d50*/  LDL.LU R29, [R1+0x68] ;  /* 0x00006800011d7983 */ /* 0x000ea20000300800 */
[----:B----4-:R-:W-:-:S04]  /*8d60*/  LEA R4, P3, R19, R0, 0x1 ;  /* 0x0000000013047211 */ /* 0x010fc800078608ff */
[----:B------:R-:W-:Y:S01]  /*8d70*/  LEA.HI.X.SX32 R5, R19, R2, 0x1, P3 ;  /* 0x0000000213057211 */ /* 0x000fe200018f0eff */
[----:B------:R-:W-:Y:S01]  /*8d80*/  IMAD.MOV.U32 R26, RZ, RZ, R18 ;  /* 0x000000ffff1a7224 */ /* 0x000fe200078e0012 */
[----:B------:R-:W0:Y:S03]  /*8d90*/  LDC R19, c[0x0][0x268] ;  /* 0x00009a00ff137b82 */ /* 0x000e260000000800 */
[----:B------:R4:W-:Y:S04]  /*8da0*/  STL.64 [R1+0x960], R4 ;  /* 0x0009600401007387 */ /* 0x0009e80000100a00 */
[----:B------:R-:W2:Y:S01]  /*8db0*/  LDL.LU R24, [R1+0x54] ;  /* 0x0000540001187983 */ /* 0x000ea20000300800 */
[----:B------:R-:W0:Y:S01]  /*8dc0*/  LDC R18, c[0x0][0x268] ;  /* 0x00009a00ff127b82 */ /* 0x000e220000000800 */
[----:B---3--:R-:W-:-:S04]  /*8dd0*/  LEA R8, P1, R13, R0, 0x1 ;  /* 0x000000000d087211 */ /* 0x008fc800078208ff */
[----:B------:R-:W-:-:S05]  /*8de0*/  LEA.HI.X.SX32 R9, R13, R2, 0x1, P1 ;  /* 0x000000020d097211 */ /* 0x000fca00008f0eff */
[----:B------:R3:W-:Y:S04]  /*8df0*/  STL.64 [R1+0x958], R8 ;  /* 0x0009580801007387 */ /* 0x0007e80000100a00 */
[----:B------:R-:W2:Y:S01]  /*8e00*/  LDL.LU R14, [R1+0x44] ;  /* 0x00004400010e7983 */ /* 0x000ea20000300800 */
[----:B----4-:R-:W-:-:S04]  /*8e10*/  LEA R4, P3, R28, R0, 0x1 ;  /* 0x000000001c047211 */ /* 0x010fc800078608ff */
[----:B------:R-:W-:Y:S02]  /*8e20*/  LEA.HI.X.SX32 R5, R28, R2, 0x1, P3 ;  /* 0x000000021c057211 */ /* 0x000fe400018f0eff */
[----:B------:R-:W4:Y:S01]  /*8e30*/  LDC R28, c[0x0][0x268] ;  /* 0x00009a00ff1c7b82 */ /* 0x000f220000000800 */
[----:B------:R-:W-:-:S04]  /*8e40*/  LEA R6, P2, R20, R0, 0x1 ;  /* 0x0000000014067211 */ /* 0x000fc800078408ff */
[----:B------:R-:W-:-:S03]  /*8e50*/  LEA.HI.X.SX32 R7, R20, R2, 0x1, P2 ;  /* 0x0000000214077211 */ /* 0x000fc600010f0eff */
[----:B------:R-:W0:Y:S01]  /*8e60*/  LDC R20, c[0x0][0x268] ;  /* 0x00009a00ff147b82 */ /* 0x000e220000000800 */
[----:B---3--:R-:W-:Y:S01]  /*8e70*/  LEA R8, P1, R21, R0, 0x1 ;  /* 0x0000000015087211 */ /* 0x008fe200078208ff */
[----:B------:R-:W-:Y:S02]  /*8e80*/  IMAD.MOV.U32 R9, RZ, RZ, R21 ;  /* 0x000000ffff097224 */ /* 0x000fe400078e0015 */
[----:B-1----:R-:W-:-:S04]  /*8e90*/  IMAD R16, R16, 0x2, R15 ;  /* 0x0000000210107824 */ /* 0x002fc800078e020f */
[----:B------:R-:W1:Y:S01]  /*8ea0*/  LDC R21, c[0x0][0x268] ;  /* 0x00009a00ff157b82 */ /* 0x000e620000000800 */
[----:B------:R-:W-:Y:S02]  /*8eb0*/  LEA R17, R17, R16, 0x1 ;  /* 0x0000001011117211 */ /* 0x000fe400078e08ff */
[----:B----4-:R-:W-:-:S04]  /*8ec0*/  LEA R28, R28, R11, 0x1 ;  /* 0x0000000b1c1c7211 */ /* 0x010fc800078e08ff */
[----:B------:R-:W-:Y:S02]  /*8ed0*/  MOV R15, R28 ;  /* 0x0000001c000f7202 */ /* 0x000fe40000000f00 */
[----:B------:R-:W3:Y:S01]  /*8ee0*/  LDC R28, c[0x0][0x268] ;  /* 0x00009a00ff1c7b82 */ /* 0x000ee20000000800 */
[----:B0-----:R-:W-:-:S05]  /*8ef0*/  LEA R18, R18, R17, 0x1 ;  /* 0x0000001112127211 */ /* 0x001fca00078e08ff */
[----:B------:R-:W-:Y:S01]  /*8f00*/  IMAD R19, R19, 0x2, R18 ;  /* 0x0000000213137824 */ /* 0x000fe200078e0212 */
[----:B------:R0:W-:Y:S01]  /*8f10*/  STL.64 [R1+0x950], R6 ;  /* 0x0009500601007387 */ /* 0x0001e20000100a00 */
[----:B------:R-:W-:-:S03]  /*8f20*/  LEA.HI.X.SX32 R9, R9, R2, 0x1, P1 ;  /* 0x0000000209097211 */ /* 0x000fc600008f0eff */
[----:B------:R-:W-:Y:S01]  /*8f30*/  LEA R20, R20, R19, 0x1 ;  /* 0x0000001314147211 */ /* 0x000fe200078e08ff */
[----:B------:R4:W-:Y:S04]  /*8f40*/  STL.64 [R1+0x948], R4 ;  /* 0x0009480401007387 */ /* 0x0009e80000100a00 */
[----:B-1----:R-:W-:Y:S01]  /*8f50*/  IMAD R21, R21, 0x2, R20 ;  /* 0x0000000215157824 */ /* 0x002fe200078e0214 */
[----:B------:R-:W2:Y:S01]  /*8f60*/  LDL.LU R13, [R1+0x38] ;  /* 0x00003800010d7983 */ /* 0x000ea20000300800 */
[-C--:B0-----:R-:W-:Y:S02]  /*8f70*/  LEA R6, P2, R3, R0.reuse, 0x1 ;  /* 0x0000000003067211 */ /* 0x081fe400078408ff */
[----:B----4-:R-:W-:Y:S01]  /*8f80*/  LEA R4, P3, R27, R0, 0x1 ;  /* 0x000000001b047211 */ /* 0x010fe200078608ff */
[----:B------:R0:W-:Y:S01]  /*8f90*/  STL.64 [R1+0x940], R8 ;  /* 0x0009400801007387 */ /* 0x0001e20000100a00 */
[----:B------:R-:W-:-:S02]  /*8fa0*/  LEA.HI.X.SX32 R7, R3, R2, 0x1, P2 ;  /* 0x0000000203077211 */ /* 0x000fc400010f0eff */
[----:B------:R-:W-:Y:S02]  /*8fb0*/  LEA.HI.X.SX32 R5, R27, R2, 0x1, P3 ;  /* 0x000000021b057211 */ /* 0x000fe400018f0eff */
[----:B------:R-:W1:Y:S01]  /*8fc0*/  LDC R27, c[0x0][0x268] ;  /* 0x00009a00ff1b7b82 */ /* 0x000e620000000800 */
[----:B---3--:R-:W-:Y:S01]  /*8fd0*/  IMAD R28, R28, 0x2, R21 ;  /* 0x000000021c1c7824 */ /* 0x008fe200078e0215 */
[----:B0-----:R-:W3:Y:S04]  /*8fe0*/  LDL.LU.64 R8, [R1+0x1668] ;  /* 0x0016680001087983 */ /* 0x001ee80000300a00 */
[----:B------:R-:W4:Y:S04]  /*8ff0*/  LDL.LU R3, [R1+0x1660] ;  /* 0x0016600001037983 */ /* 0x000f280000300800 */
[----:B------:R0:W-:Y:S04]  /*9000*/  STL.64 [R1+0x1620], R20 ;  /* 0x0016201401007387 */ /* 0x0001e80000100a00 */
[----:B------:R-:W-:Y:S04]  /*9010*/  STL.64 [R1+0x938], R6 ;  /* 0x0009380601007387 */ /* 0x000fe80000100a00 */
[----:B------:R1:W-:Y:S01]  /*9020*/  STL.64 [R1+0x930], R4 ;  /* 0x0009300401007387 */ /* 0x0003e20000100a00 */
[----:B0-----:R-:W-:-:S02]  /*9030*/  LEA R20, P1, R26, R0, 0x1 ;  /* 0x000000001a147211 */ /* 0x001fc400078208ff */
[----:B------:R-:W-:Y:S02]  /*9040*/  MOV R21, R26 ;  /* 0x0000001a00157202 */ /* 0x000fe40000000f00 */
[----:B------:R-:W0:Y:S01]  /*9050*/  LDC R26, c[0x0][0x268] ;  /* 0x00009a00ff1a7b82 */ /* 0x000e220000000800 */
[----:B-1----:R-:W-:Y:S01]  /*9060*/  IMAD R27, R27, 0x2, R28 ;  /* 0x000000021b1b7824 */ /* 0x002fe200078e021c */
[----:B------:R-:W-:-:S05]  /*9070*/  LEA.HI.X.SX32 R21, R21, R2, 0x1, P1 ;  /* 0x0000000215157211 */ /* 0x000fca00008f0eff */
[----:B------:R-:W-:Y:S01]  /*9080*/  STL.64 [R1+0x928], R20 ;  /* 0x0009281401007387 */ /* 0x000fe20000100a00 */
[----:B0-----:R-:W-:Y:S02]  /*9090*/  LEA R26, R26, R27, 0x1 ;  /* 0x0000001b1a1a7211 */ /* 0x001fe400078e08ff */
[----:B------:R-:W-:-:S04]  /*90a0*/  LEA R4, P3, R25, R0, 0x1 ;  /* 0x0000000019047211 */ /* 0x000fc800078608ff */
[----:B------:R-:W-:Y:S02]  /*90b0*/  LEA.HI.X.SX32 R5, R25, R2, 0x1, P3 ;  /* 0x0000000219057211 */ /* 0x000fe400018f0eff */
[----:B------:R-:W0:Y:S01]  /*90c0*/  LDC R25, c[0x0][0x268] ;  /* 0x00009a00ff197b82 */ /* 0x000e220000000800 */
[----:B------:R-:W-:-:S04]  /*90d0*/  LEA R6, P2, R12, R0, 0x1 ;  /* 0x000000000c067211 */ /* 0x000fc800078408ff */
[----:B------:R-:W-:-:S05]  /*90e0*/  LEA.HI.X.SX32 R7, R12, R2, 0x1, P2 ;  /* 0x000000020c077211 */ /* 0x000fca00010f0eff */
[----:B------:R-:W-:Y:S04]  /*90f0*/  STL.64 [R1+0x920], R6 ;  /* 0x0009200601007387 */ /* 0x000fe80000100a00 */
[----:B------:R2:W-:Y:S01]  /*9100*/  STL.64 [R1+0x918], R4 ;  /* 0x0009180401007387 */ /* 0x0005e20000100a00 */
[----:B0-----:R-:W-:Y:S01]  /*9110*/  IMAD R12, R25, 0x2, R26 ;  /* 0x00000002190c7824 */ /* 0x001fe200078e021a */
[C---:B--2---:R-:W-:Y:S01]  /*9120*/  LEA R4, P2, R29.reuse, R0, 0x1 ;  /* 0x000000001d047211 */ /* 0x044fe200078408ff */
[----:B------:R-:W0:Y:S03]  /*9130*/  LDC R25, c[0x0][0x268] ;  /* 0x00009a00ff197b82 */ /* 0x000e260000000800 */
[----:B------:R-:W-:-:S05]  /*9140*/  LEA.HI.X.SX32 R5, R29, R2, 0x1, P2 ;  /* 0x000000021d057211 */ /* 0x000fca00010f0eff */
[----:B------:R-:W1:Y:S01]  /*9150*/  LDC R29, c[0x0][0x268] ;  /* 0x00009a00ff1d7b82 */ /* 0x000e620000000800 */
[-C--:B------:R-:W-:Y:S02]  /*9160*/  LEA R6, P1, R22, R0.reuse, 0x1 ;  /* 0x0000000016067211 */ /* 0x080fe400078208ff */
[----:B------:R-:W-:Y:S02]  /*9170*/  LEA R20, P3, R24, R0, 0x1 ;  /* 0x0000000018147211 */ /* 0x000fe400078608ff */
[----:B------:R-:W-:Y:S02]  /*9180*/  LEA.HI.X.SX32 R7, R22, R2, 0x1, P1 ;  /* 0x0000000216077211 */ /* 0x000fe400008f0eff */
[----:B0-----:R-:W-:Y:S01]  /*9190*/  LEA R12, R25, R12, 0x1 ;  /* 0x0000000c190c7211 */ /* 0x001fe200078e08ff */
[----:B------:R-:W-:-:S03]  /*91a0*/  IMAD.MOV.U32 R25, RZ, RZ, R23 ;  /* 0x000000ffff197224 */ /* 0x000fc600078e0017 */
[----:B-1----:R-:W-:Y:S02]  /*91b0*/  LEA R12, R29, R12, 0x1 ;  /* 0x0000000c1d0c7211 */ /* 0x002fe400078e08ff */
[----:B------:R-:W0:Y:S01]  /*91c0*/  LDC R29, c[0x0][0x268] ;  /* 0x00009a00ff1d7b82 */ /* 0x000e220000000800 */
[----:B------:R-:W-:Y:S02]  /*91d0*/  LEA.HI.X.SX32 R21, R24, R2, 0x1, P3 ;  /* 0x0000000218157211 */ /* 0x000fe400018f0eff */
[----:B------:R-:W-:Y:S01]  /*91e0*/  LEA R24, P1, R23, R0, 0x1 ;  /* 0x0000000017187211 */ /* 0x000fe200078208ff */
[----:B------:R1:W-:Y:S03]  /*91f0*/  STL.64 [R1+0x910], R6 ;  /* 0x0009100601007387 */ /* 0x0003e60000100a00 */
[----:B------:R-:W-:Y:S01]  /*9200*/  LEA.HI.X.SX32 R25, R25, R2, 0x1, P1 ;  /* 0x0000000219197211 */ /* 0x000fe200008f0eff */
[----:B-1----:R-:W2:Y:S04]  /*9210*/  LDL.LU.64 R6, [R1+0x1658] ;  /* 0x0016580001067983 */ /* 0x002ea80000300a00 */
[----:B------:R1:W-:Y:S04]  /*9220*/  STL.64 [R1+0x908], R4 ;  /* 0x0009080401007387 */ /* 0x0003e80000100a00 */
[----:B-1----:R-:W3:Y:S01]  /*9230*/  LDL.LU.64 R4, [R1+0x1650] ;  /* 0x0016500001047983 */ /* 0x002ee20000300a00 */
[----:B------:R-:W-:-:S03]  /*9240*/  LEA R22, P2, R14, R0, 0x1 ;  /* 0x000000000e167211 */ /* 0x000fc600078408ff */
[----:B------:R1:W-:Y:S01]  /*9250*/  STL.64 [R1+0x900], R20 ;  /* 0x0009001401007387 */ /* 0x0003e20000100a00 */
[----:B------:R-:W-:-:S03]  /*9260*/  LEA.HI.X.SX32 R23, R14, R2, 0x1, P2 ;  /* 0x000000020e177211 */ /* 0x000fc600010f0eff */
[----:B------:R0:W-:Y:S01]  /*9270*/  STL.64 [R1+0x8f8], R24 ;  /* 0x0008f81801007387 */ /* 0x0001e20000100a00 */
[----:B-1----:R-:W-:-:S03]  /*9280*/  LEA R20, P3, R11, R0, 0x1 ;  /* 0x000000000b147211 */ /* 0x002fc600078608ff */
[----:B0-----:R-:W4:Y:S01]  /*9290*/  LDL.LU.64 R24, [R1+0x1648] ;  /* 0x0016480001187983 */ /* 0x001f220000300a00 */
[----:B------:R-:W-:-:S03]  /*92a0*/  LEA.HI.X.SX32 R21, R11, R2, 0x1, P3 ;  /* 0x000000020b157211 */ /* 0x000fc600018f0eff */
[----:B------:R0:W-:Y:S04]  /*92b0*/  STL [R1], R12 ;  /* 0x0000000c01007387 */ /* 0x0001e80000100800 */
[----:B------:R-:W2:Y:S04]  /*92c0*/  LDL.LU R11, [R1+0x1640] ;  /* 0x00164000010b7983 */ /* 0x000ea80000300800 */
[----:B------:R1:W-:Y:S01]  /*92d0*/  STL.64 [R1+0x8f0], R22 ;  /* 0x0008f01601007387 */ /* 0x0003e20000100a00 */
[----:B0-----:R-:W-:-:S03]  /*92e0*/  IMAD R12, R29, 0x2, R12 ;  /* 0x000000021d0c7824 */ /* 0x001fc600078e020c */
[----:B------:R-:W-:Y:S01]  /*92f0*/  STL.64 [R1+0x8e8], R20 ;  /* 0x0008e81401007387 */ /* 0x000fe20000100a00 */
[----:B------:R-:W0:Y:S01]  /*9300*/  LDC R29, c[0x0][0x268] ;  /* 0x00009a00ff1d7b82 */ /* 0x000e220000000800 */
[----:B-1----:R-:W-:Y:S02]  /*9310*/  LEA R22, P1, R15, R0, 0x1 ;  /* 0x000000000f167211 */ /* 0x002fe400078208ff */
[----:B------:R-:W-:-:S04]  /*9320*/  MOV R23, R15 ;  /* 0x0000000f00177202 */ /* 0x000fc80000000f00 */
[----:B------:R-:W-:Y:S01]  /*9330*/  LEA.HI.X.SX32 R23, R23, R2, 0x1, P1 ;  /* 0x0000000217177211 */ /* 0x000fe200008f0eff */
[----:B------:R-:W-:Y:S04]  /*9340*/  STL [R1+0x14], R12 ;  /* 0x0000140c01007387 */ /* 0x000fe80000100800 */
[----:B------:R1:W-:Y:S04]  /*9350*/  STL.64 [R1+0x8e0], R22 ;  /* 0x0008e01601007387 */ /* 0x0003e80000100a00 */
[----:B-1----:R-:W3:Y:S01]  /*9360*/  LDL.LU.64 R22, [R1+0x1638] ;  /* 0x0016380001167983 */ /* 0x002ee20000300a00 */
[----:B0-----:R-:W-:-:S02]  /*9370*/  IMAD R12, R29, 0x2, R12 ;  /* 0x000000021d0c7824 */ /* 0x001fc400078e020c */
[----:B------:R-:W0:Y:S01]  /*9380*/  LDC R29, c[0x0][0x268] ;  /* 0x00009a00ff1d7b82 */ /* 0x000e220000000800 */
[----:B------:R-:W-:-:S04]  /*9390*/  LEA R20, P2, R13, R0, 0x1 ;  /* 0x000000000d147211 */ /* 0x000fc800078408ff */
[----:B------:R-:W-:Y:S01]  /*93a0*/  LEA.HI.X.SX32 R21, R13, R2, 0x1, P2 ;  /* 0x000000020d157211 */ /* 0x000fe200010f0eff */
[----:B------:R-:W-:Y:S04]  /*93b0*/  STL [R1+0x10], R12 ;  /* 0x0000100c01007387 */ /* 0x000fe80000100800 */
[----:B------:R1:W-:Y:S01]  /*93c0*/  STL.64 [R1+0x8d8], R20 ;  /* 0x0008d81401007387 */ /* 0x0003e20000100a00 */
[----:B0-----:R-:W-:Y:S02]  /*93d0*/  LEA R29, R29, R12, 0x1 ;  /* 0x0000000c1d1d7211 */ /* 0x001fe400078e08ff */
[-C--:B----4-:R-:W-:Y:S02]  /*93e0*/  LEA R14, P3, R25, R0.reuse, 0x1 ;  /* 0x00000000190e7211 */ /* 0x090fe400078608ff */
[----:B-1----:R-:W-:-:S02]  /*93f0*/  LEA R20, P1, R24, R0, 0x1 ;  /* 0x0000000018147211 */ /* 0x002fc400078208ff */
[-C--:B------:R-:W-:Y:S02]  /*9400*/  LEA.HI.X.SX32 R15, R25, R2.reuse, 0x1, P3 ;  /* 0x00000002190f7211 */ /* 0x080fe400018f0eff */
[----:B------:R-:W-:Y:S01]  /*9410*/  LEA.HI.X.SX32 R21, R24, R2, 0x1, P1 ;  /* 0x0000000218157211 */ /* 0x000fe200008f0eff */
[----:B--2---:R-:W-:Y:S02]  /*9420*/  IMAD R11, R11, 0x2, R29 ;  /* 0x000000020b0b7824 */ /* 0x004fe400078e021d */
[----:B------:R-:W-:Y:S04]  /*9430*/  STL.64 [R1+0x8d0], R14 ;  /* 0x0008d00e01007387 */ /* 0x000fe80000100a00 */
[----:B------:R0:W-:Y:S04]  /*9440*/  STL [R1+0xc], R29 ;  /* 0x00000c1d01007387 */ /* 0x0001e80000100800 */
[----:B------:R-:W-:Y:S01]  /*9450*/  STL.64 [R1+0x8c8], R20 ;  /* 0x0008c81401007387 */ /* 0x000fe20000100a00 */
[----:B0-----:R-:W0:Y:S01]  /*9460*/  LDC R29, c[0x0][0x268] ;  /* 0x00009a00ff1d7b82 */ /* 0x001e220000000800 */
[----:B---3--:R-:W-:-:S04]  /*9470*/  LEA R12, P3, R22, R0, 0x1 ;  /* 0x00000000160c7211 */ /* 0x008fc800078608ff */
[----:B------:R-:W-:-:S05]  /*9480*/  LEA.HI.X.SX32 R13, R22, R2, 0x1, P3 ;  /* 0x00000002160d7211 */ /* 0x000fca00018f0eff */
[----:B------:R1:W-:Y:S02]  /*9490*/  STL.64 [R1+0x8b8], R12 ;  /* 0x0008b80c01007387 */ /* 0x0003e40000100a00 */
[----:B-1----:R-:W1:Y:S01]  /*94a0*/  LDC R13, c[0x0][0x268] ;  /* 0x00009a00ff0d7b82 */ /* 0x002e620000000800 */
[----:B0-----:R-:W-:Y:S02]  /*94b0*/  LEA R29, R29, R11, 0x1 ;  /* 0x0000000b1d1d7211 */ /* 0x001fe400078e08ff */
[----:B------:R-:W-:-:S04]  /*94c0*/  LEA R14, P2, R23, R0, 0x1 ;  /* 0x00000000170e7211 */ /* 0x000fc800078408ff */
[----:B------:R-:W-:Y:S02]  /*94d0*/  LEA.HI.X.SX32 R15, R23, R2, 0x1, P2 ;  /* 0x00000002170f7211 */ /* 0x000fe400010f0eff */
[----:B------:R-:W-:-:S03]  /*94e0*/  LEA R22, P1, R3, R0, 0x1 ;  /* 0x0000000003167211 */ /* 0x000fc600078208ff */
[----:B------:R0:W-:Y:S01]  /*94f0*/  STL.64 [R1+0x8c0], R14 ;  /* 0x0008c00e01007387 */ /* 0x0001e20000100a00 */
[----:B-1----:R-:W-:Y:S02]  /*9500*/  IMAD R25, R13, 0x2, R29 ;  /* 0x000000020d197824 */ /* 0x002fe400078e021d */
[----:B------:R-:W1:Y:S01]  /*9510*/  LDC R13, c[0x0][0x268] ;  /* 0x00009a00ff0d7b82 */ /* 0x000e620000000800 */
[----:B0-----:R-:W-:Y:S02]  /*9520*/  LEA R14, P3, R5, R0, 0x1 ;  /* 0x00000000050e7211 */ /* 0x001fe400078608ff */
[-C--:B------:R-:W-:Y:S02]  /*9530*/  LEA.HI.X.SX32 R23, R3, R2.reuse, 0x1, P1 ;  /* 0x0000000203177211 */ /* 0x080fe400008f0eff */
[----:B------:R-:W-:-:S03]  /*9540*/  LEA.HI.X.SX32 R15, R5, R2, 0x1, P3 ;  /* 0x00000002050f7211 */ /* 0x000fc600018f0eff */
[----:B------:R-:W-:Y:S01]  /*9550*/  STL.64 [R1+0x8b0], R22 ;  /* 0x0008b01601007387 */ /* 0x000fe20000100a00 */
[----:B------:R-:W-:-:S03]  /*9560*/  LEA R20, P2, R4, R0, 0x1 ;  /* 0x0000000004147211 */ /* 0x000fc600078408ff */
[----:B------:R0:W-:Y:S01]  /*9570*/  STL.64 [R1+0x8a0], R14 ;  /* 0x0008a00e01007387 */ /* 0x0001e20000100a00 */
[----:B------:R-:W-:Y:S02]  /*9580*/  LEA R12, P1, R6, R0, 0x1 ;  /* 0x00000000060c7211 */ /* 0x000fe400078208ff */
[-C--:B------:R-:W-:Y:S01]  /*9590*/  LEA.HI.X.SX32 R21, R4, R2.reuse, 0x1, P2 ;  /* 0x0000000204157211 */ /* 0x080fe200010f0eff */
[----:B0-----:R-:W0:Y:S01]  /*95a0*/  LDC R15, c[0x0][0x268] ;  /* 0x00009a00ff0f7b82 */ /* 0x001e220000000800 */
[----:B-1----:R-:W-:Y:S02]  /*95b0*/  LEA R24, R13, R25, 0x1 ;  /* 0x000000190d187211 */ /* 0x002fe400078e08ff */
[----:B------:R-:W-:Y:S01]  /*95c0*/  LEA.HI.X.SX32 R13, R6, R2, 0x1, P1 ;  /* 0x00000002060d7211 */ /* 0x000fe200008f0eff */
[----:B------:R-:W-:Y:S04]  /*95d0*/  STL.64 [R1+0x8a8], R20 ;  /* 0x0008a81401007387 */ /* 0x000fe80000100a00 */
[----:B------:R1:W-:Y:S04]  /*95e0*/  STL.64 [R1+0x898], R12 ;  /* 0x0008980c01007387 */ /* 0x0003e80000100a00 */
[----:B-1----:R-:W2:Y:S01]  /*95f0*/  LDL.LU.64 R12, [R1+0x1630] ;  /* 0x00163000010c7983 */ /* 0x002ea20000300a00 */
[----:B0-----:R-:W-:-:S02]  /*9600*/  IMAD R23, R15, 0x2, R24 ;  /* 0x000000020f177824 */ /* 0x001fc400078e0218 */
[----:B------:R-:W0:Y:S01]  /*9610*/  LDC R15, c[0x0][0x268] ;  /* 0x00009a00ff0f7b82 */ /* 0x000e220000000800 */
[-C--:B------:R-:W-:Y:S02]  /*9620*/  LEA R20, P2, R7, R0.reuse, 0x1 ;  /* 0x0000000007147211 */ /* 0x080fe400078408ff */
[CC--:B------:R-:W-:Y:S02]  /*9630*/  LEA R4, P3, R8.reuse, R0.reuse, 0x1 ;  /* 0x0000000008047211 */ /* 0x0c0fe400078608ff */
[----:B------:R-:W-:Y:S02]  /*9640*/  LEA R14, P1, R9, R0, 0x1 ;  /* 0x00000000090e7211 */ /* 0x000fe400078208ff */
[-C--:B------:R-:W-:Y:S02]  /*9650*/  LEA.HI.X.SX32 R21, R7, R2.reuse, 0x1, P2 ;  /* 0x0000000207157211 */ /* 0x080fe400010f0eff */
[----:B------:R-:W-:-:S03]  /*9660*/  LEA.HI.X.SX32 R5, R8, R2, 0x1, P3 ;  /* 0x0000000208057211 */ /* 0x000fc600018f0eff */
[----:B------:R1:W-:Y:S04]  /*9670*/  STL.64 [R1+0x890], R20 ;  /* 0x0008901401007387 */ /* 0x0003e80000100a00 */
[----:B------:R-:W-:Y:S01]  /*9680*/  STL.64 [R1+0x888], R4 ;  /* 0x0008880401007387 */ /* 0x000fe20000100a00 */
[----:B0-----:R-:W-:Y:S01]  /*9690*/  LEA R3, R15, R23, 0x1 ;  /* 0x000000170f037211 */ /* 0x001fe200078e08ff */
[----:B-1----:R-:W0:Y:S01]  /*96a0*/  LDC R21, c[0x0][0x268] ;  /* 0x00009a00ff157b82 */ /* 0x002e220000000800 */
[----:B------:R-:W-:-:S05]  /*96b0*/  LEA.HI.X.SX32 R15, R9, R2, 0x1, P1 ;  /* 0x00000002090f7211 */ /* 0x000fca00008f0eff */
[----:B------:R1:W-:Y:S04]  /*96c0*/  STL.64 [R1+0x880], R14 ;  /* 0x0008800e01007387 */ /* 0x0003e80000100a00 */
[----:B-1----:R-:W3:Y:S01]  /*96d0*/  LDL.LU.64 R14, [R1+0x1628] ;  /* 0x00162800010e7983 */ /* 0x002ee20000300a00 */
[----:B0-----:R-:W-:Y:S02]  /*96e0*/  IMAD R22, R21, 0x2, R3 ;  /* 0x0000000215167824 */ /* 0x001fe400078e0203 */
[----:B------:R-:W0:Y:S01]  /*96f0*/  LDC R21, c[0x0][0x268] ;  /* 0x00009a00ff157b82 */ /* 0x000e220000000800 */
[----:B------:R-:W-:-:S04]  /*9700*/  LEA R6, P2, R10, R0, 0x1 ;  /* 0x000000000a067211 */ /* 0x000fc800078408ff */
[----:B------:R-:W-:-:S03]  /*9710*/  LEA.HI.X.SX32 R7, R10, R2, 0x1, P2 ;  /* 0x000000020a077211 */ /* 0x000fc600010f0eff */
[----:B------:R-:W1:Y:S01]  /*9720*/  LDC R10, c[0x0][0x268] ;  /* 0x00009a00ff0a7b82 */ /* 0x000e620000000800 */
[----:B--2---:R-:W-:-:S04]  /*9730*/  LEA R4, P3, R12, R0, 0x1 ;  /* 0x000000000c047211 */ /* 0x004fc800078608ff */
[----:B------:R-:W-:-:S05]  /*9740*/  LEA.HI.X.SX32 R5, R12, R2, 0x1, P3 ;  /* 0x000000020c057211 */ /* 0x000fca00018f0eff */
[----:B------:R0:W-:Y:S02]  /*9750*/  STL.64 [R1+0x870], R4 ;  /* 0x0008700401007387 */ /* 0x0001e40000100a00 */
[----:B0-----:R-:W-:Y:S02]  /*9760*/  LEA R5, R21, R22, 0x1 ;  /* 0x0000001615057211 */ /* 0x001fe400078e08ff */
[----:B------:R-:W0:Y:S01]  /*9770*/  LDC R21, c[0x0][0x268] ;  /* 0x00009a00ff157b82 */ /* 0x000e220000000800 */
[----:B------:R3:W-:Y:S04]  /*9780*/  STL.64 [R1+0x878], R6 ;  /* 0x0008780601007387 */ /* 0x0007e80000100a00 */
[----:B------:R2:W-:Y:S01]  /*9790*/  STL.64 [R1+0x1610], R22 ;  /* 0x0016101601007387 */ /* 0x0005e20000100a00 */
[----:B0-----:R-:W-:-:S02]  /*97a0*/  IMAD R4, R21, 0x2, R5 ;  /* 0x0000000215047824 */ /* 0x001fc400078e0205 */
[----:B------:R-:W0:Y:S01]  /*97b0*/  LDC R21, c[0x0][0x268] ;  /* 0x00009a00ff157b82 */ /* 0x000e220000000800 */
[-C--:B---3--:R-:W-:Y:S02]  /*97c0*/  LEA R6, P3, R15, R0.reuse, 0x1 ;  /* 0x000000000f067211 */ /* 0x088fe400078608ff */
[-C--:B--2---:R-:W-:Y:S02]  /*97d0*/  LEA R22, P1, R13, R0.reuse, 0x1 ;  /* 0x000000000d167211 */ /* 0x084fe400078208ff */
[C---:B------:R-:W-:Y:S02]  /*97e0*/  LEA R8, P2, R14.reuse, R0, 0x1 ;  /* 0x000000000e087211 */ /* 0x040fe400078408ff */
[-C--:B------:R-:W-:Y:S02]  /*97f0*/  LEA.HI.X.SX32 R7, R15, R2.reuse, 0x1, P3 ;  /* 0x000000020f077211 */ /* 0x080fe400018f0eff */
[-C--:B------:R-:W-:Y:S02]  /*9800*/  LEA.HI.X.SX32 R23, R13, R2.reuse, 0x1, P1 ;  /* 0x000000020d177211 */ /* 0x080fe400008f0eff */
[----:B------:R-:W-:Y:S01]  /*9810*/  LEA.HI.X.SX32 R9, R14, R2, 0x1, P2 ;  /* 0x000000020e097211 */ /* 0x000fe200010f0eff */
[----:B------:R0:W-:Y:S01]  /*9820*/  STL.64 [R1+0x858], R6 ;  /* 0x0008580601007387 */ /* 0x0001e20000100a00 */
[----:B------:R-:W2:Y:S03]  /*9830*/  LDC R14, c[0x0][0x268] ;  /* 0x00009a00ff0e7b82 */ /* 0x000ea60000000800 */
[----:B------:R-:W-:Y:S01]  /*9840*/  STL.64 [R1+0x868], R22 ;  /* 0x0008681601007387 */ /* 0x000fe20000100a00 */
[----:B------:R-:W-:-:S03]  /*9850*/  LEA R20, P2, R17, R0, 0x1 ;  /* 0x0000000011147211 */ /* 0x000fc600078408ff */
[----:B------:R3:W-:Y:S01]  /*9860*/  STL.64 [R1+0x860], R8 ;  /* 0x0008600801007387 */ /* 0x0007e20000100a00 */
[----:B0-----:R-:W-:-:S03]  /*9870*/  LEA R7, R21, R4, 0x1 ;  /* 0x0000000415077211 */ /* 0x001fc600078e08ff */
[----:B------:R-:W4:Y:S01]  /*9880*/  LDL.LU R13, [R1] ;  /* 0x00000000010d7983 */ /* 0x000f220000300800 */
[----:B------:R-:W-:Y:S01]  /*9890*/  LEA.HI.X.SX32 R21, R17, R2, 0x1, P2 ;  /* 0x0000000211157211 */ /* 0x000fe200010f0eff */
[----:B------:R-:W0:Y:S01]  /*98a0*/  LDC R6, c[0x0][0x268] ;  /* 0x00009a00ff067b82 */ /* 0x000e220000000800 */
[C---:B---3--:R-:W-:Y:S01]  /*98b0*/  LEA R8, P1, R16.reuse, R0, 0x1 ;  /* 0x0000000010087211 */ /* 0x048fe200078208ff */
[----:B------:R-:W-:Y:S06]  /*98c0*/  STL.64 [R1+0x1608], R4 ;  /* 0x0016080401007387 */ /* 0x000fec0000100a00 */
[----:B------:R-:W3:Y:S01]  /*98d0*/  LDC R23, c[0x0][0x268] ;  /* 0x00009a00ff177b82 */ /* 0x000ee20000000800 */
[----:B------:R-:W-:Y:S01]  /*98e0*/  LEA.HI.X.SX32 R9, R16, R2, 0x1, P1 ;  /* 0x0000000210097211 */ /* 0x000fe200008f0eff */
[----:B------:R-:W4:Y:S04]  /*98f0*/  LDL.LU R15, [R1+0x10] ;  /* 0x00001000010f7983 */ /* 0x000f280000300800 */
[----:B------:R1:W-:Y:S04]  /*9900*/  STL.64 [R1+0x850], R8 ;  /* 0x0008500801007387 */ /* 0x0003e80000100a00 */
[----:B------:R-:W4:Y:S04]  /*9910*/  LDL.LU R22, [R1+0xc] ;  /* 0x00000c0001167983 */ /* 0x000f280000300800 */
[----:B------:R2:W-:Y:S01]  /*9920*/  STL.64 [R1+0x848], R20 ;  /* 0x0008481401007387 */ /* 0x0005e20000100a00 */
[----:B-1----:R-:W1:Y:S03]  /*9930*/  LDC R8, c[0x0][0x268] ;  /* 0x00009a00ff087b82 */ /* 0x002e660000000800 */
[----:B--2---:R-:W2:Y:S01]  /*9940*/  LDL.LU.64 R20, [R1+0x1620] ;  /* 0x0016200001147983 */ /* 0x004ea20000300a00 */
[----:B0-----:R-:W-:Y:S01]  /*9950*/  IMAD R6, R6, 0x2, R7 ;  /* 0x0000000206067824 */ /* 0x001fe200078e0207 */
[----:B------:R-:W-:-:S03]  /*9960*/  LEA R4, P3, R18, R0, 0x1 ;  /* 0x0000000012047211 */ /* 0x000fc600078608ff */
[----:B------:R-:W0:Y:S01]  /*9970*/  LDC R9, c[0x0][0x268] ;  /* 0x00009a00ff097b82 */ /* 0x000e220000000800 */
[----:B------:R-:W-:Y:S01]  /*9980*/  LEA.HI.X.SX32 R5, R18, R2, 0x1, P3 ;  /* 0x0000000212057211 */ /* 0x000fe200018f0eff */
[----:B------:R3:W-:Y:S04]  /*9990*/  STL.64 [R1+0x1600], R6 ;  /* 0x0016000601007387 */ /* 0x0007e80000100a00 */
[----:B------:R2:W-:Y:S01]  /*99a0*/  STL.64 [R1+0x840], R4 ;  /* 0x0008400401007387 */ /* 0x0005e20000100a00 */
[----:B-1----:R-:W-:Y:S02]  /*99b0*/  LEA R8, R8, R6, 0x1 ;  /* 0x0000000608087211 */ /* 0x002fe400078e08ff */
[----:B---3--:R-:W-:-:S04]  /*99c0*/  LEA R6, P1, R19, R0, 0x1 ;  /* 0x0000000013067211 */ /* 0x008fc800078208ff */
[----:B------:R-:W-:Y:S02]  /*99d0*/  LEA.HI.X.SX32 R7, R19, R2, 0x1, P1 ;  /* 0x0000000213077211 */ /* 0x000fe400008f0eff */
[----:B------:R-:W3:Y:S01]  /*99e0*/  LDL.LU R19, [R1+0x14] ;  /* 0x0000140001137983 */ /* 0x000ee20000300800 */
[----:B0-----:R-:W-:-:S05]  /*99f0*/  IMAD R9, R9, 0x2, R8 ;  /* 0x0000000209097824 */ /* 0x001fca00078e0208 */
[----:B------:R-:W-:Y:S02]  /*9a00*/  LEA R12, R10, R9, 0x1 ;  /* 0x000000090a0c7211 */ /* 0x000fe400078e08ff */
[----:B------:R-:W0:Y:S01]  /*9a10*/  LDC R10, c[0x0][0x268] ;  /* 0x00009a00ff0a7b82 */ /* 0x000e220000000800 */
[----:B------:R-:W-:Y:S02]  /*9a20*/  STL.64 [R1+0x838], R6 ;  /* 0x0008380601007387 */ /* 0x000fe40000100a00 */
[----:B0-----:R-:W-:Y:S01]  /*9a30*/  IMAD R10, R10, 0x2, R12 ;  /* 0x000000020a0a7824 */ /* 0x001fe200078e020c */
[CC--:B--2---:R-:W-:Y:S02]  /*9a40*/  LEA R16, P2, R20.reuse, R0.reuse, 0x1 ;  /* 0x0000000014107211 */ /* 0x0c4fe400078408ff */
[----:B------:R-:W-:Y:S02]  /*9a50*/  LEA R4, P3, R21, R0, 0x1 ;  /* 0x0000000015047211 */ /* 0x000fe400078608ff */
[----:B------:R-:W-:-:S02]  /*9a60*/  LEA.HI.X.SX32 R17, R20, R2, 0x1, P2 ;  /* 0x0000000214117211 */ /* 0x000fc400010f0eff */
[C---:B------:R-:W-:Y:S02]  /*9a70*/  LEA R20, P1, R28.reuse, R0, 0x1 ;  /* 0x000000001c147211 */ /* 0x040fe400078208ff */
[-C--:B------:R-:W-:Y:S01]  /*9a80*/  LEA.HI.X.SX32 R5, R21, R2.reuse, 0x1, P3 ;  /* 0x0000000215057211 */ /* 0x080fe200018f0eff */
[----:B------:R0:W-:Y:S01]  /*9a90*/  STL.64 [R1+0x830], R16 ;  /* 0x0008301001007387 */ /* 0x0001e20000100a00 */
[----:B------:R-:W-:-:S03]  /*9aa0*/  LEA.HI.X.SX32 R21, R28, R2, 0x1, P1 ;  /* 0x000000021c157211 */ /* 0x000fc600008f0eff */
[----:B------:R-:W-:Y:S04]  /*9ab0*/  STL.64 [R1+0x828], R4 ;  /* 0x0008280401007387 */ /* 0x000fe80000100a00 */
[----:B------:R1:W-:Y:S01]  /*9ac0*/  STL.64 [R1+0x820], R20 ;  /* 0x0008201401007387 */ /* 0x0003e20000100a00 */
[----:B0-----:R-:W0:Y:S01]  /*9ad0*/  LDC R17, c[0x0][0x268] ;  /* 0x00009a00ff117b82 */ /* 0x001e220000000800 */
[----:B-1----:R-:W-:Y:S01]  /*9ae0*/  IMAD R20, R23, 0x2, R10 ;  /* 0x0000000217147824 */ /* 0x002fe200078e020a */
[----:B------:R-:W-:-:S06]  /*9af0*/  LEA R6, P2, R27, R0, 0x1 ;  /* 0x000000001b067211 */ /* 0x000fcc00078408ff */
[----:B------:R-:W1:Y:S01]  /*9b00*/  LDC R23, c[0x0][0x268] ;  /* 0x00009a00ff177b82 */ /* 0x000e620000000800 */
[----:B------:R-:W-:-:S07]  /*9b10*/  LEA R4, P3, R26, R0, 0x1 ;  /* 0x000000001a047211 */ /* 0x000fce00078608ff */
[----:B------:R-:W2:Y:S01]  /*9b20*/  LDC R21, c[0x0][0x268] ;  /* 0x00009a00ff157b82 */ /* 0x000ea20000000800 */
[----:B0-----:R-:W-:-:S04]  /*9b30*/  LEA R16, R17, R26, 0x1 ;  /* 0x0000001a11107211 */ /* 0x001fc800078e08ff */
[----:B------:R-:W-:Y:S02]  /*9b40*/  LEA R16, R14, R16, 0x1 ;  /* 0x000000100e107211 */ /* 0x000fe400078e08ff */
[----:B-1----:R-:W-:Y:S02]  /*9b50*/  LEA R14, R23, R20, 0x1 ;  /* 0x00000014170e7211 */ /* 0x002fe400078e08ff */
[----:B------:R-:W0:Y:S01]  /*9b60*/  LDC R23, c[0x0][0x268] ;  /* 0x00009a00ff177b82 */ /* 0x000e220000000800 */
[-C--:B------:R-:W-:Y:S02]  /*9b70*/  LEA.HI.X.SX32 R7, R27, R2.reuse, 0x1, P2 ;  /* 0x000000021b077211 */ /* 0x080fe400010f0eff */
[----:B------:R-:W-:-:S03]  /*9b80*/  LEA.HI.X.SX32 R5, R26, R2, 0x1, P3 ;  /* 0x000000021a057211 */ /* 0x000fc600018f0eff */
[----:B------:R-:W-:Y:S04]  /*9b90*/  STL.64 [R1+0x818], R6 ;  /* 0x0008180601007387 */ /* 0x000fe80000100a00 */
[----:B------:R4:W-:Y:S02]  /*9ba0*/  STL.64 [R1+0x810], R4 ;  /* 0x0008100401007387 */ /* 0x0009e40000100a00 */
[----:B----4-:R-:W-:-:S04]  /*9bb0*/  LEA R4, P3, R13, R0, 0x1 ;  /* 0x000000000d047211 */ /* 0x010fc800078608ff */
[----:B------:R-:W-:Y:S01]  /*9bc0*/  LEA.HI.X.SX32 R5, R13, R2, 0x1, P3 ;  /* 0x000000020d057211 */ /* 0x000fe200018f0eff */
[----:B0-----:R-:W-:Y:S02]  /*9bd0*/  IMAD R13, R23, 0x2, R14 ;  /* 0x00000002170d7824 */ /* 0x001fe400078e020e */
[----:B------:R-:W0:Y:S01]  /*9be0*/  LDC R23, c[0x0][0x268] ;  /* 0x00009a00ff177b82 */ /* 0x000e220000000800 */
[----:B------:R-:W-:Y:S01]  /*9bf0*/  IMAD R17, R17, 0x2, R26 ;  /* 0x0000000211117824 */ /* 0x000fe200078e021a */
[----:B------:R-:W-:-:S04]  /*9c00*/  LEA R6, P2, R16, R0, 0x1 ;  /* 0x0000000010067211 */ /* 0x000fc800078408ff */
[C---:B------:R-:W-:Y:S02]  /*9c10*/  LEA R26, P1, R17.reuse, R0, 0x1 ;  /* 0x00000000111a7211 */ /* 0x040fe400078208ff */
[-C--:B------:R-:W-:Y:S02]  /*9c20*/  LEA.HI.X.SX32 R7, R16, R2.reuse, 0x1, P2 ;  /* 0x0000000210077211 */ /* 0x080fe400010f0eff */
[----:B------:R-:W-:Y:S02]  /*9c30*/  LEA.HI.X.SX32 R27, R17, R2, 0x1, P1 ;  /* 0x00000002111b7211 */ /* 0x000fe400008f0eff */
[----:B0-----:R-:W-:Y:S02]  /*9c40*/  LEA R18, R23, R13, 0x1 ;  /* 0x0000000d17127211 */ /* 0x001fe400078e08ff */
[----:B------:R-:W0:Y:S01]  /*9c50*/  LDC R23, c[0x0][0x268] ;  /* 0x00009a00ff177b82 */ /* 0x000e220000000800 */
[----:B------:R-:W-:Y:S01]  /*9c60*/  STL.64 [R1+0x808], R26 ;  /* 0x0008081a01007387 */ /* 0x000fe20000100a00 */
[----:B---3--:R-:W-:-:S03]  /*9c70*/  LEA R16, P1, R19, R0, 0x1 ;  /* 0x0000000013107211 */ /* 0x008fc600078208ff */
[----:B------:R1:W-:Y:S01]  /*9c80*/  STL.64 [R1+0x800], R6 ;  /* 0x0008000601007387 */ /* 0x0003e20000100a00 */
[----:B------:R-:W-:-:S03]  /*9c90*/  LEA.HI.X.SX32 R17, R19, R2, 0x1, P1 ;  /* 0x0000000213117211 */ /* 0x000fc600008f0eff */
[----:B------:R3:W-:Y:S01]  /*9ca0*/  STL.64 [R1+0x7f8], R4 ;  /* 0x0007f80401007387 */ /* 0x0007e20000100a00 */
[CC--:B-1----:R-:W-:Y:S02]  /*9cb0*/  LEA R6, P2, R15.reuse, R0.reuse, 0x1 ;  /* 0x000000000f067211 */ /* 0x0c2fe400078408ff */
[C---:B---3--:R-:W-:Y:S01]  /*9cc0*/  LEA R4, P3, R22.reuse, R0, 0x1 ;  /* 0x0000000016047211 */ /* 0x048fe200078608ff */
[----:B------:R0:W-:Y:S01]  /*9cd0*/  STL.64 [R1+0x7f0], R16 ;  /* 0x0007f01001007387 */ /* 0x0001e20000100a00 */
[-C--:B------:R-:W-:Y:S02]  /*9ce0*/  LEA.HI.X.SX32 R7, R15, R2.reuse, 0x1, P2 ;  /* 0x000000020f077211 */ /* 0x080fe400010f0eff */
[----:B------:R-:W-:Y:S01]  /*9cf0*/  LEA.HI.X.SX32 R5, R22, R2, 0x1, P3 ;  /* 0x0000000216057211 */ /* 0x000fe200018f0eff */
[----:B------:R-:W1:Y:S01]  /*9d00*/  LDC R15, c[0x0][0x268] ;  /* 0x00009a00ff0f7b82 */ /* 0x000e620000000800 */
[----:B------:R-:W-:Y:S01]  /*9d10*/  LEA R22, P1, R11, R0, 0x1 ;  /* 0x000000000b167211 */ /* 0x000fe200078208ff */
[----:B------:R-:W-:Y:S01]  /*9d20*/  STL.64 [R1+0x7e8], R6 ;  /* 0x0007e80601007387 */ /* 0x000fe20000100a00 */
[----:B0-----:R-:W-:-:S02]  /*9d30*/  IMAD R16, R23, 0x2, R18 ;  /* 0x0000000217107824 */ /* 0x001fc400078e0212 */
[----:B------:R-:W-:Y:S01]  /*9d40*/  LEA.HI.X.SX32 R23, R11, R2, 0x1, P1 ;  /* 0x000000020b177211 */ /* 0x000fe200008f0eff */
[----:B------:R0:W-:Y:S02]  /*9d50*/  STL.64 [R1+0x7e0], R4 ;  /* 0x0007e00401007387 */ /* 0x0001e40000100a00 */
[----:B------:R-:W3:Y:S02]  /*9d60*/  LDC R17, c[0x0][0x268] ;  /* 0x00009a00ff117b82 */ /* 0x000ee40000000800 */
[----:B------:R-:W4:Y:S04]  /*9d70*/  LDL.LU R11, [R1+0x1618] ;  /* 0x00161800010b7983 */ /* 0x000f280000300800 */
[----:B------:R2:W-:Y:S02]  /*9d80*/  STL.64 [R1+0x7d8], R22 ;  /* 0x0007d81601007387 */ /* 0x0005e40000100a00 */
[----:B0-----:R-:W0:Y:S02]  /*9d90*/  LDC R5, c[0x0][0x268] ;  /* 0x00009a00ff057b82 */ /* 0x001e240000000800 */
[----:B--2---:R-:W2:Y:S01]  /*9da0*/  LDL.LU.64 R22, [R1+0x1610] ;  /* 0x0016100001167983 */ /* 0x004ea20000300a00 */
[----:B------:R-:W-:-:S02]  /*9db0*/  LEA R26, P2, R29, R0, 0x1 ;  /* 0x000000001d1a7211 */ /* 0x000fc400078408ff */
[----:B-1----:R-:W-:Y:S02]  /*9dc0*/  LEA R15, R15, R16, 0x1 ;  /* 0x000000100f0f7211 */ /* 0x002fe400078e08ff */
[-C--:B------:R-:W-:Y:S02]  /*9dd0*/  LEA R6, P3, R25, R0.reuse, 0x1 ;  /* 0x0000000019067211 */ /* 0x080fe400078608ff */
[C---:B------:R-:W-:Y:S02]  /*9de0*/  LEA R4, P1, R24.reuse, R0, 0x1 ;  /* 0x0000000018047211 */ /* 0x040fe400078208ff */
[-C--:B------:R-:W-:Y:S02]  /*9df0*/  LEA.HI.X.SX32 R27, R29, R2.reuse, 0x1, P2 ;  /* 0x000000021d1b7211 */ /* 0x080fe400010f0eff */
[-C--:B------:R-:W-:Y:S01]  /*9e00*/  LEA.HI.X.SX32 R7, R25, R2.reuse, 0x1, P3 ;  /* 0x0000000219077211 */ /* 0x080fe200018f0eff */
[----:B0-----:R-:W-:Y:S01]  /*9e10*/  IMAD R19, R5, 0x2, R15 ;  /* 0x0000000205137824 */ /* 0x001fe200078e020f */
[----:B------:R-:W-:Y:S01]  /*9e20*/  LEA.HI.X.SX32 R5, R24, R2, 0x1, P1 ;  /* 0x0000000218057211 */ /* 0x000fe200008f0eff */
[----:B------:R-:W-:Y:S04]  /*9e30*/  STL.64 [R1+0x7d0], R26 ;  /* 0x0007d01a01007387 */ /* 0x000fe80000100a00 */
[----:B------:R0:W-:Y:S04]  /*9e40*/  STL.64 [R1+0x7c8], R6 ;  /* 0x0007c80601007387 */ /* 0x0001e80000100a00 */
[----:B------:R1:W-:Y:S01]  /*9e50*/  STL.64 [R1+0x7c0], R4 ;  /* 0x0007c00401007387 */ /* 0x0003e20000100a00 */
[----:B0-----:R-:W0:Y:S03]  /*9e60*/  LDC R7, c[0x0][0x268] ;  /* 0x00009a00ff077b82 */ /* 0x001e260000000800 */
[----:B-1----:R-:W4:Y:S01]  /*9e70*/  LDL.LU.64 R4, [R1+0x1608] ;  /* 0x0016080001047983 */ /* 0x002f220000300a00 */
[----:B------:R-:W-:-:S02]  /*9e80*/  LEA R26, P3, R3, R0, 0x1 ;  /* 0x00000000031a7211 */ /* 0x000fc400078608ff */
[----:B---3--:R-:W-:Y:S02]  /*9e90*/  LEA R17, R17, R19, 0x1 ;  /* 0x0000001311117211 */ /* 0x008fe400078e08ff */
[----:B------:R-:W-:-:S03]  /*9ea0*/  LEA.HI.X.SX32 R27, R3, R2, 0x1, P3 ;  /* 0x00000002031b7211 */ /* 0x000fc600018f0eff */
[----:B0-----:R-:W-:Y:S01]  /*9eb0*/  IMAD R3, R7, 0x2, R17 ;  /* 0x0000000207037824 */ /* 0x001fe200078e0211 */
[CC--:B--2---:R-:W-:Y:S02]  /*9ec0*/  LEA R28, P2, R23.reuse, R0.reuse, 0x1 ;  /* 0x00000000171c7211 */ /* 0x0c4fe400078408ff */
[C---:B------:R-:W-:Y:S02]  /*9ed0*/  LEA R6, P1, R22.reuse, R0, 0x1 ;  /* 0x0000000016067211 */ /* 0x040fe400078208ff */
[-C--:B------:R-:W-:Y:S02]  /*9ee0*/  LEA.HI.X.SX32 R29, R23, R2.reuse, 0x1, P2 ;  /* 0x00000002171d7211 */ /* 0x080fe400010f0eff */
[----:B------:R-:W-:-:S03]  /*9ef0*/  LEA.HI.X.SX32 R7, R22, R2, 0x1, P1 ;  /* 0x0000000216077211 */ /* 0x000fc600008f0eff */
[----:B------:R0:W-:Y:S04]  /*9f00*/  STL.64 [R1+0x7b8], R28 ;  /* 0x0007b81c01007387 */ /* 0x0001e80000100a00 */
[----:B------:R-:W-:Y:S04]  /*9f10*/  STL.64 [R1+0x7b0], R26 ;  /* 0x0007b01a01007387 */ /* 0x000fe80000100a00 */
[----:B------:R1:W-:Y:S01]  /*9f20*/  STL.64 [R1+0x7a8], R6 ;  /* 0x0007a80601007387 */ /* 0x0003e20000100a00 */
[----:B0-----:R-:W0:Y:S03]  /*9f30*/  LDC R28, c[0x0][0x268] ;  /* 0x00009a00ff1c7b82 */ /* 0x001e260000000800 */
[----:B-1----:R-:W2:Y:S01]  /*9f40*/  LDL.LU.64 R6, [R1+0x1600] ;  /* 0x0016000001067983 */ /* 0x002ea20000300a00 */
[----:B------:R-:W-:-:S02]  /*9f50*/  LEA R21, R21, R3, 0x1 ;  /* 0x0000000315157211 */ /* 0x000fc400078e08ff */
[----:B----4-:R-:W-:-:S04]  /*9f60*/  LEA R26, P2, R5, R0, 0x1 ;  /* 0x00000000051a7211 */ /* 0x010fc800078408ff */
[----:B------:R-:W-:Y:S01]  /*9f70*/  LEA.HI.X.SX32 R27, R5, R2, 0x1, P2 ;  /* 0x00000002051b7211 */ /* 0x000fe200010f0eff */
[----:B0-----:R-:W-:Y:S02]  /*9f80*/  IMAD R5, R28, 0x2, R21 ;  /* 0x000000021c057824 */ /* 0x001fe400078e0215 */
[----:B------:R-:W0:Y:S01]  /*9f90*/  LDC R28, c[0x0][0x268] ;  /* 0x00009a00ff1c7b82 */ /* 0x000e220000000800 */
[----:B------:R-:W-:-:S04]  /*9fa0*/  LEA R24, P3, R4, R0, 0x1 ;  /* 0x0000000004187211 */ /* 0x000fc800078608ff */
[----:B------:R-:W-:Y:S02]  /*9fb0*/  LEA.HI.X.SX32 R25, R4, R2, 0x1, P3 ;  /* 0x0000000204197211 */ /* 0x000fe400018f0eff */
[----:B0-----:R-:W-:Y:S02]  /*9fc0*/  LEA R4, R28, R5, 0x1 ;  /* 0x000000051c047211 */ /* 0x001fe400078e08ff */
[----:B------:R-:W0:Y:S01]  /*9fd0*/  LDC R28, c[0x0][0x268] ;  /* 0x00009a00ff1c7b82 */ /* 0x000e220000000800 */
[----:B------:R2:W-:Y:S04]  /*9fe0*/  STL.64 [R1+0x7a0], R26 ;  /* 0x0007a01a01007387 */ /* 0x0005e80000100a00 */
[----:B------:R1:W-:Y:S01]  /*9ff0*/  STL.64 [R1+0x798], R24 ;  /* 0x0007981801007387 */ /* 0x0003e20000100a00 */
[----:B------:R-:W-:-:S04]  /*a000*/  LEA R22, P3, R8, R0, 0x1 ;  /* 0x0000000008167211 */ /* 0x000fc800078608ff */
[----:B------:R-:W-:Y:S02]  /*a010*/  LEA.HI.X.SX32 R23, R8, R2, 0x1, P3 ;  /* 0x0000000208177211 */ /* 0x000fe400018f0eff */
[----:B--2---:R-:W-:-:S04]  /*a020*/  LEA R26, P1, R7, R0, 0x1 ;  /* 0x00000000071a7211 */ /* 0x004fc800078208ff */
[----:B------:R-:W-:Y:S01]  /*a030*/  LEA.HI.X.SX32 R27, R7, R2, 0x1, P1 ;  /* 0x00000002071b7211 */ /* 0x000fe200008f0eff */
[----:B0-----:R-:W-:Y:S02]  /*a040*/  IMAD R7, R28, 0x2, R4 ;  /* 0x000000021c077824 */ /* 0x001fe400078e0204 */
[----:B------:R-:W0:Y:S01]  /*a050*/  LDC R28, c[0x0][0x268] ;  /* 0x00009a00ff1c7b82 */ /* 0x000e220000000800 */
[----:B-1----:R-:W-:-:S04]  /*a060*/  LEA R24, P2, R6, R0, 0x1 ;  /* 0x0000000006187211 */ /* 0x002fc800078408ff */
[----:B------:R-:W-:Y:S02]  /*a070*/  LEA.HI.X.SX32 R25, R6, R2, 0x1, P2 ;  /* 0x0000000206197211 */ /* 0x000fe400010f0eff */
[----:B0-----:R-:W-:Y:S02]  /*a080*/  LEA R6, R28, R7, 0x1 ;  /* 0x000000071c067211 */ /* 0x001fe400078e08ff */
[----:B------:R-:W0:Y:S01]  /*a090*/  LDC R28, c[0x0][0x268] ;  /* 0x00009a00ff1c7b82 */ /* 0x000e220000000800 */
[----:B------:R1:W-:Y:S02]  /*a0a0*/  STL.64 [R1+0x790], R26 ;  /* 0x0007901a01007387 */ /* 0x0003e40000100a00 */
[----:B-1----:R-:W-:-:S04]  /*a0b0*/  LEA R26, P1, R9, R0, 0x1 ;  /* 0x00000000091a7211 */ /* 0x002fc800078208ff */
[----:B------:R-:W-:Y:S01]  /*a0c0*/  LEA.HI.X.SX32 R27, R9, R2, 0x1, P1 ;  /* 0x00000002091b7211 */ /* 0x000fe200008f0eff */
[----:B0-----:R-:W-:Y:S02]  /*a0d0*/  IMAD R9, R28, 0x2, R6 ;  /* 0x000000021c097824 */ /* 0x001fe400078e0206 */
[----:B------:R-:W0:Y:S01]  /*a0e0*/  LDC R28, c[0x0][0x268] ;  /* 0x00009a00ff1c7b82 */ /* 0x000e220000000800 */
[----:B------:R1:W-:Y:S02]  /*a0f0*/  STL.64 [R1+0x788], R24 ;  /* 0x0007881801007387 */ /* 0x0003e40000100a00 */
[----:B0-----:R-:W-:-:S05]  /*a100*/  LEA R8, R28, R9, 0x1 ;  /* 0x000000091c087211 */ /* 0x001fca00078e08ff */
[----:B------:R-:W0:Y:S01]  /*a110*/  LDC R28, c[0x0][0x268] ;  /* 0x00009a00ff1c7b82 */ /* 0x000e220000000800 */
[----:B-1----:R-:W-:-:S04]  /*a120*/  LEA R24, P2, R12, R0, 0x1 ;  /* 0x000000000c187211 */ /* 0x002fc800078408ff */
[----:B------:R-:W-:Y:S01]  /*a130*/  LEA.HI.X.SX32 R25, R12, R2, 0x1, P2 ;  /* 0x000000020c197211 */ /* 0x000fe200010f0eff */
[----:B0-----:R-:W-:Y:S02]  /*a140*/  IMAD R12, R28, 0x2, R8 ;  /* 0x000000021c0c7824 */ /* 0x001fe400078e0208 */
[----:B------:R-:W0:Y:S01]  /*a150*/  LDC R28, c[0x0][0x268] ;  /* 0x00009a00ff1c7b82 */ /* 0x000e220000000800 */
[----:B------:R1:W-:Y:S02]  /*a160*/  STL.64 [R1+0x780], R22 ;  /* 0x0007801601007387 */ /* 0x0003e40000100a00 */
[----:B-1----:R-:W-:-:S04]  /*a170*/  LEA R22, P3, R10, R0, 0x1 ;  /* 0x000000000a167211 */ /* 0x002fc800078608ff */
[----:B------:R-:W-:Y:S02]  /*a180*/  LEA.HI.X.SX32 R23, R10, R2, 0x1, P3 ;  /* 0x000000020a177211 */ /* 0x000fe400018f0eff */
[----:B0-----:R-:W-:Y:S02]  /*a190*/  LEA R10, R28, R12, 0x1 ;  /* 0x0000000c1c0a7211 */ /* 0x001fe400078e08ff */
[----:B------:R-:W0:Y:S01]  /*a1a0*/  LDC R28, c[0x0][0x268] ;  /* 0x00009a00ff1c7b82 */ /* 0x000e220000000800 */
[----:B------:R1:W-:Y:S04]  /*a1b0*/  STL.64 [R1+0x778], R26 ;  /* 0x0007781a01007387 */ /* 0x0003e80000100a00 */
[----:B------:R2:W-:Y:S04]  /*a1c0*/  STL.64 [R1+0x770], R24 ;  /* 0x0007701801007387 */ /* 0x0005e80000100a00 */
[----:B------:R3:W-:Y:S01]  /*a1d0*/  STL.64 [R1+0x768], R22 ;  /* 0x0007681601007387 */ /* 0x0007e20000100a00 */
[----:B-1----:R-:W-:-:S02]  /*a1e0*/  LEA R26, P1, R20, R0, 0x1 ;  /* 0x00000000141a7211 */ /* 0x002fc400078208ff */
[----:B--2---:R-:W-:Y:S02]  /*a1f0*/  LEA R24, P2, R14, R0, 0x1 ;  /* 0x000000000e187211 */ /* 0x004fe400078408ff */
[----:B------:R-:W-:Y:S02]  /*a200*/  LEA.HI.X.SX32 R27, R20, R2, 0x1, P1 ;  /* 0x00000002141b7211 */ /* 0x000fe400008f0eff */
[C---:B---3--:R-:W-:Y:S02]  /*a210*/  LEA R22, P3, R13.reuse, R0, 0x1 ;  /* 0x000000000d167211 */ /* 0x048fe400078608ff */
[-C--:B------:R-:W-:Y:S02]  /*a220*/  LEA.HI.X.SX32 R25, R14, R2.reuse, 0x1, P2 ;  /* 0x000000020e197211 */ /* 0x080fe400010f0eff */
[----:B------:R-:W-:Y:S01]  /*a230*/  LEA.HI.X.SX32 R23, R13, R2, 0x1, P3 ;  /* 0x000000020d177211 */ /* 0x000fe200018f0eff */
[----:B------:R-:W-:Y:S04]  /*a240*/  STL.64 [R1+0x760], R26 ;  /* 0x0007601a01007387 */ /* 0x000fe80000100a00 */
[----:B------:R-:W-:Y:S04]  /*a250*/  STL.64 [R1+0x758], R24 ;  /* 0x0007581801007387 */ /* 0x000fe80000100a00 */
[----:B------:R1:W-:Y:S02]  /*a260*/  STL.64 [R1+0x750], R22 ;  /* 0x0007501601007387 */ /* 0x0003e40000100a00 */
[----:B-1----:R-:W-:-:S04]  /*a270*/  LEA R22, P3, R15, R0, 0x1 ;  /* 0x000000000f167211 */ /* 0x002fc800078608ff */
[----:B------:R-:W-:Y:S01]  /*a280*/  LEA.HI.X.SX32 R23, R15, R2, 0x1, P3 ;  /* 0x000000020f177211 */ /* 0x000fe200018f0eff */
[----:B0-----:R-:W-:Y:S02]  /*a290*/  IMAD R15, R28, 0x2, R10 ;  /* 0x000000021c0f7824 */ /* 0x001fe400078e020a */
[----:B------:R-:W0:Y:S01]  /*a2a0*/  LDC R28, c[0x0][0x268] ;  /* 0x00009a00ff1c7b82 */ /* 0x000e220000000800 */
[-C--:B------:R-:W-:Y:S02]  /*a2b0*/  LEA R26, P1, R18, R0.reuse, 0x1 ;  /* 0x00000000121a7211 */ /* 0x080fe400078208ff */
[----:B------:R-:W-:Y:S02]  /*a2c0*/  LEA R24, P2, R16, R0, 0x1 ;  /* 0x0000000010187211 */ /* 0x000fe400078408ff */
[-C--:B------:R-:W-:Y:S02]  /*a2d0*/  LEA.HI.X.SX32 R27, R18, R2.reuse, 0x1, P1 ;  /* 0x00000002121b7211 */ /* 0x080fe400008f0eff */
[----:B------:R-:W-:-:S02]  /*a2e0*/  LEA.HI.X.SX32 R25, R16, R2, 0x1, P2 ;  /* 0x0000000210197211 */ /* 0x000fc400010f0eff */
[----:B0-----:R-:W-:Y:S02]  /*a2f0*/  LEA R14, R28, R15, 0x1 ;  /* 0x0000000f1c0e7211 */ /* 0x001fe400078e08ff */
[----:B------:R-:W0:Y:S01]  /*a300*/  LDC R28, c[0x0][0x268] ;  /* 0x00009a00ff1c7b82 */ /* 0x000e220000000800 */
[----:B------:R-:W-:Y:S04]  /*a310*/  STL.64 [R1+0x748], R26 ;  /* 0x0007481a01007387 */ /* 0x000fe80000100a00 */
[----:B------:R1:W-:Y:S02]  /*a320*/  STL.64 [R1+0x740], R24 ;  /* 0x0007401801007387 */ /* 0x0003e40000100a00 */
[----:B-1----:R-:W-:-:S04]  /*a330*/  LEA R24, P2, R17, R0, 0x1 ;  /* 0x0000000011187211 */ /* 0x002fc800078408ff */
[----:B------:R-:W-:Y:S01]  /*a340*/  LEA.HI.X.SX32 R25, R17, R2, 0x1, P2 ;  /* 0x0000000211197211 */ /* 0x000fe200010f0eff */
[----:B0-----:R-:W-:Y:S02]  /*a350*/  IMAD R17, R28, 0x2, R14 ;  /* 0x000000021c117824 */ /* 0x001fe400078e020e */
[----:B------:R-:W0:Y:S01]  /*a360*/  LDC R28, c[0x0][0x268] ;  /* 0x00009a00ff1c7b82 */ /* 0x000e220000000800 */
[----:B------:R1:W-:Y:S01]  /*a370*/  STL.64 [R1+0x738], R22 ;  /* 0x0007381601007387 */ /* 0x0003e20000100a00 */
[----:B------:R-:W-:-:S04]  /*a380*/  LEA R26, P1, R19, R0, 0x1 ;  /* 0x00000000131a7211 */ /* 0x000fc800078208ff */
[----:B------:R-:W-:Y:S02]  /*a390*/  LEA.HI.X.SX32 R27, R19, R2, 0x1, P1 ;  /* 0x00000002131b7211 */ /* 0x000fe400008f0eff */
[C---:B-1----:R-:W-:Y:S02]  /*a3a0*/  LEA R22, P3, R3.reuse, R0, 0x1 ;  /* 0x0000000003167211 */ /* 0x042fe400078608ff */
[----:B0-----:R-:W-:Y:S02]  /*a3b0*/  LEA R16, R28, R17, 0x1 ;  /* 0x000000111c107211 */ /* 0x001fe400078e08ff */
[----:B------:R-:W0:Y:S01]  /*a3c0*/  LDC R28, c[0x0][0x268] ;  /* 0x00009a00ff1c7b82 */ /* 0x000e220000000800 */
[----:B------:R-:W-:Y:S02]  /*a3d0*/  LEA.HI.X.SX32 R23, R3, R2, 0x1, P3 ;  /* 0x0000000203177211 */ /* 0x000fe400018f0eff */
[C---:B------:R-:W-:Y:S01]  /*a3e0*/  LEA R18, P3, R4.reuse, R0, 0x1 ;  /* 0x0000000004127211 */ /* 0x040fe200078608ff */
[----:B------:R-:W-:Y:S03]  /*a3f0*/  STL.64 [R1+0x730], R26 ;  /* 0x0007301a01007387 */ /* 0x000fe60000100a00 */
[----:B------:R-:W-:Y:S01]  /*a400*/  LEA.HI.X.SX32 R19, R4, R2, 0x1, P3 ;  /* 0x0000000204137211 */ /* 0x000fe200018f0eff */
[----:B------:R-:W-:Y:S04]  /*a410*/  STL.64 [R1+0x728], R24 ;  /* 0x0007281801007387 */ /* 0x000fe80000100a00 */
[----:B------:R-:W-:Y:S04]  /*a420*/  STL.64 [R1+0x720], R22 ;  /* 0x0007201601007387 */ /* 0x000fe80000100a00 */
[----:B------:R0:W-:Y:S02]  /*a430*/  STL.64 [R1+0x708], R18 ;  /* 0x0007081201007387 */ /* 0x0001e40000100a00 */
[----:B0-----:R-:W-:-:S02]  /*a440*/  IMAD R18, R28, 0x2, R16 ;  /* 0x000000021c127824 */ /* 0x001fc400078e0210 */
[----:B------:R-:W0:Y:S03]  /*a450*/  LDC R28, c[0x0][0x268] ;  /* 0x00009a00ff1c7b82 */ /* 0x000e260000000800 */
[----:B0-----:R-:W-:-:S05]  /*a460*/  LEA R19, R28, R18, 0x1 ;  /* 0x000000121c137211 */ /* 0x001fca00078e08ff */
[----:B------:R-:W0:Y:S01]  /*a470*/  LDC R28, c[0x0][0x268] ;  /* 0x00009a00ff1c7b82 */ /* 0x000e220000000800 */
[----:B------:R-:W-:Y:S01]  /*a480*/  LEA R24, P1, R21, R0, 0x1 ;  /* 0x0000000015187211 */ /* 0x000fe200078208ff */
[----:B0-----:R-:W-:-:S06]  /*a490*/  IMAD R3, R28, 0x2, R19 ;  /* 0x000000021c037824 */ /* 0x001fcc00078e0213 */
[----:B------:R-:W0:Y:S01]  /*a4a0*/  LDC R28, c[0x0][0x268] ;  /* 0x00009a00ff1c7b82 */ /* 0x000e220000000800 */
[----:B------:R-:W-:Y:S02]  /*a4b0*/  LEA R22, P2, R5, R0, 0x1 ;  /* 0x0000000005167211 */ /* 0x000fe400078408ff */
[-C--:B------:R-:W-:Y:S02]  /*a4c0*/  LEA.HI.X.SX32 R25, R21, R2.reuse, 0x1, P1 ;  /* 0x0000000215197211 */ /* 0x080fe400008f0eff */
[----:B------:R-:W-:-:S03]  /*a4d0*/  LEA.HI.X.SX32 R23, R5, R2, 0x1, P2 ;  /* 0x0000000205177211 */ /* 0x000fc600010f0eff */
[----:B------:R-:W-:Y:S01]  /*a4e0*/  STL.64 [R1+0x718], R24 ;  /* 0x0007181801007387 */ /* 0x000fe20000100a00 */
[----:B------:R-:W-:-:S03]  /*a4f0*/  LEA R20, P2, R6, R0, 0x1 ;  /* 0x0000000006147211 */ /* 0x000fc600078408ff */
[----:B------:R1:W-:Y:S01]  /*a500*/  STL.64 [R1+0x710], R22 ;  /* 0x0007101601007387 */ /* 0x0003e20000100a00 */
[----:B0-----:R-:W-:Y:S02]  /*a510*/  LEA R13, R28, R3, 0x1 ;  /* 0x000000031c0d7211 */ /* 0x001fe400078e08ff */
[----:B------:R-:W0:Y:S01]  /*a520*/  LDC R28, c[0x0][0x268] ;  /* 0x00009a00ff1c7b82 */ /* 0x000e220000000800 */
[C---:B-1----:R-:W-:Y:S02]  /*a530*/  LEA R22, P1, R7.reuse, R0, 0x1 ;  /* 0x0000000007167211 */ /* 0x042fe400078208ff */
[-C--:B------:R-:W-:Y:S02]  /*a540*/  LEA.HI.X.SX32 R21, R6, R2.reuse, 0x1, P2 ;  /* 0x0000000206157211 */ /* 0x080fe400010f0eff */
[----:B------:R-:W-:-:S05]  /*a550*/  LEA.HI.X.SX32 R23, R7, R2, 0x1, P1 ;  /* 0x0000000207177211 */ /* 0x000fca00008f0eff */
[----:B------:R-:W-:Y:S04]  /*a560*/  STL.64 [R1+0x700], R22 ;  /* 0x0007001601007387 */ /* 0x000fe80000100a00 */
[----:B------:R1:W-:Y:S01]  /*a570*/  STL.64 [R1+0x6f8], R20 ;  /* 0x0006f81401007387 */ /* 0x0003e20000100a00 */
[-C--:B------:R-:W-:Y:S02]  /*a580*/  LEA R4, P3, R9, R0.reuse, 0x1 ;  /* 0x0000000009047211 */ /* 0x080fe400078608ff */
[----:B-1----:R-:W-:-:S04]  /*a590*/  LEA R20, P1, R8, R0, 0x1 ;  /* 0x0000000008147211 */ /* 0x002fc800078208ff */
[-C--:B------:R-:W-:Y:S01]  /*a5a0*/  LEA.HI.X.SX32 R21, R8, R2.reuse, 0x1, P1 ;  /* 0x0000000208157211 */ /* 0x080fe200008f0eff */
[----:B0-----:R-:W-:Y:S02]  /*a5b0*/  IMAD R8, R28, 0x2, R13 ;  /* 0x000000021c087824 */ /* 0x001fe400078e020d */
[----:B------:R-:W0:Y:S01]  /*a5c0*/  LDC R28, c[0x0][0x268] ;  /* 0x00009a00ff1c7b82 */ /* 0x000e220000000800 */
[----:B------:R-:W-:Y:S02]  /*a5d0*/  LEA.HI.X.SX32 R5, R9, R2, 0x1, P3 ;  /* 0x0000000209057211 */ /* 0x000fe400018f0eff */
[----:B------:R-:W-:-:S03]  /*a5e0*/  LEA R6, P2, R12, R0, 0x1 ;  /* 0x000000000c067211 */ /* 0x000fc600078408ff */
[----:B------:R1:W-:Y:S01]  /*a5f0*/  STL.64 [R1+0x6f0], R4 ;  /* 0x0006f00401007387 */ /* 0x0003e20000100a00 */
[----:B------:R-:W-:-:S03]  /*a600*/  LEA.HI.X.SX32 R7, R12, R2, 0x1, P2 ;  /* 0x000000020c077211 */ /* 0x000fc600010f0eff */
[----:B------:R-:W-:Y:S01]  /*a610*/  STL.64 [R1+0x6e8], R20 ;  /* 0x0006e81401007387 */ /* 0x000fe20000100a00 */
[----:B-1----:R-:W-:-:S04]  /*a620*/  LEA R4, P3, R10, R0, 0x1 ;  /* 0x000000000a047211 */ /* 0x002fc800078608ff */
[----:B------:R-:W-:Y:S01]  /*a630*/  LEA.HI.X.SX32 R5, R10, R2, 0x1, P3 ;  /* 0x000000020a057211 */ /* 0x000fe200018f0eff */
[----:B------:R-:W-:Y:S04]  /*a640*/  STL.64 [R1+0x6e0], R6 ;  /* 0x0006e00601007387 */ /* 0x000fe80000100a00 */
[----:B------:R0:W-:Y:S02]  /*a650*/  STL.64 [R1+0x6d8], R4 ;  /* 0x0006d80401007387 */ /* 0x0001e40000100a00 */
[----:B0-----:R-:W-:Y:S02]  /*a660*/  LEA R4, R28, R8, 0x1 ;  /* 0x000000081c047211 */ /* 0x001fe400078e08ff */
[----:B------:R-:W0:Y:S03]  /*a670*/  LDC R28, c[0x0][0x268] ;  /* 0x00009a00ff1c7b82 */ /* 0x000e260000000800 */
[----:B0-----:R-:W-:-:S05]  /*a680*/  IMAD R5, R28, 0x2, R4 ;  /* 0x000000021c057824 */ /* 0x001fca00078e0204 */
[----:B------:R-:W0:Y:S01]  /*a690*/  LDC R28, c[0x0][0x268] ;  /* 0x00009a00ff1c7b82 */ /* 0x000e220000000800 */
[-C--:B------:R-:W-:Y:S02]  /*a6a0*/  LEA R22, P1, R15, R0.reuse, 0x1 ;  /* 0x000000000f167211 */ /* 0x080fe400078208ff */
[CC--:B------:R-:W-:Y:S02]  /*a6b0*/  LEA R20, P2, R14.reuse, R0.reuse, 0x1 ;  /* 0x000000000e147211 */ /* 0x0c0fe400078408ff */
[----:B------:R-:W-:Y:S02]  /*a6c0*/  LEA R6, P3, R17, R0, 0x1 ;  /* 0x0000000011067211 */ /* 0x000fe400078608ff */
[-C--:B------:R-:W-:Y:S02]  /*a6d0*/  LEA.HI.X.SX32 R23, R15, R2.reuse, 0x1, P1 ;  /* 0x000000020f177211 */ /* 0x080fe400008f0eff */
[-C--:B------:R-:W-:Y:S02]  /*a6e0*/  LEA.HI.X.SX32 R21, R14, R2.reuse, 0x1, P2 ;  /* 0x000000020e157211 */ /* 0x080fe400010f0eff */
[----:B------:R-:W-:Y:S01]  /*a6f0*/  LEA.HI.X.SX32 R7, R17, R2, 0x1, P3 ;  /* 0x0000000211077211 */ /* 0x000fe200018f0eff */
[----:B------:R-:W-:Y:S01]  /*a700*/  STL.64 [R1+0x6d0], R22 ;  /* 0x0006d01601007387 */ /* 0x000fe20000100a00 */
[----:B0-----:R-:W-:-:S02]  /*a710*/  LEA R9, R28, R5, 0x1 ;  /* 0x000000051c097211 */ /* 0x001fc400078e08ff */
[----:B------:R-:W0:Y:S01]  /*a720*/  LDC R28, c[0x0][0x268] ;  /* 0x00009a00ff1c7b82 */ /* 0x000e220000000800 */
[----:B------:R-:W-:Y:S04]  /*a730*/  STL.64 [R1+0x6c8], R20 ;  /* 0x0006c81401007387 */ /* 0x000fe80000100a00 */
[----:B------:R1:W-:Y:S02]  /*a740*/  STL.64 [R1+0x6c0], R6 ;  /* 0x0006c00601007387 */ /* 0x0003e40000100a00 */
[----:B-1----:R-:W-:-:S04]  /*a750*/  LEA R6, P3, R19, R0, 0x1 ;  /* 0x0000000013067211 */ /* 0x002fc800078608ff */
[----:B------:R-:W-:-:S05]  /*a760*/  LEA.HI.X.SX32 R7, R19, R2, 0x1, P3 ;  /* 0x0000000213077211 */ /* 0x000fca00018f0eff */
[----:B------:R0:W-:Y:S02]  /*a770*/  STL.64 [R1+0x6a8], R6 ;  /* 0x0006a80601007387 */ /* 0x0001e40000100a00 */
        /* <DEDUP_REMOVED lines=14> */
[----:B------:R-:W-:-:S04]  /*a860*/  LEA R18, P1, R3, R0, 0x1 ;  /* 0x0000000003127211 */ /* 0x000fc800078208ff */
[----:B------:R-:W-:Y:S02]  /*a870*/  LEA.HI.X.SX32 R19, R3, R2, 0x1, P1 ;  /* 0x0000000203137211 */ /* 0x000fe400008f0eff */
[C---:B------:R-:W-:Y:S02]  /*a880*/  LEA R16, P2, R13.reuse, R0, 0x1 ;  /* 0x000000000d107211 */ /* 0x040fe400078408ff */
[----:B0-----:R-:W-:Y:S02]  /*a890*/  LEA R3, R28, R8, 0x1 ;  /* 0x000000081c037211 */ /* 0x001fe400078e08ff */
[----:B------:R-:W0:Y:S01]  /*a8a0*/  LDC R28, c[0x0][0x268] ;  /* 0x00009a00ff1c7b82 */ /* 0x000e220000000800 */
[----:B------:R-:W-:Y:S01]  /*a8b0*/  LEA.HI.X.SX32 R17, R13, R2, 0x1, P2 ;  /* 0x000000020d117211 */ /* 0x000fe200010f0eff */
[----:B------:R-:W-:Y:S04]  /*a8c0*/  STL.64 [R1+0x6a0], R18 ;  /* 0x0006a01201007387 */ /* 0x000fe80000100a00 */
[----:B------:R1:W-:Y:S02]  /*a8d0*/  STL.64 [R1+0x698], R16 ;  /* 0x0006981001007387 */ /* 0x0003e40000100a00 */
        /* <DEDUP_REMOVED lines=9> */
[C---:B------:R-:W-:Y:S01]  /*a970*/  LEA R12, P3, R9.reuse, R0, 0x1 ;  /* 0x00000000090c7211 */ /* 0x040fe200078608ff */
[----:B------:R1:W-:Y:S03]  /*a980*/  STL.64 [R1+0x688], R16 ;  /* 0x0006881001007387 */ /* 0x0003e60000100a00 */
[----:B------:R-:W-:Y:S01]  /*a990*/  LEA.HI.X.SX32 R13, R9, R2, 0x1, P3 ;  /* 0x00000002090d7211 */ /* 0x000fe200018f0eff */
[----:B------:R2:W-:Y:S04]  /*a9a0*/  STL.64 [R1+0x680], R14 ;  /* 0x0006800e01007387 */ /* 0x0005e80000100a00 */
[----:B------:R3:W-:Y:S01]  /*a9b0*/  STL.64 [R1+0x678], R12 ;  /* 0x0006780c01007387 */ /* 0x0007e20000100a00 */
[----:B-1----:R-:W-:-:S02]  /*a9c0*/  LEA R16, P1, R6, R0, 0x1 ;  /* 0x0000000006107211 */ /* 0x002fc400078208ff */
[C---:B--2---:R-:W-:Y:S02]  /*a9d0*/  LEA R14, P2, R7.reuse, R0, 0x1 ;  /* 0x00000000070e7211 */ /* 0x044fe400078408ff */
[----:B------:R-:W-:Y:S02]  /*a9e0*/  LEA.HI.X.SX32 R17, R6, R2, 0x1, P1 ;  /* 0x0000000206117211 */ /* 0x000fe400008f0eff */
[C---:B---3--:R-:W-:Y:S02]  /*a9f0*/  LEA R12, P3, R8.reuse, R0, 0x1 ;  /* 0x00000000080c7211 */ /* 0x048fe400078608ff */
[-C--:B------:R-:W-:Y:S02]  /*aa00*/  LEA.HI.X.SX32 R15, R7, R2.reuse, 0x1, P2 ;  /* 0x00000002070f7211 */ /* 0x080fe400010f0eff */
[----:B------:R-:W-:Y:S01]  /*aa10*/  LEA.HI.X.SX32 R13, R8, R2, 0x1, P3 ;  /* 0x00000002080d7211 */ /* 0x000fe200018f0eff */
[----:B0-----:R-:W-:Y:S01]  /*aa20*/  IMAD R6, R28, 0x2, R5 ;  /* 0x000000021c067824 */ /* 0x001fe200078e0205 */
[----:B------:R0:W-:Y:S04]  /*aa30*/  STL.64 [R1+0x670], R16 ;  /* 0x0006701001007387 */ /* 0x0001e80000100a00 */
[----:B------:R1:W-:Y:S01]  /*aa40*/  STL.64 [R1+0x668], R14 ;  /* 0x0006680e01007387 */ /* 0x0003e20000100a00 */
[----:B------:R-:W-:-:S03]  /*aa50*/  LEA R8, P4, R6, R0, 0x1 ;  /* 0x0000000006087211 */ /* 0x000fc600078808ff */
[----:B------:R2:W-:Y:S01]  /*aa60*/  STL.64 [R1+0x660], R12 ;  /* 0x0006600c01007387 */ /* 0x0005e20000100a00 */
[CC--:B0-----:R-:W-:Y:S02]  /*aa70*/  LEA R16, P1, R3.reuse, R0.reuse, 0x1 ;  /* 0x0000000003107211 */ /* 0x0c1fe400078208ff */
[C---:B-1----:R-:W-:Y:S02]  /*aa80*/  LEA R14, P2, R4.reuse, R0, 0x1 ;  /* 0x00000000040e7211 */ /* 0x042fe400078408ff */
[----:B------:R-:W-:Y:S02]  /*aa90*/  LEA.HI.X.SX32 R17, R3, R2, 0x1, P1 ;  /* 0x0000000203117211 */ /* 0x000fe400008f0eff */
[C---:B--2---:R-:W-:Y:S02]  /*aaa0*/  LEA R12, P3, R5.reuse, R0, 0x1 ;  /* 0x00000000050c7211 */ /* 0x044fe400078608ff */
[-C--:B------:R-:W-:Y:S02]  /*aab0*/  LEA.HI.X.SX32 R15, R4, R2.reuse, 0x1, P2 ;  /* 0x00000002040f7211 */ /* 0x080fe400010f0eff */
[----:B------:R-:W-:-:S02]  /*aac0*/  LEA.HI.X.SX32 R13, R5, R2, 0x1, P3 ;  /* 0x00000002050d7211 */ /* 0x000fc400018f0eff */
[----:B------:R-:W-:Y:S01]  /*aad0*/  LEA.HI.X.SX32 R9, R6, R2, 0x1, P4 ;  /* 0x0000000206097211 */ /* 0x000fe200020f0eff */
[----:B------:R-:W-:Y:S01]  /*aae0*/  STL.64 [R1+0x658], R16 ;  /* 0x0006581001007387 */ /* 0x000fe20000100a00 */
[C---:B------:R-:W-:Y:S02]  /*aaf0*/  IMAD R4, R11.reuse, 0xb, RZ ;  /* 0x0000000b0b047824 */ /* 0x040fe400078e02ff */
[C---:B------:R-:W-:Y:S01]  /*ab00*/  IMAD R5, R11.reuse, 0xc, RZ ;  /* 0x0000000c0b057824 */ /* 0x040fe200078e02ff */
[----:B------:R-:W-:Y:S01]  /*ab10*/  STL.64 [R1+0x650], R14 ;  /* 0x0006500e01007387 */ /* 0x000fe20000100a00 */
[C---:B------:R-:W-:Y:S02]  /*ab20*/  IMAD R6, R11.reuse, 0xd, RZ ;  /* 0x0000000d0b067824 */ /* 0x040fe400078e02ff */
[C---:B------:R-:W-:Y:S01]  /*ab30*/  IMAD R7, R11.reuse, 0xe, RZ ;  /* 0x0000000e0b077824 */ /* 0x040fe200078e02ff */
[----:B------:R-:W-:Y:S01]  /*ab40*/  STL.64 [R1+0x648], R12 ;  /* 0x0006480c01007387 */ /* 0x000fe20000100a00 */
[----:B------:R-:W-:-:S03]  /*ab50*/  IMAD R0, R11, 0x24, RZ ;  /* 0x000000240b007824 */ /* 0x000fc600078e02ff */
[----:B------:R0:W-:Y:S01]  /*ab60*/  STL.64 [R1+0x640], R8 ;  /* 0x0006400801007387 */ /* 0x0001e20000100a00 */
[----:B------:R-:W-:-:S03]  /*ab70*/  IMAD R2, R11, 0x26, RZ ;  /* 0x000000260b027824 */ /* 0x000fc600078e02ff */
[----:B------:R1:W-:Y:S04]  /*ab80*/  STL.64 [R1+0x15f8], R4 ;  /* 0x0015f80401007387 */ /* 0x0003e80000100a00 */
[----:B------:R-:W-:Y:S01]  /*ab90*/  STL.64 [R1+0x15f0], R6 ;  /* 0x0015f00601007387 */ /* 0x000fe20000100a00 */
[C---:B0-----:R-:W-:Y:S01]  /*aba0*/  IMAD R8, R11.reuse, 0xf, RZ ;  /* 0x0000000f0b087824 */ /* 0x041fe200078e02ff */
[C---:B------:R-:W-:Y:S01]  /*abb0*/  SHF.L.U32 R9, R11.reuse, 0x4, RZ ;  /* 0x000000040b097819 */ /* 0x040fe200000006ff */
[----:B-1----:R-:W-:-:S04]  /*abc0*/  IMAD R4, R11, 0x25, RZ ;  /* 0x000000250b047824 */ /* 0x002fc800078e02ff */
[----:B------:R-:W-:Y:S04]  /*abd0*/  STL.64 [R1+0x15e8], R8 ;  /* 0x0015e80801007387 */ /* 0x000fe80000100a00 */
[----:B------:R0:W-:Y:S04]  /*abe0*/  STL [R1], R0 ;  /* 0x0000000001007387 */ /* 0x0001e80000100800 */
[----:B------:R1:W-:Y:S01]  /*abf0*/  STL [R1+0x4], R4 ;  /* 0x0000040401007387 */ /* 0x0003e20000100800 */
[----:B0-----:R-:W-:-:S03]  /*ac00*/  IMAD R0, R11, 0x27, RZ ;  /* 0x000000270b007824 */ /* 0x001fc600078e02ff */
[----:B------:R0:W-:Y:S01]  /*ac10*/  STL [R1+0x8], R2 ;  /* 0x0000080201007387 */ /* 0x0001e20000100800 */
[----:B-1----:R-:W-:-:S03]  /*ac20*/  IMAD R4, R11, 0x28, RZ ;  /* 0x000000280b047824 */ /* 0x002fc600078e02ff */
[----:B------:R1:W-:Y:S01]  /*ac30*/  STL [R1+0xc], R0 ;  /* 0x00000c0001007387 */ /* 0x0003e20000100800 */
[----:B0-----:R-:W-:-:S03]  /*ac40*/  IMAD R2, R11, 0x29, RZ ;  /* 0x000000290b027824 */ /* 0x001fc600078e02ff */
[----:B------:R0:W-:Y:S01]  /*ac50*/  STL [R1+0x10], R4 ;  /* 0x0000100401007387 */ /* 0x0001e20000100800 */
[----:B-1----:R-:W-:-:S03]  /*ac60*/  IMAD R0, R11, 0x2a, RZ ;  /* 0x0000002a0b007824 */ /* 0x002fc600078e02ff */
[----:B------:R1:W-:Y:S04]  /*ac70*/  STL [R1+0x14], R2 ;  /* 0x0000140201007387 */ /* 0x0003e80000100800 */
[----:B------:R2:W-:Y:S01]  /*ac80*/  STL [R1+0x18], R0 ;  /* 0x0000180001007387 */ /* 0x0005e20000100800 */
[C---:B0-----:R-:W-:Y:S02]  /*ac90*/  IMAD R4, R11.reuse, 0x2b, RZ ;  /* 0x0000002b0b047824 */ /* 0x041fe400078e02ff */
[----:B-1----:R-:W-:-:S03]  /*aca0*/  IMAD R2, R11, 0x2c, RZ ;  /* 0x0000002c0b027824 */ /* 0x002fc600078e02ff */
[----:B------:R0:W-:Y:S01]  /*acb0*/  STL [R1+0x1c], R4 ;  /* 0x00001c0401007387 */ /* 0x0001e20000100800 */
[----:B--2---:R-:W-:-:S03]  /*acc0*/  IMAD R0, R11, 0x2d, RZ ;  /* 0x0000002d0b007824 */ /* 0x004fc600078e02ff */
        /* <DEDUP_REMOVED lines=28> */
[----:B------:R-:W-:Y:S01]  /*ae90*/  STL [R1+0x58], R4 ;  /* 0x0000580401007387 */ /* 0x000fe20000100800 */
[----:B--2---:R-:W-:-:S03]  /*aea0*/  IMAD R0, R11, 0x3c, RZ ;  /* 0x0000003c0b007824 */ /* 0x004fc600078e02ff */
[----:B------:R-:W-:Y:S04]  /*aeb0*/  STL [R1+0x5c], R2 ;  /* 0x00005c0201007387 */ /* 0x000fe80000100800 */
[----:B------:R0:W-:Y:S02]  /*aec0*/  STL [R1+0x60], R0 ;  /* 0x0000600001007387 */ /* 0x0001e40000100800 */
[----:B0-----:R-:W0:Y:S01]  /*aed0*/  S2R R0, SR_TID.X ;  /* 0x0000000000007919 */ /* 0x001e220000002100 */
[C---:B------:R-:W-:Y:S02]  /*aee0*/  IMAD R4, R11.reuse, 0x3d, RZ ;  /* 0x0000003d0b047824 */ /* 0x040fe400078e02ff */
[C---:B------:R-:W-:Y:S02]  /*aef0*/  IMAD R3, R11.reuse, 0xa, RZ ;  /* 0x0000000a0b037824 */ /* 0x040fe400078e02ff */
[----:B------:R-:W-:-:S02]  /*af00*/  IMAD R10, R11, 0x11, RZ ;  /* 0x000000110b0a7824 */ /* 0x000fc400078e02ff */
[C---:B------:R-:W-:Y:S02]  /*af10*/  IMAD R12, R11.reuse, 0x12, RZ ;  /* 0x000000120b0c7824 */ /* 0x040fe400078e02ff */
[C---:B------:R-:W-:Y:S02]  /*af20*/  IMAD R13, R11.reuse, 0x13, RZ ;  /* 0x000000130b0d7824 */ /* 0x040fe400078e02ff */
[C---:B------:R-:W-:Y:S02]  /*af30*/  IMAD R14, R11.reuse, 0x14, RZ ;  /* 0x000000140b0e7824 */ /* 0x040fe400078e02ff */
        /* <DEDUP_REMOVED lines=9> */
[C---:B------:R-:W-:Y:S01]  /*afd0*/  IMAD R24, R11.reuse, 0x1e, RZ ;  /* 0x0000001e0b187824 */ /* 0x040fe200078e02ff */
[----:B0-----:R-:W-:Y:S01]  /*afe0*/  LOP3.LUT P1, RZ, R0, 0x3, RZ, 0xc0, !PT ;  /* 0x0000000300ff7812 */ /* 0x001fe2000782c0ff */
[C---:B------:R-:W-:Y:S02]  /*aff0*/  IMAD R25, R11.reuse, 0x1f, RZ ;  /* 0x0000001f0b197824 */ /* 0x040fe400078e02ff */
[C---:B------:R-:W-:Y:S02]  /*b000*/  IMAD.SHL.U32 R26, R11.reuse, 0x20, RZ ;  /* 0x000000200b1a7824 */ /* 0x040fe400078e00ff */
[C---:B------:R-:W-:Y:S02]  /*b010*/  IMAD R27, R11.reuse, 0x21, RZ ;  /* 0x000000210b1b7824 */ /* 0x040fe400078e02ff */
[C---:B------:R-:W-:Y:S02]  /*b020*/  IMAD R28, R11.reuse, 0x22, RZ ;  /* 0x000000220b1c7824 */ /* 0x040fe400078e02ff */
[----:B------:R-:W-:-:S02]  /*b030*/  IMAD R29, R11, 0x23, RZ ;  /* 0x000000230b1d7824 */ /* 0x000fc400078e02ff */
[C---:B------:R-:W-:Y:S01]  /*b040*/  IMAD R2, R11.reuse, 0x3e, RZ ;  /* 0x0000003e0b027824 */ /* 0x040fe200078e02ff */
[----:B------:R-:W-:Y:S01]  /*b050*/  MOV R0, 0x3f800000 ;  /* 0x3f80000000007802 */ /* 0x000fe20000000f00 */
[----:B------:R-:W-:Y:S01]  /*b060*/  IMAD R11, R11, 0x3f, RZ ;  /* 0x0000003f0b0b7824 */ /* 0x000fe200078e02ff */
[----:B------:R0:W-:Y:S04]  /*b070*/  STL [R1+0x64], R4 ;  /* 0x0000640401007387 */ /* 0x0001e80000100800 */
[----:B------:R-:W-:Y:S04]  /*b080*/  STL [R1+0x68], R2 ;  /* 0x0000680201007387 */ /* 0x000fe80000100800 */
[----:B------:R-:W-:Y:S01]  /*b090*/  STL [R1+0x1514], R11 ;  /* 0x0015140b01007387 */ /* 0x000fe20000100800 */
[----:B0-----:R-:W-:-:S03]  /*b0a0*/  IMAD.MOV.U32 R4, RZ, RZ, -0x800000 ;  /* 0xff800000ff047424 */ /* 0x001fc600078e00ff */
[----:B------:R0:W-:Y:S01]  /*b0b0*/  STL [R1+0x62c], R0 ;  /* 0x00062c0001007387 */ /* 0x0001e20000100800 */
[----:B------:R-:W-:-:S03]  /*b0c0*/  MOV R5, 0xff800000 ;  /* 0xff80000000057802 */ /* 0x000fc60000000f00 */
[----:B------:R-:W-:Y:S01]  /*b0d0*/  STL [R1+0x5d8], R4 ;  /* 0x0005d80401007387 */ /* 0x000fe20000100800 */
[----:B0-----:R-:W-:-:S05]  /*b0e0*/  IMAD.MOV.U32 R0, RZ, RZ, RZ ;  /* 0x000000ffff007224 */ /* 0x001fca00078e00ff */
[----:B------:R0:W-:Y:S04]  /*b0f0*/  STL [R1+0x1518], R0 ;  /* 0x0015180001007387 */ /* 0x0001e80000100800 */
[----:B------:R1:W-:Y:S01]  /*b100*/  STL [R1+0x620], R5 ;  /* 0x0006200501007387 */ /* 0x0003e20000100800 */
[----:B0-----:R-:W-:-:S03]  /*b110*/  IMAD.MOV.U32 R0, RZ, RZ, -0x800000 ;  /* 0xff800000ff007424 */ /* 0x001fc600078e00ff */
[----:B------:R0:W-:Y:S01]  /*b120*/  STL [R1+0x624], R4 ;  /* 0x0006240401007387 */ /* 0x0001e20000100800 */
[----:B-1----:R-:W-:-:S03]  /*b130*/  MOV R5, 0x3f800000 ;  /* 0x3f80000000057802 */ /* 0x002fc60000000f00 */
[----:B------:R1:W-:Y:S01]  /*b140*/  STL [R1+0x628], R0 ;  /* 0x0006280001007387 */ /* 0x0003e20000100800 */
[----:B0-----:R-:W-:-:S03]  /*b150*/  IMAD.MOV.U32 R4, RZ, RZ, 0x3f800000 ;  /* 0x3f800000ff047424 */ /* 0x001fc600078e00ff */
[----:B------:R-:W-:Y:S01]  /*b160*/  STL [R1+0x630], R5 ;  /* 0x0006300501007387 */ /* 0x000fe20000100800 */
[----:B-1----:R-:W-:-:S03]  /*b170*/  MOV R0, 0x3f800000 ;  /* 0x3f80000000007802 */ /* 0x002fc60000000f00 */
[----:B------:R0:W-:Y:S04]  /*b180*/  STL [R1+0x634], R4 ;  /* 0x0006340401007387 */ /* 0x0001e80000100800 */
[----:B------:R-:W-:Y:S04]  /*b190*/  STL [R1+0x2c0], RZ ;  /* 0x0002c0ff01007387 */ /* 0x000fe80000100800 */
[----:B------:R-:W-:Y:S04]  /*b1a0*/  STL [R1+0x638], R0 ;  /* 0x0006380001007387 */ /* 0x000fe80000100800 */
[----:B------:R-:W-:Y:S04]  /*b1b0*/  STL [R1+0x2c4], RZ ;  /* 0x0002c4ff01007387 */ /* 0x000fe80000100800 */
        /* <DEDUP_REMOVED lines=94> */
[----:B------:R-:W0:Y:S04]  /*b7a0*/  LDL.64 R8, [R1+0x378] ;  /* 0x0003780001087983 */ /* 0x000e280000100a00 */
[----:B------:R-:W2:Y:S04]  /*b7b0*/  LDL.64 R6, [R1+0x370] ;  /* 0x0003700001067983 */ /* 0x000ea80000100a00 */
        /* <DEDUP_REMOVED lines=29> */
[----:B------:R-:W-:Y:S01]  /*b990*/  STL [R1+0x4e4], RZ ;  /* 0x0004e4ff01007387 */ /* 0x000fe20000100800 */
[----:B------:R-:W-:-:S03]  /*b9a0*/  MOV R2, RZ ;  /* 0x000000ff00027202 */ /* 0x000fc60000000f00 */
[----:B------:R-:W-:Y:S04]  /*b9b0*/  STL [R1+0x4e8], RZ ;  /* 0x0004e8ff01007387 */ /* 0x000fe80000100800 */
[----:B------:R-:W-:Y:S01]  /*b9c0*/  STL [R1+0x4ec], RZ ;  /* 0x0004ecff01007387 */ /* 0x000fe20000100800 */
[----:B0-----:R-:W-:-:S05]  /*b9d0*/  IMAD.WIDE R4, R3, 0x2, R8 ;  /* 0x0000000203047825 */ /* 0x001fca00078e0208 */
[----:B------:R0:W-:Y:S01]  /*b9e0*/  STL.64 [R1+0x1168], R4 ;  /* 0x0011680401007387 */ /* 0x0001e20000100a00 */
[----:B--2---:R-:W-:-:S03]  /*b9f0*/  IMAD.WIDE R6, R3, 0x2, R6 ;  /* 0x0000000203067825 */ /* 0x004fc600078e0206 */
[----:B0-----:R-:W2:Y:S04]  /*ba00*/  LDL.LU.64 R4, [R1+0x15f8] ;  /* 0x0015f80001047983 */ /* 0x001ea80000300a00 */
[----:B------:R0:W-:Y:S04]  /*ba10*/  STL.64 [R1+0x1598], R2 ;  /* 0x0015980201007387 */ /* 0x0001e80000100a00 */
[----:B0-----:R-:W3:Y:S04]  /*ba20*/  LDL.64 R2, [R1+0x370] ;  /* 0x0003700001027983 */ /* 0x001ee80000100a00 */
[----:B------:R2:W-:Y:S02]  /*ba30*/  STL.64 [R1+0x1160], R6 ;  /* 0x0011600601007387 */ /* 0x0005e40000100a00 */
[----:B--2---:R-:W-:-:S05]  /*ba40*/  IMAD.WIDE R6, R4, 0x2, R8 ;  /* 0x0000000204067825 */ /* 0x004fca00078e0208 */
[----:B------:R3:W-:Y:S01]  /*ba50*/  STL.64 [R1+0x1148], R6 ;  /* 0x0011480601007387 */ /* 0x0007e20000100a00 */
[----:B------:R-:W-:-:S04]  /*ba60*/  IMAD.WIDE R8, R5, 0x2, R8 ;  /* 0x0000000205087825 */ /* 0x000fc800078e0208 */
[----:B---3--:R-:W-:-:S05]  /*ba70*/  IMAD.WIDE R6, R4, 0x2, R2 ;  /* 0x0000000204067825 */ /* 0x008fca00078e0202 */
[----:B------:R0:W-:Y:S04]  /*ba80*/  STL.64 [R1+0x1140], R6 ;  /* 0x0011400601007387 */ /* 0x0001e80000100a00 */
[----:B0-----:R-:W2:Y:S04]  /*ba90*/  LDL.LU.64 R6, [R1+0x15f0] ;  /* 0x0015f00001067983 */ /* 0x001ea80000300a00 */
[----:B------:R0:W-:Y:S04]  /*baa0*/  STL.64 [R1+0x1128], R8 ;  /* 0x0011280801007387 */ /* 0x0001e80000100a00 */
[----:B------:R1:W-:Y:S01]  /*bab0*/  STL.64 [R1+0x15a0], R4 ;  /* 0x0015a00401007387 */ /* 0x0003e20000100a00 */
[----:B0-----:R-:W-:-:S03]  /*bac0*/  IMAD.WIDE R8, R5, 0x2, R2 ;  /* 0x0000000205087825 */ /* 0x001fc600078e0202 */
[----:B-1----:R-:W2:Y:S04]  /*bad0*/  LDL.64 R4, [R1+0x378] ;  /* 0x0003780001047983 */ /* 0x002ea80000100a00 */
[----:B------:R2:W-:Y:S02]  /*bae0*/  STL.64 [R1+0x1120], R8 ;  /* 0x0011200801007387 */ /* 0x0005e40000100a00 */
[----:B--2---:R-:W-:-:S05]  /*baf0*/  IMAD.WIDE R8, R6, 0x2, R4 ;  /* 0x0000000206087825 */ /* 0x004fca00078e0204 */
[----:B------:R0:W-:Y:S02]  /*bb00*/  STL.64 [R1+0x1108], R8 ;  /* 0x0011080801007387 */ /* 0x0001e40000100a00 */
[----:B0-----:R-:W-:-:S05]  /*bb10*/  IMAD.WIDE R8, R6, 0x2, R2 ;  /* 0x0000000206087825 */ /* 0x001fca00078e0202 */
[----:B------:R0:W-:Y:S02]  /*bb20*/  STL.64 [R1+0x1100], R8 ;  /* 0x0011000801007387 */ /* 0x0001e40000100a00 */
[----:B0-----:R-:W-:-:S05]  /*bb30*/  IMAD.WIDE R8, R7, 0x2, R4 ;  /* 0x0000000207087825 */ /* 0x001fca00078e0204 */
[----:B------:R0:W-:Y:S02]  /*bb40*/  STL.64 [R1+0x10e8], R8 ;  /* 0x0010e80801007387 */ /* 0x0001e40000100a00 */
[----:B0-----:R-:W-:-:S05]  /*bb50*/  IMAD.WIDE R8, R7, 0x2, R2 ;  /* 0x0000000207087825 */ /* 0x001fca00078e0202 */
[----:B------:R0:W-:Y:S04]  /*bb60*/  STL.64 [R1+0x10e0], R8 ;  /* 0x0010e00801007387 */ /* 0x0001e80000100a00 */
[----:B0-----:R-:W2:Y:S04]  /*bb70*/  LDL.LU.64 R8, [R1+0x15e8] ;  /* 0x0015e80001087983 */ /* 0x001ea80000300a00 */
[----:B------:R2:W-:Y:S02]  /*bb80*/  STL.64 [R1+0x1590], R6 ;  /* 0x0015900601007387 */ /* 0x0005e40000100a00 */
[----:B--2---:R-:W-:-:S05]  /*bb90*/  IMAD.WIDE R6, R8, 0x2, R4 ;  /* 0x0000000208067825 */ /* 0x004fca00078e0204 */
[----:B------:R0:W-:Y:S02]  /*bba0*/  STL.64 [R1+0x10c8], R6 ;  /* 0x0010c80601007387 */ /* 0x0001e40000100a00 */
[----:B0-----:R-:W-:-:S05]  /*bbb0*/  IMAD.WIDE R6, R8, 0x2, R2 ;  /* 0x0000000208067825 */ /* 0x001fca00078e0202 */
[----:B------:R0:W-:Y:S02]  /*bbc0*/  STL.64 [R1+0x10c0], R6 ;  /* 0x0010c00601007387 */ /* 0x0001e40000100a00 */
[----:B0-----:R-:W-:-:S05]  /*bbd0*/  IMAD.WIDE R6, R9, 0x2, R4 ;  /* 0x0000000209067825 */ /* 0x001fca00078e0204 */
[----:B------:R0:W-:Y:S04]  /*bbe0*/  STL.64 [R1+0x10a8], R6 ;  /* 0x0010a80601007387 */ /* 0x0001e80000100a00 */
[----:B------:R1:W-:Y:S01]  /*bbf0*/  STL.64 [R1+0x15a8], R8 ;  /* 0x0015a80801007387 */ /* 0x0003e20000100a00 */
[----:B0-----:R-:W-:-:S05]  /*bc00*/  IMAD.WIDE R6, R9, 0x2, R2 ;  /* 0x0000000209067825 */ /* 0x001fca00078e0202 */
[----:B------:R0:W-:Y:S01]  /*bc10*/  STL.64 [R1+0x10a0], R6 ;  /* 0x0010a00601007387 */ /* 0x0001e20000100a00 */
[----:B-1----:R-:W-:-:S04]  /*bc20*/  IMAD.WIDE R8, R10, 0x2, R2 ;  /* 0x000000020a087825 */ /* 0x002fc800078e0202 */
[----:B0-----:R-:W-:-:S05]  /*bc30*/  IMAD.WIDE R6, R10, 0x2, R4 ;  /* 0x000000020a067825 */ /* 0x001fca00078e0204 */
[----:B------:R0:W-:Y:S04]  /*bc40*/  STL.64 [R1+0x1088], R6 ;  /* 0x0010880601007387 */ /* 0x0001e80000100a00 */
[----:B------:R1:W-:Y:S01]  /*bc50*/  STL.64 [R1+0x1080], R8 ;  /* 0x0010800801007387 */ /* 0x0003e20000100a00 */
[----:B0-----:R-:W-:-:S04]  /*bc60*/  IMAD.WIDE R6, R12, 0x2, R4 ;  /* 0x000000020c067825 */ /* 0x001fc800078e0204 */
[----:B-1----:R-:W-:Y:S01]  /*bc70*/  IMAD.WIDE R8, R12, 0x2, R2 ;  /* 0x000000020c087825 */ /* 0x002fe200078e0202 */
[----:B------:R0:W-:Y:S04]  /*bc80*/  STL.64 [R1+0x1050], R6 ;  /* 0x0010500601007387 */ /* 0x0001e80000100a00 */
[----:B------:R1:W-:Y:S04]  /*bc90*/  STL.64 [R1+0x1048], R8 ;  /* 0x0010480801007387 */ /* 0x0003e80000100a00 */
[----:B------:R2:W-:Y:S01]  /*bca0*/  STL.64 [R1+0x15b0], R12 ;  /* 0x0015b00c01007387 */ /* 0x0005e20000100a00 */
[----:B0-----:R-:W-:-:S04]  /*bcb0*/  IMAD.WIDE R6, R13, 0x2, R4 ;  /* 0x000000020d067825 */ /* 0x001fc800078e0204 */
[--C-:B-1----:R-:W-:Y:S01]  /*bcc0*/  IMAD.WIDE R8, R13, 0x2, R2.reuse ;  /* 0x000000020d087825 */ /* 0x102fe200078e0202 */
[----:B------:R0:W-:Y:S03]  /*bcd0*/  STL.64 [R1+0x1030], R6 ;  /* 0x0010300601007387 */ /* 0x0001e60000100a00 */
[C---:B--2---:R-:W-:Y:S01]  /*bce0*/  IMAD.WIDE R12, R14.reuse, 0x2, R2 ;  /* 0x000000020e0c7825 */ /* 0x044fe200078e0202 */
[----:B------:R1:W-:Y:S03]  /*bcf0*/  STL.64 [R1+0x1028], R8 ;  /* 0x0010280801007387 */ /* 0x0003e60000100a00 */
[----:B0-----:R-:W-:-:S04]  /*bd00*/  IMAD.WIDE R6, R14, 0x2, R4 ;  /* 0x000000020e067825 */ /* 0x001fc800078e0204 */
[C---:B-1----:R-:W-:Y:S01]  /*bd10*/  IMAD.WIDE R8, R15.reuse, 0x2, R4 ;  /* 0x000000020f087825 */ /* 0x042fe200078e0204 */
[----:B------:R0:W-:Y:S04]  /*bd20*/  STL.64 [R1+0x1010], R6 ;  /* 0x0010100601007387 */ /* 0x0001e80000100a00 */
[----:B------:R1:W-:Y:S04]  /*bd30*/  STL.64 [R1+0x1008], R12 ;  /* 0x0010080c01007387 */ /* 0x0003e80000100a00 */
[----:B------:R-:W-:Y:S01]  /*bd40*/  STL.64 [R1+0x15b8], R14 ;  /* 0x0015b80e01007387 */ /* 0x000fe20000100a00 */
[----:B0-----:R-:W-:-:S03]  /*bd50*/  IMAD.WIDE R6, R15, 0x2, R2 ;  /* 0x000000020f067825 */ /* 0x001fc600078e0202 */
[----:B------:R0:W-:Y:S01]  /*bd60*/  STL.64 [R1+0xff0], R8 ;  /* 0x000ff00801007387 */ /* 0x0001e20000100a00 */
[----:B-1----:R-:W-:-:S03]  /*bd70*/  IMAD.WIDE R12, R16, 0x2, R2 ;  /* 0x00000002100c7825 */ /* 0x002fc600078e0202 */
[----:B------:R1:W-:Y:S01]  /*bd80*/  STL.64 [R1+0xfe8], R6 ;  /* 0x000fe80601007387 */ /* 0x0003e20000100a00 */
        /* <DEDUP_REMOVED lines=12> */
[----:B------:R-:W-:Y:S04]  /*be50*/  STL.64 [R1+0xf88], R12 ;  /* 0x000f880c01007387 */ /* 0x000fe80000100a00 */
[----:B------:R-:W-:Y:S01]  /*be60*/  STL.64 [R1+0x15c8], R18 ;  /* 0x0015c81201007387 */ /* 0x000fe20000100a00 */
[----:B0-----:R-:W-:-:S03]  /*be70*/  IMAD.WIDE R6, R19, 0x2, R2 ;  /* 0x0000000213067825 */ /* 0x001fc600078e0202 */
[----:B------:R0:W-:Y:S04]  /*be80*/  STL.64 [R1+0xf70], R8 ;  /* 0x000f700801007387 */ /* 0x0001e80000100a00 */
[----:B------:R1:W-:Y:S01]  /*be90*/  STL.64 [R1+0xf68], R6 ;  /* 0x000f680601007387 */ /* 0x0003e20000100a00 */
[----:B0-----:R-:W-:-:S04]  /*bea0*/  IMAD.WIDE R8, R20, 0x2, R4 ;  /* 0x0000000214087825 */ /* 0x001fc800078e0204 */
[----:B-1----:R-:W-:Y:S01]  /*beb0*/  IMAD.WIDE R6, R20, 0x2, R2 ;  /* 0x0000000214067825 */ /* 0x002fe200078e0202 */
[----:B------:R-:W-:Y:S04]  /*bec0*/  STL.64 [R1+0xf50], R8 ;  /* 0x000f500801007387 */ /* 0x000fe80000100a00 */
[----:B------:R0:W-:Y:S04]  /*bed0*/  STL.64 [R1+0xf48], R6 ;  /* 0x000f480601007387 */ /* 0x0001e80000100a00 */
[----:B0-----:R-:W2:Y:S01]  /*bee0*/  LDL R6, [R1] ;  /* 0x0000000001067983 */ /* 0x001ea20000100800 */
[----:B------:R-:W-:-:S04]  /*bef0*/  IMAD.WIDE R12, R21, 0x2, R4 ;  /* 0x00000002150c7825 */ /* 0x000fc800078e0204 */
[----:B------:R-:W-:Y:S01]  /*bf00*/  IMAD.WIDE R8, R21, 0x2, R2 ;  /* 0x0000000215087825 */ /* 0x000fe200078e0202 */
[----:B------:R0:W-:Y:S04]  /*bf10*/  STL.64 [R1+0xf30], R12 ;  /* 0x000f300c01007387 */ /* 0x0001e80000100a00 */
[----:B------:R-:W-:Y:S04]  /*bf20*/  STL.64 [R1+0x15d0], R20 ;  /* 0x0015d01401007387 */ /* 0x000fe80000100a00 */
[----:B------:R1:W-:Y:S04]  /*bf30*/  STL.64 [R1+0xf28], R8 ;  /* 0x000f280801007387 */ /* 0x0003e80000100a00 */
[----:B------:R-:W3:Y:S01]  /*bf40*/  LDL R0, [R1+0x4] ;  /* 0x0000040001007983 */ /* 0x000ee20000100800 */
[----:B0-----:R-:W-:-:S04]  /*bf50*/  IMAD.WIDE R12, R22, 0x2, R4 ;  /* 0x00000002160c7825 */ /* 0x001fc800078e0204 */
[----:B-1----:R-:W-:Y:S01]  /*bf60*/  IMAD.WIDE R8, R22, 0x2, R2 ;  /* 0x0000000216087825 */ /* 0x002fe200078e0202 */
[----:B------:R0:W-:Y:S04]  /*bf70*/  STL.64 [R1+0xf10], R12 ;  /* 0x000f100c01007387 */ /* 0x0001e80000100a00 */
[----:B------:R1:W-:Y:S04]  /*bf80*/  STL.64 [R1+0xf08], R8 ;  /* 0x000f080801007387 */ /* 0x0003e80000100a00 */
[----:B------:R-:W4:Y:S01]  /*bf90*/  LDL R11, [R1+0x8] ;  /* 0x00000800010b7983 */ /* 0x000f220000100800 */
[----:B0-----:R-:W-:-:S04]  /*bfa0*/  IMAD.WIDE R12, R23, 0x2, R4 ;  /* 0x00000002170c7825 */ /* 0x001fc800078e0204 */
[--C-:B-1----:R-:W-:Y:S01]  /*bfb0*/  IMAD.WIDE R8, R23, 0x2, R2.reuse ;  /* 0x0000000217087825 */ /* 0x102fe200078e0202 */
[----:B------:R-:W-:Y:S04]  /*bfc0*/  STL.64 [R1+0xed8], R12 ;  /* 0x000ed80c01007387 */ /* 0x000fe80000100a00 */
[----:B------:R-:W-:Y:S01]  /*bfd0*/  STL.64 [R1+0x15d8], R22 ;  /* 0x0015d81601007387 */ /* 0x000fe20000100a00 */
[----:B------:R-:W-:-:S03]  /*bfe0*/  IMAD.WIDE R14, R24, 0x2, R2 ;  /* 0x00000002180e7825 */ /* 0x000fc600078e0202 */
[----:B------:R0:W-:Y:S02]  /*bff0*/  STL.64 [R1+0xed0], R8 ;  /* 0x000ed00801007387 */ /* 0x0001e40000100a00 */
[----:B0-----:R-:W-:-:S05]  /*c000*/  IMAD.WIDE R8, R24, 0x2, R4 ;  /* 0x0000000218087825 */ /* 0x001fca00078e0204 */
[----:B------:R0:W-:Y:S04]  /*c010*/  STL.64 [R1+0xeb8], R8 ;  /* 0x000eb80801007387 */ /* 0x0001e80000100a00 */
[----:B------:R-:W-:Y:S04]  /*c020*/  STL.64 [R1+0xeb0], R14 ;  /* 0x000eb00e01007387 */ /* 0x000fe80000100a00 */
[----:B------:R-:W4:Y:S01]  /*c030*/  LDL R7, [R1+0xc] ;  /* 0x00000c0001077983 */ /* 0x000f220000100800 */
[----:B------:R-:W-:-:S04]  /*c040*/  IMAD.WIDE R12, R25, 0x2, R4 ;  /* 0x00000002190c7825 */ /* 0x000fc800078e0204 */
[----:B0-----:R-:W-:Y:S01]  /*c050*/  IMAD.WIDE R8, R25, 0x2, R2 ;  /* 0x0000000219087825 */ /* 0x001fe200078e0202 */
[----:B------:R-:W-:Y:S04]  /*c060*/  STL.64 [R1+0xe98], R12 ;  /* 0x000e980c01007387 */ /* 0x000fe80000100a00 */
[----:B------:R-:W-:Y:S04]  /*c070*/  STL.64 [R1+0x15e0], R24 ;  /* 0x0015e01801007387 */ /* 0x000fe80000100a00 */
[----:B------:R0:W-:Y:S04]  /*c080*/  STL.64 [R1+0xe90], R8 ;  /* 0x000e900801007387 */ /* 0x0001e80000100a00 */
[----:B------:R-:W4:Y:S01]  /*c090*/  LDL R23, [R1+0x10] ;  /* 0x0000100001177983 */ /* 0x000f220000100800 */
[----:B0-----:R-:W-:-:S05]  /*c0a0*/  IMAD.WIDE R8, R26, 0x2, R4 ;  /* 0x000000021a087825 */ /* 0x001fca00078e0204 */
[----:B------:R0:W-:Y:S04]  /*c0b0*/  STL.64 [R1+0xe78], R8 ;  /* 0x000e780801007387 */ /* 0x0001e80000100a00 */
[----:B------:R-:W4:Y:S01]  /*c0c0*/  LDL R20, [R1+0x14] ;  /* 0x0000140001147983 */ /* 0x000f220000100800 */
[----:B------:R-:W-:-:S05]  /*c0d0*/  IMAD.WIDE R12, R26, 0x2, R2 ;  /* 0x000000021a0c7825 */ /* 0x000fca00078e0202 */
[----:B------:R1:W-:Y:S01]  /*c0e0*/  STL.64 [R1+0xe70], R12 ;  /* 0x000e700c01007387 */ /* 0x0003e20000100a00 */
[----:B0-----:R-:W-:-:S03]  /*c0f0*/  IMAD.WIDE R8, R27, 0x2, R4 ;  /* 0x000000021b087825 */ /* 0x001fc600078e0204 */
[----:B------:R-:W4:Y:S04]  /*c100*/  LDL R21, [R1+0x18] ;  /* 0x0000180001157983 */ /* 0x000f280000100800 */
[----:B------:R0:W-:Y:S04]  /*c110*/  STL.64 [R1+0xe58], R8 ;  /* 0x000e580801007387 */ /* 0x0001e80000100a00 */
[----:B------:R-:W4:Y:S01]  /*c120*/  LDL R18, [R1+0x1c] ;  /* 0x00001c0001127983 */ /* 0x000f220000100800 */
[----:B-1----:R-:W-:-:S05]  /*c130*/  IMAD.WIDE R12, R27, 0x2, R2 ;  /* 0x000000021b0c7825 */ /* 0x002fca00078e0202 */
        /* <DEDUP_REMOVED lines=12> */
[----:B------:R0:W-:Y:S04]  /*c200*/  STL.64 [R1+0xe10], R12 ;  /* 0x000e100c01007387 */ /* 0x0001e80000100a00 */
[----:B------:R-:W4:Y:S01]  /*c210*/  LDL R15, [R1+0x30] ;  /* 0x00003000010f7983 */ /* 0x000f220000100800 */
[----:B--2---:R-:W-:-:S05]  /*c220*/  IMAD.WIDE R8, R6, 0x2, R4 ;  /* 0x0000000206087825 */ /* 0x004fca00078e0204 */
[----:B------:R3:W-:Y:S04]  /*c230*/  STL.64 [R1+0xdf8], R8 ;  /* 0x000df80801007387 */ /* 0x0007e80000100a00 */
[----:B0-----:R-:W2:Y:S01]  /*c240*/  LDL R12, [R1+0x34] ;  /* 0x00003400010c7983 */ /* 0x001ea20000100800 */
[----:B------:R-:W-:-:S05]  /*c250*/  IMAD.WIDE R24, R6, 0x2, R2 ;  /* 0x0000000206187825 */ /* 0x000fca00078e0202 */
[----:B------:R0:W-:Y:S04]  /*c260*/  STL.64 [R1+0xdf0], R24 ;  /* 0x000df01801007387 */ /* 0x0001e80000100a00 */
[----:B------:R-:W2:Y:S01]  /*c270*/  LDL R13, [R1+0x38] ;  /* 0x00003800010d7983 */ /* 0x000ea20000100800 */
[----:B---3--:R-:W-:-:S05]  /*c280*/  IMAD.WIDE R8, R0, 0x2, R4 ;  /* 0x0000000200087825 */ /* 0x008fca00078e0204 */
[----:B------:R1:W-:Y:S01]  /*c290*/  STL.64 [R1+0xdd8], R8 ;  /* 0x000dd80801007387 */ /* 0x0003e20000100a00 */
[----:B0-----:R-:W-:-:S03]  /*c2a0*/  IMAD.WIDE R24, R0, 0x2, R2 ;  /* 0x0000000200187825 */ /* 0x001fc600078e0202 */
[----:B-1----:R-:W3:Y:S04]  /*c2b0*/  LDL R8, [R1+0x3c] ;  /* 0x00003c0001087983 */ /* 0x002ee80000100800 */
[----:B------:R4:W-:Y:S04]  /*c2c0*/  STL.64 [R1+0xdd0], R24 ;  /* 0x000dd01801007387 */ /* 0x0009e80000100a00 */
[----:B------:R-:W3:Y:S04]  /*c2d0*/  LDL R9, [R1+0x40] ;  /* 0x0000400001097983 */ /* 0x000ee80000100800 */
[----:B------:R-:W3:Y:S01]  /*c2e0*/  LDL.LU R0, [R1+0x44] ;  /* 0x0000440001007983 */ /* 0x000ee20000300800 */
[----:B----4-:R-:W-:-:S05]  /*c2f0*/  IMAD.WIDE R24, R11, 0x2, R4 ;  /* 0x000000020b187825 */ /* 0x010fca00078e0204 */
[----:B------:R0:W-:Y:S02]  /*c300*/  STL.64 [R1+0xdb8], R24 ;  /* 0x000db81801007387 */ /* 0x0001e40000100a00 */
[----:B0-----:R-:W-:Y:S02]  /*c310*/  IMAD.WIDE R24, R11, 0x2, R2 ;  /* 0x000000020b187825 */ /* 0x001fe400078e0202 */
[----:B------:R-:W4:Y:S04]  /*c320*/  LDL.LU R11, [R1+0x48] ;  /* 0x00004800010b7983 */ /* 0x000f280000300800 */
[----:B------:R0:W-:Y:S02]  /*c330*/  STL.64 [R1+0xdb0], R24 ;  /* 0x000db01801007387 */ /* 0x0001e40000100a00 */
[----:B0-----:R-:W-:-:S05]  /*c340*/  IMAD.WIDE R24, R7, 0x2, R4 ;  /* 0x0000000207187825 */ /* 0x001fca00078e0204 */
[----:B------:R0:W-:Y:S02]  /*c350*/  STL.64 [R1+0xd98], R24 ;  /* 0x000d981801007387 */ /* 0x0001e40000100a00 */
[----:B0-----:R-:W-:Y:S02]  /*c360*/  IMAD.WIDE R24, R7, 0x2, R2 ;  /* 0x0000000207187825 */ /* 0x001fe400078e0202 */
[----:B------:R-:W4:Y:S04]  /*c370*/  LDL.64 R6, [R1+0x368] ;  /* 0x0003680001067983 */ /* 0x000f280000100a00 */
[----:B------:R0:W-:Y:S02]  /*c380*/  STL.64 [R1+0xd90], R24 ;  /* 0x000d901801007387 */ /* 0x0001e40000100a00 */
[----:B0-----:R-:W-:-:S04]  /*c390*/  IMAD.WIDE R24, R23, 0x2, R4 ;  /* 0x0000000217187825 */ /* 0x001fc800078e0204 */
[----:B------:R-:W-:Y:S01]  /*c3a0*/  IMAD.WIDE R22, R23, 0x2, R2 ;  /* 0x0000000217167825 */ /* 0x000fe200078e0202 */
[----:B------:R0:W-:Y:S04]  /*c3b0*/  STL.64 [R1+0xd78], R24 ;  /* 0x000d781801007387 */ /* 0x0001e80000100a00 */
[----:B0-----:R-:W4:Y:S04]  /*c3c0*/  LDL.LU.64 R24, [R1+0x15e0] ;  /* 0x0015e00001187983 */ /* 0x001f280000300a00 */
[----:B------:R0:W-:Y:S02]  /*c3d0*/  STL.64 [R1+0xd70], R22 ;  /* 0x000d701601007387 */ /* 0x0001e40000100a00 */
[----:B0-----:R-:W-:-:S05]  /*c3e0*/  IMAD.WIDE R22, R20, 0x2, R4 ;  /* 0x0000000214167825 */ /* 0x001fca00078e0204 */
[----:B------:R0:W-:Y:S02]  /*c3f0*/  STL.64 [R1+0xd58], R22 ;  /* 0x000d581601007387 */ /* 0x0001e40000100a00 */
[----:B0-----:R-:W-:-:S05]  /*c400*/  IMAD.WIDE R22, R20, 0x2, R2 ;  /* 0x0000000214167825 */ /* 0x001fca00078e0202 */
        /* <DEDUP_REMOVED lines=33> */
[----:B--2---:R-:W-:-:S05]  /*c620*/  IMAD.WIDE R14, R12, 0x2, R4 ;  /* 0x000000020c0e7825 */ /* 0x004fca00078e0204 */
[----:B------:R0:W-:Y:S02]  /*c630*/  STL.64 [R1+0xc40], R14 ;  /* 0x000c400e01007387 */ /* 0x0001e40000100a00 */
[----:B0-----:R-:W-:-:S05]  /*c640*/  IMAD.WIDE R14, R12, 0x2, R2 ;  /* 0x000000020c0e7825 */ /* 0x001fca00078e0202 */
[----:B------:R0:W-:Y:S02]  /*c650*/  STL.64 [R1+0xc38], R14 ;  /* 0x000c380e01007387 */ /* 0x0001e40000100a00 */
[----:B0-----:R-:W-:-:S04]  /*c660*/  IMAD.WIDE R14, R13, 0x2, R4 ;  /* 0x000000020d0e7825 */ /* 0x001fc800078e0204 */
[----:B------:R-:W-:Y:S01]  /*c670*/  IMAD.WIDE R12, R13, 0x2, R2 ;  /* 0x000000020d0c7825 */ /* 0x000fe200078e0202 */
[----:B------:R0:W-:Y:S04]  /*c680*/  STL.64 [R1+0xc20], R14 ;  /* 0x000c200e01007387 */ /* 0x0001e80000100a00 */
[----:B0-----:R-:W2:Y:S04]  /*c690*/  LDL.LU.64 R14, [R1+0x15b8] ;  /* 0x0015b800010e7983 */ /* 0x001ea80000300a00 */
[----:B------:R3:W-:Y:S02]  /*c6a0*/  STL.64 [R1+0xc18], R12 ;  /* 0x000c180c01007387 */ /* 0x0007e40000100a00 */
[----:B---3--:R-:W-:-:S05]  /*c6b0*/  IMAD.WIDE R12, R8, 0x2, R4 ;  /* 0x00000002080c7825 */ /* 0x008fca00078e0204 */
[----:B------:R0:W-:Y:S02]  /*c6c0*/  STL.64 [R1+0xc00], R12 ;  /* 0x000c000c01007387 */ /* 0x0001e40000100a00 */
[----:B0-----:R-:W-:-:S05]  /*c6d0*/  IMAD.WIDE R12, R8, 0x2, R2 ;  /* 0x00000002080c7825 */ /* 0x001fca00078e0202 */
[----:B------:R0:W-:Y:S02]  /*c6e0*/  STL.64 [R1+0xbf8], R12 ;  /* 0x000bf80c01007387 */ /* 0x0001e40000100a00 */
[----:B0-----:R-:W-:-:S04]  /*c6f0*/  IMAD.WIDE R12, R9, 0x2, R4 ;  /* 0x00000002090c7825 */ /* 0x001fc800078e0204 */
[----:B------:R-:W-:Y:S01]  /*c700*/  IMAD.WIDE R8, R9, 0x2, R2 ;  /* 0x0000000209087825 */ /* 0x000fe200078e0202 */
[----:B------:R0:W-:Y:S04]  /*c710*/  STL.64 [R1+0xbe0], R12 ;  /* 0x000be00c01007387 */ /* 0x0001e80000100a00 */
[----:B0-----:R-:W3:Y:S04]  /*c720*/  LDL.LU.64 R12, [R1+0x15b0] ;  /* 0x0015b000010c7983 */ /* 0x001ee80000300a00 */
[----:B------:R0:W-:Y:S02]  /*c730*/  STL.64 [R1+0xbd8], R8 ;  /* 0x000bd80801007387 */ /* 0x0001e40000100a00 */
[----:B0-----:R-:W-:-:S05]  /*c740*/  IMAD.WIDE R8, R0, 0x2, R4 ;  /* 0x0000000200087825 */ /* 0x001fca00078e0204 */
[----:B------:R0:W-:Y:S01]  /*c750*/  STL.64 [R1+0xba8], R8 ;  /* 0x000ba80801007387 */ /* 0x0001e20000100a00 */
[----:B----4-:R-:W-:-:S04]  /*c760*/  IMAD.WIDE R4, R11, 0x2, R4 ;  /* 0x000000020b047825 */ /* 0x010fc800078e0204 */
[----:B0-----:R-:W-:-:S04]  /*c770*/  IMAD.WIDE R8, R0, 0x2, R2 ;  /* 0x0000000200087825 */ /* 0x001fc800078e0202 */
[----:B------:R-:W-:Y:S01]  /*c780*/  IMAD.WIDE R2, R11, 0x2, R2 ;  /* 0x000000020b027825 */ /* 0x000fe200078e0202 */
[----:B------:R0:W-:Y:S04]  /*c790*/  STL.64 [R1+0xba0], R8 ;  /* 0x000ba00801007387 */ /* 0x0001e80000100a00 */
[----:B0-----:R-:W4:Y:S04]  /*c7a0*/  LDL.LU.64 R8, [R1+0x15a8] ;  /* 0x0015a80001087983 */ /* 0x001f280000300a00 */
[----:B------:R0:W-:Y:S04]  /*c7b0*/  STL.64 [R1+0xb88], R4 ;  /* 0x000b880401007387 */ /* 0x0001e80000100a00 */
[----:B0-----:R-:W2:Y:S04]  /*c7c0*/  LDL.LU.64 R4, [R1+0x15a0] ;  /* 0x0015a00001047983 */ /* 0x001ea80000300a00 */
[----:B------:R0:W-:Y:S04]  /*c7d0*/  STL.64 [R1+0xb80], R2 ;  /* 0x000b800201007387 */ /* 0x0001e80000100a00 */
[----:B0-----:R-:W3:Y:S02]  /*c7e0*/  LDL.LU.64 R2, [R1+0x1598] ;  /* 0x0015980001027983 */ /* 0x001ee40000300a00 */
[----:B---3--:R-:W-:-:S02]  /*c7f0*/  IMAD.WIDE R6, R3, 0x2, R6 ;  /* 0x0000000203067825 */ /* 0x008fc400078e0206 */
[----:B------:R0:W-:Y:S04]  /*c800*/  STL.64 [R1+0x1538], R2 ;  /* 0x0015380201007387 */ /* 0x0001e80000100a00 */
[----:B0-----:R-:W2:Y:S04]  /*c810*/  LDL.64 R2, [R1+0x368] ;  /* 0x0003680001027983 */ /* 0x001ea80000100a00 */
[----:B------:R2:W-:Y:S02]  /*c820*/  STL.64 [R1+0x1158], R6 ;  /* 0x0011580601007387 */ /* 0x0005e40000100a00 */
[----:B--2---:R-:W-:-:S05]  /*c830*/  IMAD.WIDE R6, R4, 0x2, R2 ;  /* 0x0000000204067825 */ /* 0x004fca00078e0202 */
[----:B------:R0:W-:Y:S02]  /*c840*/  STL.64 [R1+0x1138], R6 ;  /* 0x0011380601007387 */ /* 0x0001e40000100a00 */
[----:B0-----:R-:W-:-:S05]  /*c850*/  IMAD.WIDE R6, R5, 0x2, R2 ;  /* 0x0000000205067825 */ /* 0x001fca00078e0202 */
[----:B------:R0:W-:Y:S04]  /*c860*/  STL.64 [R1+0x1118], R6 ;  /* 0x0011180601007387 */ /* 0x0001e80000100a00 */
[----:B0-----:R-:W2:Y:S04]  /*c870*/  LDL.LU.64 R6, [R1+0x1590] ;  /* 0x0015900001067983 */ /* 0x001ea80000300a00 */
[----:B------:R2:W-:Y:S02]  /*c880*/  STL.64 [R1+0x1540], R4 ;  /* 0x0015400401007387 */ /* 0x0005e40000100a00 */
[----:B--2---:R-:W-:-:S05]  /*c890*/  IMAD.WIDE R4, R6, 0x2, R2 ;  /* 0x0000000206047825 */ /* 0x004fca00078e0202 */
[----:B------:R0:W-:Y:S04]  /*c8a0*/  STL.64 [R1+0x10f8], R4 ;  /* 0x0010f80401007387 */ /* 0x0001e80000100a00 */
[----:B------:R4:W-:Y:S01]  /*c8b0*/  STL.64 [R1+0x1530], R6 ;  /* 0x0015300601007387 */ /* 0x0009e20000100a00 */
[----:B0-----:R-:W-:-:S04]  /*c8c0*/  IMAD.WIDE R4, R7, 0x2, R2 ;  /* 0x0000000207047825 */ /* 0x001fc800078e0202 */
[--C-:B----4-:R-:W-:Y:S01]  /*c8d0*/  IMAD.WIDE R6, R8, 0x2, R2.reuse ;  /* 0x0000000208067825 */ /* 0x110fe200078e0202 */
[----:B------:R0:W-:Y:S04]  /*c8e0*/  STL.64 [R1+0x10d8], R4 ;  /* 0x0010d80401007387 */ /* 0x0001e80000100a00 */
[----:B------:R-:W-:Y:S04]  /*c8f0*/  STL.64 [R1+0x1548], R8 ;  /* 0x0015480801007387 */ /* 0x000fe80000100a00 */
[----:B------:R1:W-:Y:S01]  /*c900*/  STL.64 [R1+0x10b8], R6 ;  /* 0x0010b80601007387 */ /* 0x0003e20000100a00 */
[----:B0-----:R-:W-:-:S05]  /*c910*/  IMAD.WIDE R4, R9, 0x2, R2 ;  /* 0x0000000209047825 */ /* 0x001fca00078e0202 */
[----:B------:R0:W-:Y:S01]  /*c920*/  STL.64 [R1+0x1098], R4 ;  /* 0x0010980401007387 */ /* 0x0001e20000100a00 */
[----:B-1----:R-:W-:-:S03]  /*c930*/  IMAD.WIDE R6, R10, 0x2, R2 ;  /* 0x000000020a067825 */ /* 0x002fc600078e0202 */
[----:B------:R-:W-:Y:S04]  /*c940*/  STL.64 [R1+0x1550], R10 ;  /* 0x0015500a01007387 */ /* 0x000fe80000100a00 */
[----:B------:R1:W-:Y:S01]  /*c950*/  STL.64 [R1+0x1078], R6 ;  /* 0x0010780601007387 */ /* 0x0003e20000100a00 */
[----:B0-----:R-:W-:-:S03]  /*c960*/  IMAD.WIDE R4, R12, 0x2, R2 ;  /* 0x000000020c047825 */ /* 0x001fc600078e0202 */
[----:B------:R-:W-:Y:S01]  /*c970*/  STL.64 [R1+0x1558], R12 ;  /* 0x0015580c01007387 */ /* 0x000fe20000100a00 */
[----:B-1----:R-:W-:-:S03]  /*c980*/  IMAD.WIDE R6, R13, 0x2, R2 ;  /* 0x000000020d067825 */ /* 0x002fc600078e0202 */
[----:B------:R0:W-:Y:S04]  /*c990*/  STL.64 [R1+0x1040], R4 ;  /* 0x0010400401007387 */ /* 0x0001e80000100a00 */
[----:B------:R1:W-:Y:S04]  /*c9a0*/  STL.64 [R1+0x1020], R6 ;  /* 0x0010200601007387 */ /* 0x0003e80000100a00 */
[----:B------:R2:W-:Y:S01]  /*c9b0*/  STL.64 [R1+0x1560], R14 ;  /* 0x0015600e01007387 */ /* 0x0005e20000100a00 */
[----:B0-----:R-:W-:-:S04]  /*c9c0*/  IMAD.WIDE R4, R14, 0x2, R2 ;  /* 0x000000020e047825 */ /* 0x001fc800078e0202 */
[--C-:B-1----:R-:W-:Y:S01]  /*c9d0*/  IMAD.WIDE R6, R15, 0x2, R2.reuse ;  /* 0x000000020f067825 */ /* 0x102fe200078e0202 */
[----:B------:R0:W-:Y:S04]  /*c9e0*/  STL.64 [R1+0x1000], R4 ;  /* 0x0010000401007387 */ /* 0x0001e80000100a00 */
[----:B------:R-:W-:Y:S04]  /*c9f0*/  STL.64 [R1+0xfe0], R6 ;  /* 0x000fe00601007387 */ /* 0x000fe80000100a00 */
[----:B--2---:R-:W2:Y:S01]  /*ca00*/  LDL R15, [R1+0x20] ;  /* 0x00002000010f7983 */ /* 0x004ea20000100800 */
[----:B0-----:R-:W-:-:S03]  /*ca10*/  IMAD.WIDE R4, R16, 0x2, R2 ;  /* 0x0000000210047825 */ /* 0x001fc600078e0202 */
[----:B------:R-:W3:Y:S04]  /*ca20*/  LDL R14, [R1+0x1c] ;  /* 0x00001c00010e7983 */ /* 0x000ee80000100800 */
[----:B------:R-:W-:Y:S04]  /*ca30*/  STL.64 [R1+0xfc0], R4 ;  /* 0x000fc00401007387 */ /* 0x000fe80000100a00 */
[----:B--2---:R0:W-:Y:S04]  /*ca40*/  STL [R1+0x1568], R15 ;  /* 0x0015680f01007387 */ /* 0x0041e80000100800 */
[----:B0-----:R-:W2:Y:S04]  /*ca50*/  LDL R15, [R1+0x18] ;  /* 0x00001800010f7983 */ /* 0x001ea80000100800 */
[----:B---3--:R0:W-:Y:S04]  /*ca60*/  STL [R1+0x156c], R14 ;  /* 0x00156c0e01007387 */ /* 0x0081e80000100800 */
[----:B0-----:R-:W3:Y:S04]  /*ca70*/  LDL R14, [R1+0x14] ;  /* 0x00001400010e7983 */ /* 0x001ee80000100800 */
        /* <DEDUP_REMOVED lines=9> */
[----:B0-----:R-:W2:Y:S01]  /*cb10*/  LDL R15, [R1] ;  /* 0x00000000010f7983 */ /* 0x001ea20000100800 */
[----:B------:R-:W-:-:S03]  /*cb20*/  IMAD.WIDE R6, R17, 0x2, R2 ;  /* 0x0000000211067825 */ /* 0x000fc600078e0202 */
[----:B---3--:R-:W-:Y:S04]  /*cb30*/  STL [R1+0x1584], R14 ;  /* 0x0015840e01007387 */ /* 0x008fe80000100800 */
[----:B--2---:R0:W-:Y:S04]  /*cb40*/  STL [R1+0x1588], R15 ;  /* 0x0015880f01007387 */ /* 0x0041e80000100800 */
[----:B------:R-:W2:Y:S04]  /*cb50*/  LDL R12, [R1+0x24] ;  /* 0x00002400010c7983 */ /* 0x000ea80000100800 */
[----:B------:R-:W3:Y:S01]  /*cb60*/  LDL R13, [R1+0x28] ;  /* 0x00002800010d7983 */ /* 0x000ee20000100800 */
[----:B0-----:R-:W-:-:S03]  /*cb70*/  IMAD.WIDE R14, R18, 0x2, R2 ;  /* 0x00000002120e7825 */ /* 0x001fc600078e0202 */
[----:B------:R-:W4:Y:S04]  /*cb80*/  LDL R10, [R1+0x2c] ;  /* 0x00002c00010a7983 */ /* 0x000f280000100800 */
[----:B------:R-:W4:Y:S04]  /*cb90*/  LDL R11, [R1+0x30] ;  /* 0x00003000010b7983 */ /* 0x000f280000100800 */
[----:B------:R-:W4:Y:S04]  /*cba0*/  LDL R8, [R1+0x34] ;  /* 0x0000340001087983 */ /* 0x000f280000100800 */
[----:B------:R-:W4:Y:S04]  /*cbb0*/  LDL R9, [R1+0x38] ;  /* 0x0000380001097983 */ /* 0x000f280000100800 */
[----:B------:R-:W4:Y:S04]  /*cbc0*/  LDL R4, [R1+0x3c] ;  /* 0x00003c0001047983 */ /* 0x000f280000100800 */
[----:B------:R-:W4:Y:S04]  /*cbd0*/  LDL R5, [R1+0x40] ;  /* 0x0000400001057983 */ /* 0x000f280000100800 */
[----:B------:R0:W-:Y:S04]  /*cbe0*/  STL.64 [R1+0xfa0], R6 ;  /* 0x000fa00601007387 */ /* 0x0001e80000100a00 */
[----:B0-----:R-:W4:Y:S04]  /*cbf0*/  LDL.64 R6, [R1+0x360] ;  /* 0x0003600001067983 */ /* 0x001f280000100a00 */
[----:B------:R0:W-:Y:S02]  /*cc00*/  STL.64 [R1+0xf80], R14 ;  /* 0x000f800e01007387 */ /* 0x0001e40000100a00 */
[----:B0-----:R-:W-:-:S05]  /*cc10*/  IMAD.WIDE R14, R19, 0x2, R2 ;  /* 0x00000002130e7825 */ /* 0x001fca00078e0202 */
        /* <DEDUP_REMOVED lines=20> */
[----:B------:R0:W-:Y:S04]  /*cd60*/  STL.64 [R1+0xe08], R14 ;  /* 0x000e080e01007387 */ /* 0x0001e80000100a00 */
[----:B0-----:R-:W2:Y:S02]  /*cd70*/  LDL.LU R15, [R1+0x1588] ;  /* 0x00158800010f7983 */ /* 0x001ea40000300800 */
[----:B--2---:R-:W-:-:S05]  /*cd80*/  IMAD.WIDE R14, R15, 0x2, R2 ;  /* 0x000000020f0e7825 */ /* 0x004fca00078e0202 */
        /* <DEDUP_REMOVED lines=24> */
[----:B------:R0:W-:Y:S02]  /*cf10*/  STL.64 [R1+0xcd0], R14 ;  /* 0x000cd00e01007387 */ /* 0x0001e40000100a00 */
[----:B0-----:R-:W-:-:S04]  /*cf20*/  IMAD.WIDE R14, R12, 0x2, R2 ;  /* 0x000000020c0e7825 */ /* 0x001fc800078e0202 */
[--C-:B---3--:R-:W-:Y:S01]  /*cf30*/  IMAD.WIDE R12, R13, 0x2, R2.reuse ;  /* 0x000000020d0c7825 */ /* 0x108fe200078e0202 */
[----:B------:R0:W-:Y:S04]  /*cf40*/  STL.64 [R1+0xcb0], R14 ;  /* 0x000cb00e01007387 */ /* 0x0001e80000100a00 */
[----:B0-----:R-:W2:Y:S04]  /*cf50*/  LDL.LU.64 R14, [R1+0x1560] ;  /* 0x00156000010e7983 */ /* 0x001ea80000300a00 */
[----:B------:R4:W-:Y:S02]  /*cf60*/  STL.64 [R1+0xc90], R12 ;  /* 0x000c900c01007387 */ /* 0x0009e40000100a00 */
[----:B----4-:R-:W-:-:S04]  /*cf70*/  IMAD.WIDE R12, R10, 0x2, R2 ;  /* 0x000000020a0c7825 */ /* 0x010fc800078e0202 */
[--C-:B------:R-:W-:Y:S01]  /*cf80*/  IMAD.WIDE R10, R11, 0x2, R2.reuse ;  /* 0x000000020b0a7825 */ /* 0x100fe200078e0202 */
[----:B------:R0:W-:Y:S04]  /*cf90*/  STL.64 [R1+0xc70], R12 ;  /* 0x000c700c01007387 */ /* 0x0001e80000100a00 */
[----:B0-----:R-:W3:Y:S04]  /*cfa0*/  LDL.LU.64 R12, [R1+0x1558] ;  /* 0x00155800010c7983 */ /* 0x001ee80000300a00 */
[----:B------:R0:W-:Y:S02]  /*cfb0*/  STL.64 [R1+0xc50], R10 ;  /* 0x000c500a01007387 */ /* 0x0001e40000100a00 */
[----:B0-----:R-:W-:-:S05]  /*cfc0*/  IMAD.WIDE R10, R8, 0x2, R2 ;  /* 0x00000002080a7825 */ /* 0x001fca00078e0202 */
[----:B------:R0:W-:Y:S04]  /*cfd0*/  STL.64 [R1+0xc30], R10 ;  /* 0x000c300a01007387 */ /* 0x0001e80000100a00 */
[----:B0-----:R-:W4:Y:S01]  /*cfe0*/  LDL.LU.64 R10, [R1+0x1550] ;  /* 0x00155000010a7983 */ /* 0x001f220000300a00 */
[----:B------:R-:W-:-:S05]  /*cff0*/  IMAD.WIDE R8, R9, 0x2, R2 ;  /* 0x0000000209087825 */ /* 0x000fca00078e0202 */
[----:B------:R0:W-:Y:S02]  /*d000*/  STL.64 [R1+0xc10], R8 ;  /* 0x000c100801007387 */ /* 0x0001e40000100a00 */
[----:B0-----:R-:W-:-:S04]  /*d010*/  IMAD.WIDE R8, R4, 0x2, R2 ;  /* 0x0000000204087825 */ /* 0x001fc800078e0202 */
[--C-:B------:R-:W-:Y:S01]  /*d020*/  IMAD.WIDE R4, R5, 0x2, R2.reuse ;  /* 0x0000000205047825 */ /* 0x100fe200078e0202 */
[----:B------:R0:W-:Y:S04]  /*d030*/  STL.64 [R1+0xbf0], R8 ;  /* 0x000bf00801007387 */ /* 0x0001e80000100a00 */
[----:B0-----:R-:W2:Y:S04]  /*d040*/  LDL.LU.64 R8, [R1+0x1548] ;  /* 0x0015480001087983 */ /* 0x001ea80000300a00 */
[----:B------:R0:W-:Y:S02]  /*d050*/  STL.64 [R1+0xbc8], R4 ;  /* 0x000bc80401007387 */ /* 0x0001e40000100a00 */
[----:B0-----:R-:W-:-:S05]  /*d060*/  IMAD.WIDE R4, R0, 0x2, R2 ;  /* 0x0000000200047825 */ /* 0x001fca00078e0202 */
[----:B------:R0:W-:Y:S04]  /*d070*/  STL.64 [R1+0xb98], R4 ;  /* 0x000b980401007387 */ /* 0x0001e80000100a00 */
[----:B0-----:R-:W3:Y:S01]  /*d080*/  LDL.LU.64 R4, [R1+0x1540] ;  /* 0x0015400001047983 */ /* 0x001ee20000300a00 */
[----:B----4-:R-:W-:-:S05]  /*d090*/  IMAD.WIDE R2, R11, 0x2, R2 ;  /* 0x000000020b027825 */ /* 0x010fca00078e0202 */
[----:B------:R0:W-:Y:S04]  /*d0a0*/  STL.64 [R1+0xb78], R2 ;  /* 0x000b780201007387 */ /* 0x0001e80000100a00 */
[----:B0-----:R-:W4:Y:S02]  /*d0b0*/  LDL.LU.64 R2, [R1+0x1538] ;  /* 0x0015380001027983 */ /* 0x001f240000300a00 */
[----:B----4-:R-:W-:Y:S02]  /*d0c0*/  IMAD.WIDE R6, R3, 0x2, R6 ;  /* 0x0000000203067825 */ /* 0x010fe400078e0206 */
[----:B------:R0:W-:Y:S04]  /*d0d0*/  STL [R1+0x1510], R2 ;  /* 0x0015100201007387 */ /* 0x0001e80000100800 */
[----:B0-----:R-:W3:Y:S04]  /*d0e0*/  LDL.64 R2, [R1+0x360] ;  /* 0x0003600001027983 */ /* 0x001ee80000100a00 */
[----:B------:R3:W-:Y:S02]  /*d0f0*/  STL.64 [R1+0x1150], R6 ;  /* 0x0011500601007387 */ /* 0x0007e40000100a00 */
[----:B---3--:R-:W-:-:S05]  /*d100*/  IMAD.WIDE R6, R4, 0x2, R2 ;  /* 0x0000000204067825 */ /* 0x008fca00078e0202 */
[----:B------:R0:W-:Y:S04]  /*d110*/  STL.64 [R1+0x1130], R6 ;  /* 0x0011300601007387 */ /* 0x0001e80000100a00 */
[----:B0-----:R-:W3:Y:S01]  /*d120*/  LDL.LU.64 R6, [R1+0x1530] ;  /* 0x0015300001067983 */ /* 0x001ee20000300a00 */
[----:B------:R-:W-:-:S05]  /*d130*/  IMAD.WIDE R4, R5, 0x2, R2 ;  /* 0x0000000205047825 */ /* 0x000fca00078e0202 */
[----:B------:R3:W-:Y:S02]  /*d140*/  STL.64 [R1+0x1110], R4 ;  /* 0x0011100401007387 */ /* 0x0007e40000100a00 */
[----:B---3--:R-:W-:-:S04]  /*d150*/  IMAD.WIDE R4, R6, 0x2, R2 ;  /* 0x0000000206047825 */ /* 0x008fc800078e0202 */
[--C-:B------:R-:W-:Y:S01]  /*d160*/  IMAD.WIDE R6, R7, 0x2, R2.reuse ;  /* 0x0000000207067825 */ /* 0x100fe200078e0202 */
[----:B------:R2:W-:Y:S04]  /*d170*/  STL.64 [R1+0x10f0], R4 ;  /* 0x0010f00401007387 */ /* 0x0005e80000100a00 */
[----:B------:R0:W-:Y:S01]  /*d180*/  STL.64 [R1+0x10d0], R6 ;  /* 0x0010d00601007387 */ /* 0x0001e20000100a00 */
[----:B--2---:R-:W-:-:S04]  /*d190*/  IMAD.WIDE R4, R8, 0x2, R2 ;  /* 0x0000000208047825 */ /* 0x004fc800078e0202 */
[--C-:B0-----:R-:W-:Y:S01]  /*d1a0*/  IMAD.WIDE R6, R9, 0x2, R2.reuse ;  /* 0x0000000209067825 */ /* 0x101fe200078e0202 */
[----:B------:R0:W-:Y:S03]  /*d1b0*/  STL.64 [R1+0x10b0], R4 ;  /* 0x0010b00401007387 */ /* 0x0001e60000100a00 */
[--C-:B------:R-:W-:Y:S01]  /*d1c0*/  IMAD.WIDE R8, R12, 0x2, R2.reuse ;  /* 0x000000020c087825 */ /* 0x100fe200078e0202 */
[----:B------:R1:W-:Y:S03]  /*d1d0*/  STL.64 [R1+0x1090], R6 ;  /* 0x0010900601007387 */ /* 0x0003e60000100a00 */
[----:B0-----:R-:W-:-:S04]  /*d1e0*/  IMAD.WIDE R4, R10, 0x2, R2 ;  /* 0x000000020a047825 */ /* 0x001fc800078e0202 */
[--C-:B-1----:R-:W-:Y:S01]  /*d1f0*/  IMAD.WIDE R6, R13, 0x2, R2.reuse ;  /* 0x000000020d067825 */ /* 0x102fe200078e0202 */
[----:B------:R0:W-:Y:S04]  /*d200*/  STL.64 [R1+0x1058], R4 ;  /* 0x0010580401007387 */ /* 0x0001e80000100a00 */
[----:B------:R1:W-:Y:S04]  /*d210*/  STL.64 [R1+0x1038], R8 ;  /* 0x0010380801007387 */ /* 0x0003e80000100a00 */
[----:B------:R2:W-:Y:S01]  /*d220*/  STL.64 [R1+0x1018], R6 ;  /* 0x0010180601007387 */ /* 0x0005e20000100a00 */
[----:B0-----:R-:W-:-:S04]  /*d230*/  IMAD.WIDE R4, R14, 0x2, R2 ;  /* 0x000000020e047825 */ /* 0x001fc800078e0202 */
[--C-:B-1----:R-:W-:Y:S01]  /*d240*/  IMAD.WIDE R8, R15, 0x2, R2.reuse ;  /* 0x000000020f087825 */ /* 0x102fe200078e0202 */
[----:B------:R0:W-:Y:S03]  /*d250*/  STL.64 [R1+0xff8], R4 ;  /* 0x000ff80401007387 */ /* 0x0001e60000100a00 */
[--C-:B--2---:R-:W-:Y:S01]  /*d260*/  IMAD.WIDE R6, R16, 0x2, R2.reuse ;  /* 0x0000000210067825 */ /* 0x104fe200078e0202 */
[----:B------:R1:W-:Y:S04]  /*d270*/  STL.64 [R1+0xfd8], R8 ;  /* 0x000fd80801007387 */ /* 0x0003e80000100a00 */
[----:B------:R2:W-:Y:S01]  /*d280*/  STL.64 [R1+0xfb8], R6 ;  /* 0x000fb80601007387 */ /* 0x0005e20000100a00 */
[----:B0-----:R-:W-:-:S04]  /*d290*/  IMAD.WIDE R4, R17, 0x2, R2 ;  /* 0x0000000211047825 */ /* 0x001fc800078e0202 */
[--C-:B-1----:R-:W-:Y:S01]  /*d2a0*/  IMAD.WIDE R8, R18, 0x2, R2.reuse ;  /* 0x0000000212087825 */ /* 0x102fe200078e0202 */
[----:B------:R0:W-:Y:S03]  /*d2b0*/  STL.64 [R1+0xf98], R4 ;  /* 0x000f980401007387 */ /* 0x0001e60000100a00 */
[--C-:B--2---:R-:W-:Y:S01]  /*d2c0*/  IMAD.WIDE R6, R19, 0x2, R2.reuse ;  /* 0x0000000213067825 */ /* 0x104fe200078e0202 */
[----:B------:R-:W-:Y:S04]  /*d2d0*/  STL.64 [R1+0xf78], R8 ;  /* 0x000f780801007387 */ /* 0x000fe80000100a00 */
[----:B------:R-:W2:Y:S01]  /*d2e0*/  LDL.LU R16, [R1+0x4] ;  /* 0x0000040001107983 */ /* 0x000ea20000300800 */
[----:B0-----:R-:W-:-:S03]  /*d2f0*/  IMAD.WIDE R4, R20, 0x2, R2 ;  /* 0x0000000214047825 */ /* 0x001fc600078e0202 */
[----:B------:R-:W-:Y:S04]  /*d300*/  STL.64 [R1+0xf58], R6 ;  /* 0x000f580601007387 */ /* 0x000fe80000100a00 */
[----:B------:R-:W3:Y:S04]  /*d310*/  LDL.LU R15, [R1+0x10] ;  /* 0x00001000010f7983 */ /* 0x000ee80000300800 */
[----:B------:R-:W-:Y:S04]  /*d320*/  STL.64 [R1+0xf38], R4 ;  /* 0x000f380401007387 */ /* 0x000fe80000100a00 */
[----:B------:R-:W3:Y:S04]  /*d330*/  LDL.LU R14, [R1+0x1c] ;  /* 0x00001c00010e7983 */ /* 0x000ee80000300800 */
[----:B---3--:R0:W-:Y:S04]  /*d340*/  STL.64 [R1+0x1520], R14 ;  /* 0x0015200e01007387 */ /* 0x0081e80000100a00 */
[----:B0-----:R-:W3:Y:S04]  /*d350*/  LDL.LU R15, [R1] ;  /* 0x00000000010f7983 */ /* 0x001ee80000300800 */
[----:B---3--:R0:W-:Y:S04]  /*d360*/  STL [R1+0x1528], R15 ;  /* 0x0015280f01007387 */ /* 0x0081e80000100800 */
[----:B------:R-:W3:Y:S04]  /*d370*/  LDL.LU R13, [R1+0x28] ;  /* 0x00002800010d7983 */ /* 0x000ee80000300800 */
[----:B------:R-:W4:Y:S01]  /*d380*/  LDL.64 R8, [R1+0x378] ;  /* 0x0003780001087983 */ /* 0x000f220000100a00 */
[----:B0-----:R-:W-:-:S03]  /*d390*/  IMAD.WIDE R14, R21, 0x2, R2 ;  /* 0x00000002150e7825 */ /* 0x001fc600078e0202 */
[----:B------:R-:W4:Y:S04]  /*d3a0*/  LDL.64 R6, [R1+0x370] ;  /* 0x0003700001067983 */ /* 0x000f280000100a00 */
[----:B------:R-:W4:Y:S04]  /*d3b0*/  LDL.64 R4, [R1+0x368] ;  /* 0x0003680001047983 */ /* 0x000f280000100a00 */
[----:B------:R-:W4:Y:S04]  /*d3c0*/  LDL.LU R21, [R1+0x30] ;  /* 0x0000300001157983 */ /* 0x000f280000300800 */
[----:B------:R-:W4:Y:S04]  /*d3d0*/  LDL.LU R12, [R1+0x34] ;  /* 0x00003400010c7983 */ /* 0x000f280000300800 */
[----:B------:R0:W-:Y:S02]  /*d3e0*/  STL.64 [R1+0xf18], R14 ;  /* 0x000f180e01007387 */ /* 0x0001e40000100a00 */
[----:B0-----:R-:W-:-:S02]  /*d3f0*/  IMAD.WIDE R14, R22, 0x2, R2 ;  /* 0x00000002160e7825 */ /* 0x001fc400078e0202 */
[----:B------:R-:W4:Y:S04]  /*d400*/  LDL.LU R22, [R1+0x2c] ;  /* 0x00002c0001167983 */ /* 0x000f280000300800 */
[----:B------:R-:W4:Y:S04]  /*d410*/  LDL.LU R20, [R1+0x38] ;  /* 0x0000380001147983 */ /* 0x000f280000300800 */
[----:B------:R0:W-:Y:S04]  /*d420*/  STL.64 [R1+0xee8], R14 ;  /* 0x000ee80e01007387 */ /* 0x0001e80000100a00 */
[----:B------:R-:W4:Y:S04]  /*d430*/  LDL.LU R19, [R1+0x3c] ;  /* 0x00003c0001137983 */ /* 0x000f280000300800 */
[----:B------:R-:W4:Y:S01]  /*d440*/  LDL.LU R10, [R1+0x40] ;  /* 0x00004000010a7983 */ /* 0x000f220000300800 */
[----:B0-----:R-:W-:-:S03]  /*d450*/  IMAD.WIDE R14, R23, 0x2, R2 ;  /* 0x00000002170e7825 */ /* 0x001fc600078e0202 */
[----:B------:R-:W3:Y:S04]  /*d460*/  LDL.LU R23, [R1+0x24] ;  /* 0x0000240001177983 */ /* 0x000ee80000300800 */
[----:B------:R0:W-:Y:S02]  /*d470*/  STL.64 [R1+0xec0], R14 ;  /* 0x000ec00e01007387 */ /* 0x0001e40000100a00 */
[--C-:B0-----:R-:W-:Y:S02]  /*d480*/  IMAD.WIDE R14, R24, 0x2, R2.reuse ;  /* 0x00000002180e7825 */ /* 0x101fe400078e0202 */
[----:B------:R-:W4:Y:S04]  /*d490*/  LDL.LU R24, [R1+0x20] ;  /* 0x0000200001187983 */ /* 0x000f280000300800 */
[----:B------:R0:W-:Y:S02]  /*d4a0*/  STL.64 [R1+0xea0], R14 ;  /* 0x000ea00e01007387 */ /* 0x0001e40000100a00 */
[----:B0-----:R-:W-:-:S02]  /*d4b0*/  IMAD.WIDE R14, R25, 0x2, R2 ;  /* 0x00000002190e7825 */ /* 0x001fc400078e0202 */
[----:B------:R-:W3:Y:S04]  /*d4c0*/  LDL.LU R25, [R1+0x18] ;  /* 0x0000180001197983 */ /* 0x000ee80000300800 */
[----:B------:R-:W4:Y:S04]  /*d4d0*/  LDL.LU R18, [R1+0x4c] ;  /* 0x00004c0001127983 */ /* 0x000f280000300800 */
[----:B------:R0:W-:Y:S02]  /*d4e0*/  STL.64 [R1+0xe80], R14 ;  /* 0x000e800e01007387 */ /* 0x0001e40000100a00 */
[----:B0-----:R-:W-:-:S02]  /*d4f0*/  IMAD.WIDE R14, R26, 0x2, R2 ;  /* 0x000000021a0e7825 */ /* 0x001fc400078e0202 */
        /* <DEDUP_REMOVED lines=9> */
[----:B0-----:R-:W-:-:S05]  /*d590*/  IMAD.WIDE R14, R29, 0x2, R2 ;  /* 0x000000021d0e7825 */ /* 0x001fca00078e0202 */
[----:B------:R0:W-:Y:S04]  /*d5a0*/  STL.64 [R1+0xe00], R14 ;  /* 0x000e000e01007387 */ /* 0x0001e80000100a00 */
[----:B0-----:R-:W2:Y:S02]  /*d5b0*/  LDL.LU R15, [R1+0x1528] ;  /* 0x00152800010f7983 */ /* 0x001ea40000300800 */
[----:B--2---:R-:W-:-:S05]  /*d5c0*/  IMAD.WIDE R14, R15, 0x2, R2 ;  /* 0x000000020f0e7825 */ /* 0x004fca00078e0202 */
[----:B------:R0:W-:Y:S02]  /*d5d0*/  STL.64 [R1+0xde0], R14 ;  /* 0x000de00e01007387 */ /* 0x0001e40000100a00 */
[----:B0-----:R-:W-:-:S05]  /*d5e0*/  IMAD.WIDE R14, R16, 0x2, R2 ;  /* 0x00000002100e7825 */ /* 0x001fca00078e0202 */
[----:B------:R0:W-:Y:S04]  /*d5f0*/  STL.64 [R1+0xdc0], R14 ;  /* 0x000dc00e01007387 */ /* 0x0001e80000100a00 */
[----:B0-----:R-:W2:Y:S01]  /*d600*/  LDL.LU.64 R14, [R1+0x1520] ;  /* 0x00152000010e7983 */ /* 0x001ea20000300a00 */
[----:B---3--:R-:W-:-:S03]  /*d610*/  IMAD.WIDE R28, R28, 0x2, R2 ;  /* 0x000000021c1c7825 */ /* 0x008fc600078e0202 */
[----:B------:R-:W3:Y:S04]  /*d620*/  LDL.LU R16, [R1+0x54] ;  /* 0x0000540001107983 */ /* 0x000ee80000300800 */
[----:B------:R4:W-:Y:S02]  /*d630*/  STL.64 [R1+0xda0], R28 ;  /* 0x000da01c01007387 */ /* 0x0009e40000100a00 */
[----:B----4-:R-:W-:-:S05]  /*d640*/  IMAD.WIDE R28, R27, 0x2, R2 ;  /* 0x000000021b1c7825 */ /* 0x010fca00078e0202 */
[----:B------:R2:W-:Y:S01]  /*d650*/  STL.64 [R1+0xd80], R28 ;  /* 0x000d801c01007387 */ /* 0x0005e20000100a00 */
[----:B------:R-:W-:-:S04]  /*d660*/  IMAD.WIDE R26, R26, 0x2, R2 ;  /* 0x000000021a1a7825 */ /* 0x000fc800078e0202 */
[--C-:B--2---:R-:W-:Y:S02]  /*d670*/  IMAD.WIDE R28, R15, 0x2, R2.reuse ;  /* 0x000000020f1c7825 */ /* 0x104fe400078e0202 */
[----:B------:R-:W2:Y:S04]  /*d680*/  LDL.LU R15, [R1+0x58] ;  /* 0x00005800010f7983 */ /* 0x000ea80000300800 */
[----:B------:R0:W-:Y:S04]  /*d690*/  STL.64 [R1+0xd60], R28 ;  /* 0x000d601c01007387 */ /* 0x0001e80000100a00 */
[----:B------:R1:W-:Y:S01]  /*d6a0*/  STL.64 [R1+0xd28], R26 ;  /* 0x000d281a01007387 */ /* 0x0003e20000100a00 */
[----:B0-----:R-:W-:-:S04]  /*d6b0*/  IMAD.WIDE R28, R25, 0x2, R2 ;  /* 0x00000002191c7825 */ /* 0x001fc800078e0202 */
[--C-:B-1----:R-:W-:Y:S02]  /*d6c0*/  IMAD.WIDE R26, R14, 0x2, R2.reuse ;  /* 0x000000020e1a7825 */ /* 0x102fe400078e0202 */
[----:B------:R-:W4:Y:S04]  /*d6d0*/  LDL.LU R14, [R1+0x5c] ;  /* 0x00005c00010e7983 */ /* 0x000f280000300800 */
[----:B------:R0:W-:Y:S04]  /*d6e0*/  STL.64 [R1+0xd08], R28 ;  /* 0x000d081c01007387 */ /* 0x0001e80000100a00 */
[----:B------:R1:W-:Y:S01]  /*d6f0*/  STL.64 [R1+0xce8], R26 ;  /* 0x000ce81a01007387 */ /* 0x0003e20000100a00 */
[----:B0-----:R-:W-:-:S04]  /*d700*/  IMAD.WIDE R28, R24, 0x2, R2 ;  /* 0x00000002181c7825 */ /* 0x001fc800078e0202 */
[--C-:B-1----:R-:W-:Y:S01]  /*d710*/  IMAD.WIDE R26, R23, 0x2, R2.reuse ;  /* 0x00000002171a7825 */ /* 0x102fe200078e0202 */
[----:B------:R-:W-:Y:S03]  /*d720*/  STL.64 [R1+0xcc8], R28 ;  /* 0x000cc81c01007387 */ /* 0x000fe60000100a00 */
[--C-:B------:R-:W-:Y:S02]  /*d730*/  IMAD.WIDE R24, R13, 0x2, R2.reuse ;  /* 0x000000020d187825 */ /* 0x100fe400078e0202 */
        /* <DEDUP_REMOVED lines=11> */
[--C-:B------:R-:W-:Y:S01]  /*d7f0*/  IMAD.WIDE R20, R19, 0x2, R2.reuse ;  /* 0x0000000213147825 */ /* 0x100fe200078e0202 */
[----:B------:R0:W-:Y:S03]  /*d800*/  STL.64 [R1+0xc08], R24 ;  /* 0x000c081801007387 */ /* 0x0001e60000100a00 */
[--C-:B-1----:R-:W-:Y:S02]  /*d810*/  IMAD.WIDE R22, R10, 0x2, R2.reuse ;  /* 0x000000020a167825 */ /* 0x102fe400078e0202 */
[----:B------:R-:W4:Y:S04]  /*d820*/  LDL.LU R10, [R1+0x68] ;  /* 0x00006800010a7983 */ /* 0x000f280000300800 */
[----:B------:R1:W-:Y:S01]  /*d830*/  STL.64 [R1+0xbe8], R20 ;  /* 0x000be81401007387 */ /* 0x0003e20000100a00 */
[----:B0-----:R-:W-:-:S03]  /*d840*/  IMAD.WIDE R24, R11, 0x2, R2 ;  /* 0x000000020b187825 */ /* 0x001fc600078e0202 */
[----:B------:R0:W-:Y:S01]  /*d850*/  STL.64 [R1+0xbb8], R22 ;  /* 0x000bb81601007387 */ /* 0x0001e20000100a00 */
[----:B-1----:R-:W-:-:S03]  /*d860*/  IMAD.WIDE R20, R0, 0x2, R2 ;  /* 0x0000000200147825 */ /* 0x002fc600078e0202 */
[----:B------:R1:W5:Y:S04]  /*d870*/  LDL.LU R0, [R1+0x1518] ;  /* 0x0015180001007983 */ /* 0x0003680000300800 */
[----:B------:R-:W4:Y:S01]  /*d880*/  LDL.LU R11, [R1+0x1514] ;  /* 0x00151400010b7983 */ /* 0x000f220000300800 */
[----:B0-----:R-:W-:-:S03]  /*d890*/  IMAD.WIDE R22, R18, 0x2, R8 ;  /* 0x0000000212167825 */ /* 0x001fc600078e0208 */
[----:B------:R0:W-:Y:S04]  /*d8a0*/  STL.64 [R1+0xb90], R20 ;  /* 0x000b901401007387 */ /* 0x0001e80000100a00 */
[----:B------:R3:W-:Y:S04]  /*d8b0*/  STL.64 [R1+0xb70], R24 ;  /* 0x000b701801007387 */ /* 0x0007e80000100a00 */
[----:B------:R1:W-:Y:S01]  /*d8c0*/  STL.64 [R1+0xb68], R22 ;  /* 0x000b681601007387 */ /* 0x0003e20000100a00 */
[----:B0-----:R-:W-:-:S04]  /*d8d0*/  IMAD.WIDE R20, R18, 0x2, R6 ;  /* 0x0000000212147825 */ /* 0x001fc800078e0206 */
[C---:B---3--:R-:W-:Y:S01]  /*d8e0*/  IMAD.WIDE R24, R18.reuse, 0x2, R4 ;  /* 0x0000000212187825 */ /* 0x048fe200078e0204 */
[----:B------:R0:W-:Y:S03]  /*d8f0*/  STL.64 [R1+0xb60], R20 ;  /* 0x000b601401007387 */ /* 0x0001e60000100a00 */
[----:B-1----:R-:W-:Y:S01]  /*d900*/  IMAD.WIDE R22, R18, 0x2, R2 ;  /* 0x0000000212167825 */ /* 0x002fe200078e0202 */
[----:B------:R-:W-:Y:S03]  /*d910*/  STL.64 [R1+0xb58], R24 ;  /* 0x000b581801007387 */ /* 0x000fe60000100a00 */
[C---:B------:R-:W-:Y:S01]  /*d920*/  IMAD.WIDE R18, R17.reuse, 0x2, R6 ;  /* 0x0000000211127825 */ /* 0x040fe200078e0206 */
[----:B------:R1:W-:Y:S03]  /*d930*/  STL.64 [R1+0xb50], R22 ;  /* 0x000b501601007387 */ /* 0x0003e60000100a00 */
[----:B0-----:R-:W-:-:S05]  /*d940*/  IMAD.WIDE R20, R17, 0x2, R8 ;  /* 0x0000000211147825 */ /* 0x001fca00078e0208 */
[----:B------:R0:W-:Y:S01]  /*d950*/  STL.64 [R1+0xb48], R20 ;  /* 0x000b481401007387 */ /* 0x0001e20000100a00 */
[----:B-1----:R-:W-:-:S03]  /*d960*/  IMAD.WIDE R22, R17, 0x2, R4 ;  /* 0x0000000211167825 */ /* 0x002fc600078e0204 */
[----:B------:R1:W-:Y:S04]  /*d970*/  STL.64 [R1+0xb40], R18 ;  /* 0x000b401201007387 */ /* 0x0003e80000100a00 */
[----:B------:R3:W-:Y:S01]  /*d980*/  STL.64 [R1+0xb38], R22 ;  /* 0x000b381601007387 */ /* 0x0007e20000100a00 */
[----:B0-----:R-:W-:-:S04]  /*d990*/  IMAD.WIDE R20, R17, 0x2, R2 ;  /* 0x0000000211147825 */ /* 0x001fc800078e0202 */
[C---:B-1----:R-:W-:Y:S01]  /*d9a0*/  IMAD.WIDE R18, R16.reuse, 0x2, R8 ;  /* 0x0000000210127825 */ /* 0x042fe200078e0208 */
[----:B------:R0:W-:Y:S03]  /*d9b0*/  STL.64 [R1+0xb30], R20 ;  /* 0x000b301401007387 */ /* 0x0001e60000100a00 */
[C---:B---3--:R-:W-:Y:S01]  /*d9c0*/  IMAD.WIDE R22, R16.reuse, 0x2, R6 ;  /* 0x0000000210167825 */ /* 0x048fe200078e0206 */
[----:B------:R1:W-:Y:S04]  /*d9d0*/  STL.64 [R1+0xb28], R18 ;  /* 0x000b281201007387 */ /* 0x0003e80000100a00 */
[----:B------:R-:W-:Y:S01]  /*d9e0*/  STL.64 [R1+0xb20], R22 ;  /* 0x000b201601007387 */ /* 0x000fe20000100a00 */
[----:B0-----:R-:W-:-:S04]  /*d9f0*/  IMAD.WIDE R20, R16, 0x2, R4 ;  /* 0x0000000210147825 */ /* 0x001fc800078e0204 */
[----:B-1----:R-:W-:Y:S01]  /*da00*/  IMAD.WIDE R18, R16, 0x2, R2 ;  /* 0x0000000210127825 */ /* 0x002fe200078e0202 */
[----:B------:R0:W-:Y:S04]  /*da10*/  STL.64 [R1+0xb18], R20 ;  /* 0x000b181401007387 */ /* 0x0001e80000100a00 */
[----:B------:R1:W-:Y:S01]  /*da20*/  STL.64 [R1+0xb10], R18 ;  /* 0x000b101201007387 */ /* 0x0003e20000100a00 */
[----:B------:R-:W-:Y:S01]  /*da30*/  UMOV UR4, URZ ;  /* 0x0000003f00047c82 */ /* 0x000fe20008000000 */
[----:B--2---:R-:W-:-:S04]  /*da40*/  IMAD.WIDE R16, R15, 0x2, R8 ;  /* 0x000000020f107825 */ /* 0x004fc800078e0208 */
[C---:B0-----:R-:W-:Y:S01]  /*da50*/  IMAD.WIDE R20, R15.reuse, 0x2, R6 ;  /* 0x000000020f147825 */ /* 0x041fe200078e0206 */
[----:B------:R0:W-:Y:S03]  /*da60*/  STL.64 [R1+0xb08], R16 ;  /* 0x000b081001007387 */ /* 0x0001e60000100a00 */
[C---:B-1----:R-:W-:Y:S01]  /*da70*/  IMAD.WIDE R18, R15.reuse, 0x2, R4 ;  /* 0x000000020f127825 */ /* 0x042fe200078e0204 */
[----:B------:R4:W-:Y:S04]  /*da80*/  STL.64 [R1+0xb00], R20 ;  /* 0x000b001401007387 */ /* 0x0009e80000100a00 */
[----:B------:R1:W-:Y:S01]  /*da90*/  STL.64 [R1+0xaf8], R18 ;  /* 0x000af81201007387 */ /* 0x0003e20000100a00 */
[----:B0-----:R-:W-:-:S04]  /*daa0*/  IMAD.WIDE R16, R15, 0x2, R2 ;  /* 0x000000020f107825 */ /* 0x001fc800078e0202 */
[C---:B----4-:R-:W-:Y:S01]  /*dab0*/  IMAD.WIDE R20, R14.reuse, 0x2, R8 ;  /* 0x000000020e147825 */ /* 0x050fe200078e0208 */
[----:B------:R0:W-:Y:S03]  /*dac0*/  STL.64 [R1+0xaf0], R16 ;  /* 0x000af01001007387 */ /* 0x0001e60000100a00 */
[C---:B-1----:R-:W-:Y:S01]  /*dad0*/  IMAD.WIDE R18, R14.reuse, 0x2, R6 ;  /* 0x000000020e127825 */ /* 0x042fe200078e0206 */
[----:B------:R-:W-:Y:S04]  /*dae0*/  STL.64 [R1+0xae8], R20 ;  /* 0x000ae81401007387 */ /* 0x000fe80000100a00 */
[----:B------:R1:W-:Y:S01]  /*daf0*/  STL.64 [R1+0xae0], R18 ;  /* 0x000ae01201007387 */ /* 0x0003e20000100a00 */
[----:B0-----:R-:W-:-:S04]  /*db00*/  IMAD.WIDE R16, R14, 0x2, R4 ;  /* 0x000000020e107825 */ /* 0x001fc800078e0204 */
[----:B------:R-:W-:Y:S01]  /*db10*/  IMAD.WIDE R14, R14, 0x2, R2 ;  /* 0x000000020e0e7825 */ /* 0x000fe200078e0202 */
[----:B------:R0:W-:Y:S04]  /*db20*/  STL.64 [R1+0xad8], R16 ;  /* 0x000ad81001007387 */ /* 0x0001e80000100a00 */
[----:B------:R2:W-:Y:S01]  /*db30*/  STL.64 [R1+0xad0], R14 ;  /* 0x000ad00e01007387 */ /* 0x0005e20000100a00 */
[----:B-1----:R-:W-:-:S04]  /*db40*/  IMAD.WIDE R18, R13, 0x2, R8 ;  /* 0x000000020d127825 */ /* 0x002fc800078e0208 */
[C---:B0-----:R-:W-:Y:S01]  /*db50*/  IMAD.WIDE R16, R13.reuse, 0x2, R6 ;  /* 0x000000020d107825 */ /* 0x041fe200078e0206 */
[----:B------:R0:W-:Y:S03]  /*db60*/  STL.64 [R1+0xac8], R18 ;  /* 0x000ac81201007387 */ /* 0x0001e60000100a00 */
[C---:B--2---:R-:W-:Y:S01]  /*db70*/  IMAD.WIDE R14, R13.reuse, 0x2, R4 ;  /* 0x000000020d0e7825 */ /* 0x044fe200078e0204 */
[----:B------:R1:W-:Y:S04]  /*db80*/  STL.64 [R1+0xac0], R16 ;  /* 0x000ac01001007387 */ /* 0x0003e80000100a00 */
[----:B------:R2:W-:Y:S01]  /*db90*/  STL.64 [R1+0xab8], R14 ;  /* 0x000ab80e01007387 */ /* 0x0005e20000100a00 */
[----:B0-----:R-:W-:-:S05]  /*dba0*/  IMAD.WIDE R18, R13, 0x2, R2 ;  /* 0x000000020d127825 */ /* 0x001fca00078e0202 */
[----:B------:R0:W-:Y:S01]  /*dbb0*/  STL.64 [R1+0xab0], R18 ;  /* 0x000ab01201007387 */ /* 0x0001e20000100a00 */
[----:B-1----:R-:W-:-:S04]  /*dbc0*/  IMAD.WIDE R16, R12, 0x2, R8 ;  /* 0x000000020c107825 */ /* 0x002fc800078e0208 */
[C---:B--2---:R-:W-:Y:S01]  /*dbd0*/  IMAD.WIDE R14, R12.reuse, 0x2, R6 ;  /* 0x000000020c0e7825 */ /* 0x044fe200078e0206 */
[----:B------:R1:W-:Y:S03]  /*dbe0*/  STL.64 [R1+0xaa8], R16 ;  /* 0x000aa81001007387 */ /* 0x0003e60000100a00 */
[C---:B0-----:R-:W-:Y:S01]  /*dbf0*/  IMAD.WIDE R18, R12.reuse, 0x2, R4 ;  /* 0x000000020c127825 */ /* 0x041fe200078e0204 */
[----:B------:R0:W-:Y:S04]  /*dc00*/  STL.64 [R1+0xaa0], R14 ;  /* 0x000aa00e01007387 */ /* 0x0001e80000100a00 */
[----:B------:R-:W-:Y:S01]  /*dc10*/  STL.64 [R1+0xa98], R18 ;  /* 0x000a981201007387 */ /* 0x000fe20000100a00 */
[----:B-1----:R-:W-:-:S05]  /*dc20*/  IMAD.WIDE R16, R12, 0x2, R2 ;  /* 0x000000020c107825 */ /* 0x002fca00078e0202 */
[----:B------:R1:W-:Y:S01]  /*dc30*/  STL.64 [R1+0xa90], R16 ;  /* 0x000a901001007387 */ /* 0x0003e20000100a00 */
[----:B0-----:R-:W-:-:S04]  /*dc40*/  IMAD.WIDE R14, R10, 0x2, R8 ;  /* 0x000000020a0e7825 */ /* 0x001fc800078e0208 */
[C---:B------:R-:W-:Y:S01]  /*dc50*/  IMAD.WIDE R12, R10.reuse, 0x2, R6 ;  /* 0x000000020a0c7825 */ /* 0x040fe200078e0206 */
[----:B------:R0:W-:Y:S03]  /*dc60*/  STL.64 [R1+0xa88], R14 ;  /* 0x000a880e01007387 */ /* 0x0001e60000100a00 */
[C---:B-1----:R-:W-:Y:S01]  /*dc70*/  IMAD.WIDE R16, R10.reuse, 0x2, R4 ;  /* 0x000000020a107825 */ /* 0x042fe200078e0204 */
[----:B------:R1:W-:Y:S04]  /*dc80*/  STL.64 [R1+0xa80], R12 ;  /* 0x000a800c01007387 */ /* 0x0003e80000100a00 */
[----:B------:R2:W-:Y:S01]  /*dc90*/  STL.64 [R1+0xa78], R16 ;  /* 0x000a781001007387 */ /* 0x0005e20000100a00 */
[----:B0-----:R-:W-:-:S04]  /*dca0*/  IMAD.WIDE R14, R10, 0x2, R2 ;  /* 0x000000020a0e7825 */ /* 0x001fc800078e0202 */
[C---:B-1----:R-:W-:Y:S01]  /*dcb0*/  IMAD.WIDE R12, R11.reuse, 0x2, R8 ;  /* 0x000000020b0c7825 */ /* 0x042fe200078e0208 */
[----:B------:R2:W-:Y:S03]  /*dcc0*/  STL.64 [R1+0xa70], R14 ;  /* 0x000a700e01007387 */ /* 0x0005e60000100a00 */
[C---:B------:R-:W-:Y:S01]  /*dcd0*/  IMAD.WIDE R8, R11.reuse, 0x2, R6 ;  /* 0x000000020b087825 */ /* 0x040fe200078e0206 */
[----:B------:R2:W-:Y:S03]  /*dce0*/  STL.64 [R1+0xa68], R12 ;  /* 0x000a680c01007387 */ /* 0x0005e60000100a00 */
[C---:B------:R-:W-:Y:S01]  /*dcf0*/  IMAD.WIDE R6, R11.reuse, 0x2, R4 ;  /* 0x000000020b067825 */ /* 0x040fe200078e0204 */
[----:B------:R2:W-:Y:S03]  /*dd00*/  STL.64 [R1+0xa60], R8 ;  /* 0x000a600801007387 */ /* 0x0005e60000100a00 */
[----:B------:R-:W-:-:S02]  /*dd10*/  IMAD.WIDE R4, R11, 0x2, R2 ;  /* 0x000000020b047825 */ /* 0x000fc400078e0202 */
[----:B------:R2:W5:Y:S04]  /*dd20*/  LDL.LU R2, [R1+0x1510] ;  /* 0x0015100001027983 */ /* 0x0005680000300800 */
[----:B------:R2:W-:Y:S04]  /*dd30*/  STL.64 [R1+0xa58], R6 ;  /* 0x000a580601007387 */ /* 0x0005e80000100a00 */
[----:B------:R2:W-:Y:S02]  /*dd40*/  STL.64 [R1+0xa50], R4 ;  /* 0x000a500401007387 */ /* 0x0005e40000100a00 */
.L_x_1:
[----:B------:R-:W3:Y:S04]  /*dd50*/  LDL.64 R22, [R1+0x378] ;  /* 0x0003780001167983 */ /* 0x000ee80000100a00 */
[----:B------:R-:W4:Y:S04]  /*dd60*/  LDL.64 R26, [R1+0x370] ;  /* 0x00037000011a7983 */ /* 0x000f280000100a00 */
[----:B------:R-:W4:Y:S04]  /*dd70*/  LDL.64 R18, [R1+0x368] ;  /* 0x0003680001127983 */ /* 0x000f280000100a00 */
[----:B------:R-:W4:Y:S04]  /*dd80*/  LDL.64 R24, [R1+0x360] ;  /* 0x0003600001187983 */ /* 0x000f280000100a00 */
[----:B------:R-:W4:Y:S04]  /*dd90*/  LDL.64 R10, [R1+0x1158] ;  /* 0x00115800010a7983 */ /* 0x000f280000100a00 */
[----:B--2---:R-:W2:Y:S04]  /*dda0*/  LDL.64 R14, [R1+0x1150] ;  /* 0x00115000010e7983 */ /* 0x004ea80000100a00 */
[----:B0----5:R0:W-:Y:S04]  /*ddb0*/  STL [R1+0x1e58], R0 ;  /* 0x001e580001007387 */ /* 0x0211e80000100800 */
[----:B------:R-:W2:Y:S04]  /*ddc0*/  LDL.64 R28, [R1+0x1140] ;  /* 0x00114000011c7983 */ /* 0x000ea80000100a00 */
[----:B------:R-:W2:Y:S04]  /*ddd0*/  LDL.64 R12, [R1+0x1138] ;  /* 0x00113800010c7983 */ /* 0x000ea80000100a00 */
[----:B------:R-:W2:Y:S01]  /*dde0*/  LDL.64 R20, [R1+0x1130] ;  /* 0x0011300001147983 */ /* 0x000ea20000100a00 */
[----:B---3--:R-:W-:-:S04]  /*ddf0*/  IMAD.WIDE R4, R2, 0x2, R22 ;  /* 0x0000000202047825 */ /* 0x008fc800078e0216 */
[C---:B----4-:R-:W-:Y:S01]  /*de00*/  IMAD.WIDE R8, R2.reuse, 0x2, R26 ;  /* 0x0000000202087825 */ /* 0x050fe200078e021a */
[----:B------:R1:W3:Y:S04]  /*de10*/  LDG.E.U16 R17, desc[UR10][R4.64] ;  /* 0x0000000a04117981 */ /* 0x0002e8000c1e1500 */
[----:B0-----:R-:W4:Y:S01]  /*de20*/  LDG.E.U16 R0, desc[UR10][R8.64] ;  /* 0x0000000a08007981 */ /* 0x001f22000c1e1500 */
[----:B------:R-:W-:-:S05]  /*de30*/  IMAD.WIDE R6, R2, 0x2, R18 ;  /* 0x0000000202067825 */ /* 0x000fca00078e0212 */
[----:B------:R0:W2:Y:S04]  /*de40*/  LDG.E.U16 R3, desc[UR10][R6.64] ;  /* 0x0000000a06037981 */ /* 0x0000a8000c1e1500 */
[----:B------:R-:W2:Y:S04]  /*de50*/  LDL.64 R8, [R1+0x1160] ;  /* 0x0011600001087983 */ /* 0x000ea80000100a00 */
[----:B------:R-:W0:Y:S01]  /*de60*/  LDL.64 R6, [R1+0x1168] ;  /* 0x0011680001067983 */ /* 0x000e220000100a00 */
[----:B-1----:R-:W-:-:S03]  /*de70*/  IMAD.WIDE R4, R2, 0x2, R24 ;  /* 0x0000000202047825 */ /* 0x002fc600078e0218 */
[----:B---3--:R1:W-:Y:S04]  /*de80*/  STL [R1+0x5b4], R17 ;  /* 0x0005b41101007387 */ /* 0x0083e80000100800 */
[----:B-1----:R-:W3:Y:S04]  /*de90*/  LDL.64 R16, [R1+0x1128] ;  /* 0x0011280001107983 */ /* 0x002ee80000100a00 */
[----:B----4-:R1:W-:Y:S04]  /*dea0*/  STL [R1+0x5ac], R0 ;  /* 0x0005ac0001007387 */ /* 0x0103e80000100800 */
[----:B-1----:R1:W4:Y:S01]  /*deb0*/  LDG.E.U16 R0, desc[UR10][R4.64] ;  /* 0x0000000a04007981 */ /* 0x002322000c1e1500 */
[----:B0-----:R-:W-:-:S03]  /*dec0*/  IMAD.WIDE R6, R2, 0x2, R6 ;  /* 0x0000000202067825 */ /* 0x001fc600078e0206 */
[----:B--2---:R0:W-:Y:S04]  /*ded0*/  STL [R1+0x5a4], R3 ;  /* 0x0005a40301007387 */ /* 0x0041e80000100800 */
[----:B0-----:R-:W2:Y:S01]  /*dee0*/  LDG.E.U16 R3, desc[UR10][R6.64] ;  /* 0x0000000a06037981 */ /* 0x001ea2000c1e1500 */
[----:B------:R-:W-:-:S04]  /*def0*/  IMAD.WIDE R8, R2, 0x2, R8 ;  /* 0x0000000202087825 */ /* 0x000fc800078e0208 */
[C---:B------:R-:W-:Y:S02]  /*df00*/  IMAD.WIDE R10, R2.reuse, 0x2, R10 ;  /* 0x00000002020a7825 */ /* 0x040fe400078e020a */
[----:B------:R-:W3:Y:S04]  /*df10*/  LDG.E.U16 R9, desc[UR10][R8.64] ;  /* 0x0000000a08097981 */ /* 0x000ee8000c1e1500 */
[----:B------:R-:W3:Y:S01]  /*df20*/  LDL.64 R6, [R1+0x1148] ;  /* 0x0011480001067983 */ /* 0x000ee20000100a00 */
[----:B-1----:R-:W-:-:S03]  /*df30*/  IMAD.WIDE R4, R2, 0x2, R14 ;  /* 0x0000000202047825 */ /* 0x002fc600078e020e */
[----:B------:R-:W3:Y:S04]  /*df40*/  LDL.64 R14, [R1+0x1120] ;  /* 0x00112000010e7983 */ /* 0x000ee80000100a00 */
[----:B----4-:R0:W-:Y:S04]  /*df50*/  STL [R1+0x59c], R0 ;  /* 0x00059c0001007387 */ /* 0x0101e80000100800 */
[----:B0-----:R0:W4:Y:S04]  /*df60*/  LDG.E.U16 R0, desc[UR10][R10.64] ;  /* 0x0000000a0a007981 */ /* 0x001128000c1e1500 */
[----:B--2---:R1:W-:Y:S04]  /*df70*/  STL [R1+0x5b0], R3 ;  /* 0x0005b00301007387 */ /* 0x0043e80000100800 */
[----:B-1----:R1:W2:Y:S01]  /*df80*/  LDG.E.U16 R3, desc[UR10][R4.64] ;  /* 0x0000000a04037981 */ /* 0x0022a2000c1e1500 */
[----:B---3--:R-:W-:-:S03]  /*df90*/  IMAD.WIDE R6, R2, 0x2, R6 ;  /* 0x0000000202067825 */ /* 0x008fc600078e0206 */
[----:B------:R3:W-:Y:S01]  /*dfa0*/  STL [R1+0x5a8], R9 ;  /* 0x0005a80901007387 */ /* 0x0007e20000100800 */
[----:B0-----:R-:W-:-:S03]  /*dfb0*/  IMAD.WIDE R10, R2, 0x2, R20 ;  /* 0x00000002020a7825 */ /* 0x001fc600078e0214 */
[----:B------:R0:W2:Y:S01]  /*dfc0*/  LDG.E.U16 R20, desc[UR10][R6.64] ;  /* 0x0000000a06147981 */ /* 0x0000a2000c1e1500 */
[----:B-1----:R-:W-:-:S04]  /*dfd0*/  IMAD.WIDE R4, R2, 0x2, R28 ;  /* 0x0000000202047825 */ /* 0x002fc800078e021c */
[C---:B---3--:R-:W-:Y:S01]  /*dfe0*/  IMAD.WIDE R8, R2.reuse, 0x2, R12 ;  /* 0x0000000202087825 */ /* 0x048fe200078e020c */
[----:B------:R-:W3:Y:S04]  /*dff0*/  LDG.E.U16 R21, desc[UR10][R4.64] ;  /* 0x0000000a04157981 */ /* 0x000ee8000c1e1500 */
[----:B------:R-:W3:Y:S04]  /*e000*/  LDL.64 R12, [R1+0x1100] ;  /* 0x00110000010c7983 */ /* 0x000ee80000100a00 */
[----:B----4-:R1:W-:Y:S04]  /*e010*/  STL [R1+0x5a0], R0 ;  /* 0x0005a00001007387 */ /* 0x0103e80000100800 */
[----:B-1----:R-:W4:Y:S04]  /*e020*/  LDG.E.U16 R0, desc[UR10][R8.64] ;  /* 0x0000000a08007981 */ /* 0x002f28000c1e1500 */
[----:B------:R-:W4:Y:S04]  /*e030*/  LDL.64 R8, [R1+0x1110] ;  /* 0x0011100001087983 */ /* 0x000f280000100a00 */
[----:B--2---:R1:W-:Y:S01]  /*e040*/  STL [R1+0x598], R3 ;  /* 0x0005980301007387 */ /* 0x0043e20000100800 */
[----:B0-----:R-:W-:-:S03]  /*e050*/  IMAD.WIDE R6, R2, 0x2, R16 ;  /* 0x0000000202067825 */ /* 0x001fc600078e0210 */
[----:B------:R-:W2:Y:S04]  /*e060*/  LDL.64 R28, [R1+0x10f0] ;  /* 0x0010f000011c7983 */ /* 0x000ea80000100a00 */
[----:B------:R-:W2:Y:S04]  /*e070*/  LDL.64 R16, [R1+0x10e8] ;  /* 0x0010e80001107983 */ /* 0x000ea80000100a00 */
[----:B-1----:R-:W2:Y:S04]  /*e080*/  LDG.E.U16 R3, desc[UR10][R10.64] ;  /* 0x0000000a0a037981 */ /* 0x002ea8000c1e1500 */
[----:B------:R-:W2:Y:S04]  /*e090*/  LDL.64 R10, [R1+0x1108] ;  /* 0x00110800010a7983 */ /* 0x000ea80000100a00 */
[----:B---3--:R-:W-:Y:S04]  /*e0a0*/  STL [R1+0x590], R21 ;  /* 0x0005901501007387 */ /* 0x008fe80000100800 */
[----:B------:R0:W-:Y:S04]  /*e0b0*/  STL [R1+0x594], R20 ;  /* 0x0005941401007387 */ /* 0x0001e80000100800 */
[----:B0-----:R-:W3:Y:S01]  /*e0c0*/  LDL.64 R20, [R1+0x10e0] ;  /* 0x0010e00001147983 */ /* 0x001ee20000100a00 */
[----:B------:R-:W-:-:S03]  /*e0d0*/  IMAD.WIDE R4, R2, 0x2, R14 ;  /* 0x0000000202047825 */ /* 0x000fc600078e020e */
[----:B----4-:R0:W-:Y:S04]  /*e0e0*/  STL [R1+0x58c], R0 ;  /* 0x00058c0001007387 */ /* 0x0101e80000100800 */
[----:B------:R-:W4:Y:S04]  /*e0f0*/  LDL.64 R14, [R1+0x10d8] ;  /* 0x0010d800010e7983 */ /* 0x000f280000100a00 */
[----:B0-----:R-:W3:Y:S04]  /*e100*/  LDG.E.U16 R0, desc[UR10][R6.64] ;  /* 0x0000000a06007981 */ /* 0x001ee8000c1e1500 */
[----:B------:R-:W4:Y:S04]  /*e110*/  LDL.64 R6, [R1+0x1118] ;  /* 0x0011180001067983 */ /* 0x000f280000100a00 */
[----:B--2---:R0:W-:Y:S04]  /*e120*/  STL [R1+0x588], R3 ;  /* 0x0005880301007387 */ /* 0x0041e80000100800 */
[----:B0-----:R0:W2:Y:S01]  /*e130*/  LDG.E.U16 R3, desc[UR10][R4.64] ;  /* 0x0000000a04037981 */ /* 0x0010a2000c1e1500 */
[----:B------:R-:W-:-:S04]  /*e140*/  IMAD.WIDE R8, R2, 0x2, R8 ;  /* 0x0000000202087825 */ /* 0x000fc800078e0208 */
[C---:B------:R-:W-:Y:S02]  /*e150*/  IMAD.WIDE R10, R2.reuse, 0x2, R10 ;  /* 0x00000002020a7825 */ /* 0x040fe400078e020a */
[----:B------:R-:W2:Y:S02]  /*e160*/  LDG.E.U16 R9, desc[UR10][R8.64] ;  /* 0x0000000a08097981 */ /* 0x000ea4000c1e1500 */
[C---:B0-----:R-:W-:Y:S02]  /*e170*/  IMAD.WIDE R4, R2.reuse, 0x2, R12 ;  /* 0x0000000202047825 */ /* 0x041fe400078e020c */
[----:B---3--:R0:W-:Y:S04]  /*e180*/  STL [R1+0x584], R0 ;  /* 0x0005840001007387 */ /* 0x0081e80000100800 */
[----:B------:R-:W3:Y:S01]  /*e190*/  LDL.64 R12, [R1+0x10d0] ;  /* 0x0010d000010c7983 */ /* 0x000ee20000100a00 */
[----:B----4-:R-:W-:-:S05]  /*e1a0*/  IMAD.WIDE R6, R2, 0x2, R6 ;  /* 0x0000000202067825 */ /* 0x010fca00078e0206 */
[----:B0-----:R-:W4:Y:S04]  /*e1b0*/  LDG.E.U16 R0, desc[UR10][R6.64] ;  /* 0x0000000a06007981 */ /* 0x001f28000c1e1500 */
[----:B------:R-:W3:Y:S04]  /*e1c0*/  LDL.64 R6, [R1+0x10f8] ;  /* 0x0010f80001067983 */ /* 0x000ee80000100a00 */
[----:B--2---:R0:W-:Y:S04]  /*e1d0*/  STL [R1+0x580], R3 ;  /* 0x0005800301007387 */ /* 0x0041e80000100800 */
[----:B0-----:R0:W2:Y:S02]  /*e1e0*/  LDG.E.U16 R3, desc[UR10][R10.64] ;  /* 0x0000000a0a037981 */ /* 0x0010a4000c1e1500 */
[----:B0-----:R-:W-:-:S02]  /*e1f0*/  IMAD.WIDE R10, R2, 0x2, R20 ;  /* 0x00000002020a7825 */ /* 0x001fc400078e0214 */
[----:B----4-:R0:W-:Y:S04]  /*e200*/  STL [R1+0x57c], R0 ;  /* 0x00057c0001007387 */ /* 0x0101e80000100800 */
[----:B0-----:R0:W4:Y:S01]  /*e210*/  LDG.E.U16 R0, desc[UR10][R4.64] ;  /* 0x0000000a04007981 */ /* 0x001122000c1e1500 */
[----:B---3--:R-:W-:-:S03]  /*e220*/  IMAD.WIDE R6, R2, 0x2, R6 ;  /* 0x0000000202067825 */ /* 0x008fc600078e0206 */
[----:B------:R1:W-:Y:S04]  /*e230*/  STL [R1+0x578], R9 ;  /* 0x0005780901007387 */ /* 0x0003e80000100800 */
[----:B------:R3:W4:Y:S01]  /*e240*/  LDG.E.U16 R20, desc[UR10][R6.64] ;  /* 0x0000000a06147981 */ /* 0x000722000c1e1500 */
[----:B0-----:R-:W-:-:S04]  /*e250*/  IMAD.WIDE R4, R2, 0x2, R28 ;  /* 0x0000000202047825 */ /* 0x001fc800078e021c */
[C---:B-1----:R-:W-:Y:S01]  /*e260*/  IMAD.WIDE R8, R2.reuse, 0x2, R16 ;  /* 0x0000000202087825 */ /* 0x042fe200078e0210 */
[----:B------:R-:W4:Y:S04]  /*e270*/  LDG.E.U16 R21, desc[UR10][R4.64] ;  /* 0x0000000a04157981 */ /* 0x000f28000c1e1500 */
[----:B------:R-:W4:Y:S04]  /*e280*/  LDL.64 R16, [R1+0x10b0] ;  /* 0x0010b00001107983 */ /* 0x000f280000100a00 */
[----:B--2---:R0:W-:Y:S04]  /*e290*/  STL [R1+0x574], R3 ;  /* 0x0005740301007387 */ /* 0x0041e80000100800 */
[----:B0-----:R-:W2:Y:S01]  /*e2a0*/  LDG.E.U16 R3, desc[UR10][R8.64] ;  /* 0x0000000a08037981 */ /* 0x001ea2000c1e1500 */
[----:B---3--:R-:W-:-:S03]  /*e2b0*/  IMAD.WIDE R6, R2, 0x2, R14 ;  /* 0x0000000202067825 */ /* 0x008fc600078e020e */
[----:B------:R-:W3:Y:S04]  /*e2c0*/  LDL.64 R8, [R1+0x10c0] ;  /* 0x0010c00001087983 */ /* 0x000ee80000100a00 */
[----:B----4-:R0:W-:Y:S04]  /*e2d0*/  STL [R1+0x570], R0 ;  /* 0x0005700001007387 */ /* 0x0101e80000100800 */
[----:B------:R-:W4:Y:S04]  /*e2e0*/  LDL.64 R28, [R1+0x10a0] ;  /* 0x0010a000011c7983 */ /* 0x000f280000100a00 */
[----:B------:R-:W4:Y:S04]  /*e2f0*/  LDL.64 R14, [R1+0x1098] ;  /* 0x00109800010e7983 */ /* 0x000f280000100a00 */
[----:B0-----:R-:W3:Y:S04]  /*e300*/  LDG.E.U16 R0, desc[UR10][R10.64] ;  /* 0x0000000a0a007981 */ /* 0x001ee8000c1e1500 */
[----:B------:R-:W4:Y:S04]  /*e310*/  LDL.64 R10, [R1+0x10b8] ;  /* 0x0010b800010a7983 */ /* 0x000f280000100a00 */
[----:B------:R-:W-:Y:S04]  /*e320*/  STL [R1+0x568], R21 ;  /* 0x0005681501007387 */ /* 0x000fe80000100800 */
[----:B------:R0:W-:Y:S04]  /*e330*/  STL [R1+0x56c], R20 ;  /* 0x00056c1401007387 */ /* 0x0001e80000100800 */
[----:B0-----:R-:W4:Y:S04]  /*e340*/  LDL.64 R20, [R1+0x1090] ;  /* 0x0010900001147983 */ /* 0x001f280000100a00 */
[----:B--2---:R0:W-:Y:S04]  /*e350*/  STL [R1+0x564], R3 ;  /* 0x0005640301007387 */ /* 0x0041e80000100800 */
[----:B0-----:R-:W2:Y:S04]  /*e360*/  LDG.E.U16 R3, desc[UR10][R6.64] ;  /* 0x0000000a06037981 */ /* 0x001ea8000c1e1500 */
[----:B------:R-:W4:Y:S01]  /*e370*/  LDL.64 R6, [R1+0x10c8] ;  /* 0x0010c80001067983 */ /* 0x000f220000100a00 */
[----:B------:R-:W-:-:S03]  /*e380*/  IMAD.WIDE R4, R2, 0x2, R12 ;  /* 0x0000000202047825 */ /* 0x000fc600078e020c */
[----:B------:R-:W4:Y:S04]  /*e390*/  LDL.64 R12, [R1+0x1088] ;  /* 0x00108800010c7983 */ /* 0x000f280000100a00 */
[----:B---3--:R0:W-:Y:S04]  /*e3a0*/  STL [R1+0x560], R0 ;  /* 0x0005600001007387 */ /* 0x0081e80000100800 */
[----:B0-----:R0:W3:Y:S04]  /*e3b0*/  LDG.E.U16 R0, desc[UR10][R4.64] ;  /* 0x0000000a04007981 */ /* 0x0010e8000c1e1500 */
[----:B--2---:R1:W-:Y:S01]  /*e3c0*/  STL [R1+0x55c], R3 ;  /* 0x00055c0301007387 */ /* 0x0043e20000100800 */
[----:B----4-:R-:W-:-:S05]  /*e3d0*/  IMAD.WIDE R6, R2, 0x2, R6 ;  /* 0x0000000202067825 */ /* 0x010fca00078e0206 */
[----:B-1----:R-:W2:Y:S01]  /*e3e0*/  LDG.E.U16 R3, desc[UR10][R6.64] ;  /* 0x0000000a06037981 */ /* 0x002ea2000c1e1500 */
[----:B------:R-:W-:-:S04]  /*e3f0*/  IMAD.WIDE R8, R2, 0x2, R8 ;  /* 0x0000000202087825 */ /* 0x000fc800078e0208 */
[C---:B------:R-:W-:Y:S02]  /*e400*/  IMAD.WIDE R10, R2.reuse, 0x2, R10 ;  /* 0x00000002020a7825 */ /* 0x040fe400078e020a */
[----:B------:R-:W4:Y:S04]  /*e410*/  LDG.E.U16 R9, desc[UR10][R8.64] ;  /* 0x0000000a08097981 */ /* 0x000f28000c1e1500 */
[----:B------:R-:W4:Y:S01]  /*e420*/  LDL.64 R6, [R1+0x10a8] ;  /* 0x0010a80001067983 */ /* 0x000f220000100a00 */
[----:B0-----:R-:W-:-:S03]  /*e430*/  IMAD.WIDE R4, R2, 0x2, R16 ;  /* 0x0000000202047825 */ /* 0x001fc600078e0210 */
[----:B------:R-:W4:Y:S04]  /*e440*/  LDL.64 R16, [R1+0x1080] ;  /* 0x0010800001107983 */ /* 0x000f280000100a00 */
[----:B---3--:R0:W-:Y:S04]  /*e450*/  STL [R1+0x558], R0 ;  /* 0x0005580001007387 */ /* 0x0081e80000100800 */
[----:B0-----:R0:W3:Y:S04]  /*e460*/  LDG.E.U16 R0, desc[UR10][R10.64] ;  /* 0x0000000a0a007981 */ /* 0x0010e8000c1e1500 */
[----:B--2---:R1:W-:Y:S04]  /*e470*/  STL [R1+0x554], R3 ;  /* 0x0005540301007387 */ /* 0x0043e80000100800 */
[----:B-1----:R1:W2:Y:S01]  /*e480*/  LDG.E.U16 R3, desc[UR10][R4.64] ;  /* 0x0000000a04037981 */ /* 0x0022a2000c1e1500 */
[----:B----4-:R-:W-:-:S03]  /*e490*/  IMAD.WIDE R6, R2, 0x2, R6 ;  /* 0x0000000202067825 */ /* 0x010fc600078e0206 */
[----:B------:R4:W-:Y:S01]  /*e4a0*/  STL [R1+0x550], R9 ;  /* 0x0005500901007387 */ /* 0x0009e20000100800 */
[----:B0-----:R-:W-:-:S03]  /*e4b0*/  IMAD.WIDE R10, R2, 0x2, R20 ;  /* 0x00000002020a7825 */ /* 0x001fc600078e0214 */
[----:B------:R0:W2:Y:S01]  /*e4c0*/  LDG.E.U16 R20, desc[UR10][R6.64] ;  /* 0x0000000a06147981 */ /* 0x0000a2000c1e1500 */
[----:B-1----:R-:W-:-:S04]  /*e4d0*/  IMAD.WIDE R4, R2, 0x2, R28 ;  /* 0x0000000202047825 */ /* 0x002fc800078e021c */
[C---:B----4-:R-:W-:Y:S01]  /*e4e0*/  IMAD.WIDE R8, R2.reuse, 0x2, R14 ;  /* 0x0000000202087825 */ /* 0x050fe200078e020e */
[----:B------:R-:W4:Y:S04]  /*e4f0*/  LDG.E.U16 R21, desc[UR10][R4.64] ;  /* 0x0000000a04157981 */ /* 0x000f28000c1e1500 */
[----:B------:R-:W4:Y:S04]  /*e500*/  LDL.64 R14, [R1+0x1048] ;  /* 0x00104800010e7983 */ /* 0x000f280000100a00 */
[----:B---3--:R1:W-:Y:S04]  /*e510*/  STL [R1+0x54c], R0 ;  /* 0x00054c0001007387 */ /* 0x0083e80000100800 */
[----:B-1----:R-:W3:Y:S04]  /*e520*/  LDG.E.U16 R0, desc[UR10][R8.64] ;  /* 0x0000000a08007981 */ /* 0x002ee8000c1e1500 */
[----:B------:R-:W3:Y:S04]  /*e530*/  LDL.64 R8, [R1+0x1058] ;  /* 0x0010580001087983 */ /* 0x000ee80000100a00 */
[----:B--2---:R1:W-:Y:S01]  /*e540*/  STL [R1+0x548], R3 ;  /* 0x0005480301007387 */ /* 0x0043e20000100800 */
[----:B0-----:R-:W-:-:S03]  /*e550*/  IMAD.WIDE R6, R2, 0x2, R12 ;  /* 0x0000000202067825 */ /* 0x001fc600078e020c */
[----:B------:R-:W2:Y:S04]  /*e560*/  LDL.64 R28, [R1+0x1038] ;  /* 0x00103800011c7983 */ /* 0x000ea80000100a00 */
[----:B------:R-:W2:Y:S04]  /*e570*/  LDL.64 R12, [R1+0x1030] ;  /* 0x00103000010c7983 */ /* 0x000ea80000100a00 */
[----:B-1----:R-:W2:Y:S04]  /*e580*/  LDG.E.U16 R3, desc[UR10][R10.64] ;  /* 0x0000000a0a037981 */ /* 0x002ea8000c1e1500 */
[----:B------:R-:W2:Y:S04]  /*e590*/  LDL.64 R10, [R1+0x1050] ;  /* 0x00105000010a7983 */ /* 0x000ea80000100a00 */
[----:B----4-:R-:W-:Y:S04]  /*e5a0*/  STL [R1+0x540], R21 ;  /* 0x0005401501007387 */ /* 0x010fe80000100800 */
[----:B------:R0:W-:Y:S04]  /*e5b0*/  STL [R1+0x544], R20 ;  /* 0x0005441401007387 */ /* 0x0001e80000100800 */
[----:B0-----:R-:W4:Y:S01]  /*e5c0*/  LDL.64 R20, [R1+0x1028] ;  /* 0x0010280001147983 */ /* 0x001f220000100a00 */
[----:B------:R-:W-:-:S03]  /*e5d0*/  IMAD.WIDE R4, R2, 0x2, R16 ;  /* 0x0000000202047825 */ /* 0x000fc600078e0210 */
[----:B---3--:R0:W-:Y:S04]  /*e5e0*/  STL [R1+0x53c], R0 ;  /* 0x00053c0001007387 */ /* 0x0081e80000100800 */
[----:B------:R-:W3:Y:S04]  /*e5f0*/  LDL.64 R16, [R1+0x1020] ;  /* 0x0010200001107983 */ /* 0x000ee80000100a00 */
[----:B0-----:R-:W4:Y:S04]  /*e600*/  LDG.E.U16 R0, desc[UR10][R6.64] ;  /* 0x0000000a06007981 */ /* 0x001f28000c1e1500 */
[----:B------:R-:W3:Y:S04]  /*e610*/  LDL.64 R6, [R1+0x1078] ;  /* 0x0010780001067983 */ /* 0x000ee80000100a00 */
[----:B--2---:R0:W-:Y:S04]  /*e620*/  STL [R1+0x538], R3 ;  /* 0x0005380301007387 */ /* 0x0041e80000100800 */
[----:B0-----:R0:W2:Y:S01]  /*e630*/  LDG.E.U16 R3, desc[UR10][R4.64] ;  /* 0x0000000a04037981 */ /* 0x0010a2000c1e1500 */
[----:B------:R-:W-:-:S04]  /*e640*/  IMAD.WIDE R8, R2, 0x2, R8 ;  /* 0x0000000202087825 */ /* 0x000fc800078e0208 */
[C---:B------:R-:W-:Y:S02]  /*e650*/  IMAD.WIDE R10, R2.reuse, 0x2, R10 ;  /* 0x00000002020a7825 */ /* 0x040fe400078e020a */
[----:B------:R-:W2:Y:S02]  /*e660*/  LDG.E.U16 R9, desc[UR10][R8.64] ;  /* 0x0000000a08097981 */ /* 0x000ea4000c1e1500 */
[C---:B0-----:R-:W-:Y:S02]  /*e670*/  IMAD.WIDE R4, R2.reuse, 0x2, R14 ;  /* 0x0000000202047825 */ /* 0x041fe400078e020e */
[----:B----4-:R0:W-:Y:S04]  /*e680*/  STL [R1+0x534], R0 ;  /* 0x0005340001007387 */ /* 0x0101e80000100800 */
[----:B------:R-:W4:Y:S01]  /*e690*/  LDL.64 R14, [R1+0x1018] ;  /* 0x00101800010e7983 */ /* 0x000f220000100a00 */
[----:B---3--:R-:W-:-:S05]  /*e6a0*/  IMAD.WIDE R6, R2, 0x2, R6 ;  /* 0x0000000202067825 */ /* 0x008fca00078e0206 */
[----:B0-----:R-:W3:Y:S04]  /*e6b0*/  LDG.E.U16 R0, desc[UR10][R6.64] ;  /* 0x0000000a06007981 */ /* 0x001ee8000c1e1500 */
[----:B------:R-:W4:Y:S04]  /*e6c0*/  LDL.64 R6, [R1+0x1040] ;  /* 0x0010400001067983 */ /* 0x000f280000100a00 */
[----:B--2---:R0:W-:Y:S04]  /*e6d0*/  STL [R1+0x52c], R3 ;  /* 0x00052c0301007387 */ /* 0x0041e80000100800 */
[----:B0-----:R0:W2:Y:S02]  /*e6e0*/  LDG.E.U16 R3, desc[UR10][R10.64] ;  /* 0x0000000a0a037981 */ /* 0x0010a4000c1e1500 */
[----:B0-----:R-:W-:-:S02]  /*e6f0*/  IMAD.WIDE R10, R2, 0x2, R20 ;  /* 0x00000002020a7825 */ /* 0x001fc400078e0214 */
[----:B---3--:R0:W-:Y:S04]  /*e700*/  STL [R1+0x524], R0 ;  /* 0x0005240001007387 */ /* 0x0081e80000100800 */
[----:B0-----:R0:W3:Y:S01]  /*e710*/  LDG.E.U16 R0, desc[UR10][R4.64] ;  /* 0x0000000a04007981 */ /* 0x0010e2000c1e1500 */
[----:B----4-:R-:W-:-:S03]  /*e720*/  IMAD.WIDE R6, R2, 0x2, R6 ;  /* 0x0000000202067825 */ /* 0x010fc600078e0206 */
[----:B------:R1:W-:Y:S04]  /*e730*/  STL [R1+0x51c], R9 ;  /* 0x00051c0901007387 */ /* 0x0003e80000100800 */
[----:B------:R4:W3:Y:S01]  /*e740*/  LDG.E.U16 R20, desc[UR10][R6.64] ;  /* 0x0000000a06147981 */ /* 0x0008e2000c1e1500 */
[----:B0-----:R-:W-:-:S04]  /*e750*/  IMAD.WIDE R4, R2, 0x2, R28 ;  /* 0x0000000202047825 */ /* 0x001fc800078e021c */
[C---:B-1----:R-:W-:Y:S01]  /*e760*/  IMAD.WIDE R8, R2.reuse, 0x2, R12 ;  /* 0x0000000202087825 */ /* 0x042fe200078e020c */
[----:B------:R-:W3:Y:S04]  /*e770*/  LDG.E.U16 R21, desc[UR10][R4.64] ;  /* 0x0000000a04157981 */ /* 0x000ee8000c1e1500 */
[----:B------:R-:W3:Y:S04]  /*e780*/  LDL.64 R12, [R1+0xff8] ;  /* 0x000ff800010c7983 */ /* 0x000ee80000100a00 */
[----:B--2---:R0:W-:Y:S04]  /*e790*/  STL [R1+0x530], R3 ;  /* 0x0005300301007387 */ /* 0x0041e80000100800 */
[----:B0-----:R-:W2:Y:S01]  /*e7a0*/  LDG.E.U16 R3, desc[UR10][R8.64] ;  /* 0x0000000a08037981 */ /* 0x001ea2000c1e1500 */
[----:B----4-:R-:W-:-:S03]  /*e7b0*/  IMAD.WIDE R6, R2, 0x2, R16 ;  /* 0x0000000202067825 */ /* 0x010fc600078e0210 */
[----:B------:R-:W4:Y:S04]  /*e7c0*/  LDL.64 R8, [R1+0x1008] ;  /* 0x0010080001087983 */ /* 0x000f280000100a00 */
[----:B---3--:R0:W-:Y:S04]  /*e7d0*/  STL [R1+0x528], R0 ;  /* 0x0005280001007387 */ /* 0x0081e80000100800 */
[----:B------:R-:W3:Y:S04]  /*e7e0*/  LDL.64 R28, [R1+0xfe8] ;  /* 0x000fe800011c7983 */ /* 0x000ee80000100a00 */
[----:B------:R-:W3:Y:S04]  /*e7f0*/  LDL.64 R16, [R1+0xfe0] ;  /* 0x000fe00001107983 */ /* 0x000ee80000100a00 */
[----:B0-----:R-:W4:Y:S04]  /*e800*/  LDG.E.U16 R0, desc[UR10][R10.64] ;  /* 0x0000000a0a007981 */ /* 0x001f28000c1e1500 */
[----:B------:R-:W3:Y:S04]  /*e810*/  LDL.64 R10, [R1+0x1000] ;  /* 0x00100000010a7983 */ /* 0x000ee80000100a00 */
[----:B------:R-:W-:Y:S04]  /*e820*/  STL [R1+0x518], R21 ;  /* 0x0005181501007387 */ /* 0x000fe80000100800 */
[----:B------:R0:W-:Y:S04]  /*e830*/  STL [R1+0x520], R20 ;  /* 0x0005201401007387 */ /* 0x0001e80000100800 */
[----:B0-----:R-:W3:Y:S04]  /*e840*/  LDL.64 R20, [R1+0xfd8] ;  /* 0x000fd80001147983 */ /* 0x001ee80000100a00 */
[----:B--2---:R0:W-:Y:S04]  /*e850*/  STL [R1+0x514], R3 ;  /* 0x0005140301007387 */ /* 0x0041e80000100800 */
[----:B0-----:R-:W2:Y:S04]  /*e860*/  LDG.E.U16 R3, desc[UR10][R6.64] ;  /* 0x0000000a06037981 */ /* 0x001ea8000c1e1500 */
[----:B------:R-:W3:Y:S01]  /*e870*/  LDL.64 R6, [R1+0x1010] ;  /* 0x0010100001067983 */ /* 0x000ee20000100a00 */
[----:B------:R-:W-:-:S03]  /*e880*/  IMAD.WIDE R4, R2, 0x2, R14 ;  /* 0x0000000202047825 */ /* 0x000fc600078e020e */
[----:B------:R-:W3:Y:S04]  /*e890*/  LDL.64 R14, [R1+0xfd0] ;  /* 0x000fd000010e7983 */ /* 0x000ee80000100a00 */
[----:B----4-:R0:W-:Y:S04]  /*e8a0*/  STL [R1+0x510], R0 ;  /* 0x0005100001007387 */ /* 0x0101e80000100800 */
[----:B0-----:R0:W4:Y:S04]  /*e8b0*/  LDG.E.U16 R0, desc[UR10][R4.64] ;  /* 0x0000000a04007981 */ /* 0x001128000c1e1500 */
[----:B--2---:R1:W-:Y:S01]  /*e8c0*/  STL [R1+0x50c], R3 ;  /* 0x00050c0301007387 */ /* 0x0043e20000100800 */
[----:B---3--:R-:W-:-:S05]  /*e8d0*/  IMAD.WIDE R6, R2, 0x2, R6 ;  /* 0x0000000202067825 */ /* 0x008fca00078e0206 */
[----:B-1----:R-:W2:Y:S01]  /*e8e0*/  LDG.E.U16 R3, desc[UR10][R6.64] ;  /* 0x0000000a06037981 */ /* 0x002ea2000c1e1500 */
[----:B------:R-:W-:-:S04]  /*e8f0*/  IMAD.WIDE R8, R2, 0x2, R8 ;  /* 0x0000000202087825 */ /* 0x000fc800078e0208 */
[C---:B------:R-:W-:Y:S02]  /*e900*/  IMAD.WIDE R10, R2.reuse, 0x2, R10 ;  /* 0x00000002020a7825 */ /* 0x040fe400078e020a */
[----:B------:R-:W3:Y:S04]  /*e910*/  LDG.E.U16 R9, desc[UR10][R8.64] ;  /* 0x0000000a08097981 */ /* 0x000ee8000c1e1500 */
[----:B------:R-:W3:Y:S01]  /*e920*/  LDL.64 R6, [R1+0xff0] ;  /* 0x000ff00001067983 */ /* 0x000ee20000100a00 */
[----:B0-----:R-:W-:-:S03]  /*e930*/  IMAD.WIDE R4, R2, 0x2, R12 ;  /* 0x0000000202047825 */ /* 0x001fc600078e020c */
        /* <DEDUP_REMOVED lines=240> */
[----:B---3--:R0:W-:Y:S04]  /*f840*/  STL [R1+0x1f8], R0 ;  /* 0x0001f80001007387 */ /* 0x0081e80000100800 */
[----:B------:R-:W3:Y:S04]  /*f850*/  LDL.64 R12, [R1+0xdd0] ;  /* 0x000dd000010c7983 */ /* 0x000ee80000100a00 */
        /* <DEDUP_REMOVED lines=8> */
[C---:B----4-:R-:W-:Y:S02]  /*f8e0*/  IMAD.WIDE R8, R2.reuse, 0x2, R16 ;  /* 0x0000000202087825 */ /* 0x050fe400078e0210 */
        /* <DEDUP_REMOVED lines=8> */
[----:B-1----:R-:W2:Y:S04]  /*f970*/  LDG.E.U16 R3, desc[UR10][R10.64] ;  /* 0x0000000a0a037981 */ /* 0x002ea8000c1e1500 */
[----:B------:R-:W2:Y:S04]  /*f980*/  LDL.64 R10, [R1+0xdc8] ;  /* 0x000dc800010a7983 */ /* 0x000ea80000100a00 */
[----:B------:R0:W-:Y:S04]  /*f990*/  STL [R1+0x1e4], R21 ;  /* 0x0001e41501007387 */ /* 0x0001e80000100800 */
[----:B------:R-:W2:Y:S04]  /*f9a0*/  LDL.64 R14, [R1+0xd90] ;  /* 0x000d9000010e7983 */ /* 0x000ea80000100a00 */
[----:B0-----:R-:W2:Y:S04]  /*f9b0*/  LDL.64 R20, [R1+0xd98] ;  /* 0x000d980001147983 */ /* 0x001ea80000100a00 */
[----:B----4-:R0:W-:Y:S02]  /*f9c0*/  STL [R1+0x1e0], R5 ;  /* 0x0001e00501007387 */ /* 0x0101e40000100800 */
[----:B0-----:R-:W-:-:S02]  /*f9d0*/  IMAD.WIDE R4, R2, 0x2, R12 ;  /* 0x0000000202047825 */ /* 0x001fc400078e020c */
[----:B------:R-:W4:Y:S04]  /*f9e0*/  LDL.64 R12, [R1+0xd88] ;  /* 0x000d8800010c7983 */ /* 0x000f280000100a00 */
[----:B---3--:R0:W-:Y:S04]  /*f9f0*/  STL [R1+0x1dc], R0 ;  /* 0x0001dc0001007387 */ /* 0x0081e80000100800 */
[----:B0-----:R-:W3:Y:S04]  /*fa00*/  LDG.E.U16 R0, desc[UR10][R6.64] ;  /* 0x0000000a06007981 */ /* 0x001ee8000c1e1500 */
[----:B------:R-:W4:Y:S04]  /*fa10*/  LDL.64 R6, [R1+0xdb8] ;  /* 0x000db80001067983 */ /* 0x000f280000100a00 */
[----:B--2---:R0:W-:Y:S04]  /*fa20*/  STL [R1+0x1d8], R3 ;  /* 0x0001d80301007387 */ /* 0x0041e80000100800 */
[----:B0-----:R0:W2:Y:S01]  /*fa30*/  LDG.E.U16 R3, desc[UR10][R4.64] ;  /* 0x0000000a04037981 */ /* 0x0010a2000c1e1500 */
[----:B------:R-:W-:-:S04]  /*fa40*/  IMAD.WIDE R10, R2, 0x2, R10 ;  /* 0x00000002020a7825 */ /* 0x000fc800078e020a */
[----:B------:R-:W-:-:S06]  /*fa50*/  IMAD.WIDE R8, R2, 0x2, R8 ;  /* 0x0000000202087825 */ /* 0x000fcc00078e0208 */
[----:B------:R-:W2:Y:S01]  /*fa60*/  LDG.E.U16 R9, desc[UR10][R8.64] ;  /* 0x0000000a08097981 */ /* 0x000ea2000c1e1500 */
[----:B0-----:R-:W-:-:S03]  /*fa70*/  IMAD.WIDE R4, R2, 0x2, R16 ;  /* 0x0000000202047825 */ /* 0x001fc600078e0210 */
[----:B---3--:R0:W-:Y:S04]  /*fa80*/  STL [R1+0x1d4], R0 ;  /* 0x0001d40001007387 */ /* 0x0081e80000100800 */
[----:B------:R-:W3:Y:S04]  /*fa90*/  LDL.64 R16, [R1+0xd80] ;  /* 0x000d800001107983 */ /* 0x000ee80000100a00 */
[----:B0-----:R-:W3:Y:S01]  /*faa0*/  LDG.E.U16 R0, desc[UR10][R10.64] ;  /* 0x0000000a0a007981 */ /* 0x001ee2000c1e1500 */
[----:B----4-:R-:W-:-:S03]  /*fab0*/  IMAD.WIDE R6, R2, 0x2, R6 ;  /* 0x0000000202067825 */ /* 0x010fc600078e0206 */
[----:B------:R-:W4:Y:S04]  /*fac0*/  LDL.64 R10, [R1+0xda8] ;  /* 0x000da800010a7983 */ /* 0x000f280000100a00 */
[----:B--2---:R0:W-:Y:S04]  /*fad0*/  STL [R1+0x1b0], R3 ;  /* 0x0001b00301007387 */ /* 0x0041e80000100800 */
[----:B0-----:R4:W2:Y:S04]  /*fae0*/  LDG.E.U16 R3, desc[UR10][R6.64] ;  /* 0x0000000a06037981 */ /* 0x0018a8000c1e1500 */
[----:B---3--:R0:W-:Y:S04]  /*faf0*/  STL [R1+0x1ac], R0 ;  /* 0x0001ac0001007387 */ /* 0x0081e80000100800 */
[----:B0-----:R0:W3:Y:S01]  /*fb00*/  LDG.E.U16 R0, desc[UR10][R4.64] ;  /* 0x0000000a04007981 */ /* 0x0010e2000c1e1500 */
[----:B----4-:R-:W-:-:S04]  /*fb10*/  IMAD.WIDE R6, R2, 0x2, R10 ;  /* 0x0000000202067825 */ /* 0x010fc800078e020a */
[C---:B------:R-:W-:Y:S01]  /*fb20*/  IMAD.WIDE R10, R2.reuse, 0x2, R28 ;  /* 0x00000002020a7825 */ /* 0x040fe200078e021c */
[----:B------:R1:W-:Y:S03]  /*fb30*/  STL [R1+0x1a8], R9 ;  /* 0x0001a80901007387 */ /* 0x0003e60000100800 */
[C---:B0-----:R-:W-:Y:S02]  /*fb40*/  IMAD.WIDE R4, R2.reuse, 0x2, R14 ;  /* 0x0000000202047825 */ /* 0x041fe400078e020e */
[----:B------:R-:W4:Y:S02]  /*fb50*/  LDL.64 R14, [R1+0xd58] ;  /* 0x000d5800010e7983 */ /* 0x000f240000100a00 */
[C---:B-1----:R-:W-:Y:S02]  /*fb60*/  IMAD.WIDE R8, R2.reuse, 0x2, R20 ;  /* 0x0000000202087825 */ /* 0x042fe400078e0214 */
[----:B------:R-:W4:Y:S04]  /*fb70*/  LDG.E.U16 R21, desc[UR10][R10.64] ;  /* 0x0000000a0a157981 */ /* 0x000f28000c1e1500 */
[----:B------:R0:W4:Y:S04]  /*fb80*/  LDG.E.U16 R20, desc[UR10][R6.64] ;  /* 0x0000000a06147981 */ /* 0x000128000c1e1500 */
[----:B------:R-:W4:Y:S04]  /*fb90*/  LDL.64 R10, [R1+0xd78] ;  /* 0x000d7800010a7983 */ /* 0x000f280000100a00 */
[----:B--2---:R1:W-:Y:S04]  /*fba0*/  STL [R1+0x1d0], R3 ;  /* 0x0001d00301007387 */ /* 0x0043e80000100800 */
[----:B-1----:R-:W2:Y:S04]  /*fbb0*/  LDG.E.U16 R3, desc[UR10][R8.64] ;  /* 0x0000000a08037981 */ /* 0x002ea8000c1e1500 */
[----:B------:R-:W2:Y:S01]  /*fbc0*/  LDL.64 R8, [R1+0xd70] ;  /* 0x000d700001087983 */ /* 0x000ea20000100a00 */
[----:B0-----:R-:W-:-:S03]  /*fbd0*/  IMAD.WIDE R6, R2, 0x2, R12 ;  /* 0x0000000202067825 */ /* 0x001fc600078e020c */
[----:B---3--:R0:W-:Y:S04]  /*fbe0*/  STL [R1+0x1cc], R0 ;  /* 0x0001cc0001007387 */ /* 0x0081e80000100800 */
[----:B------:R-:W3:Y:S04]  /*fbf0*/  LDL.64 R12, [R1+0xd50] ;  /* 0x000d5000010c7983 */ /* 0x000ee80000100a00 */
[----:B------:R-:W3:Y:S04]  /*fc00*/  LDL.64 R28, [R1+0xd48] ;  /* 0x000d4800011c7983 */ /* 0x000ee80000100a00 */
[----:B0-----:R0:W3:Y:S04]  /*fc10*/  LDG.E.U16 R0, desc[UR10][R4.64] ;  /* 0x0000000a04007981 */ /* 0x0010e8000c1e1500 */
[----:B----4-:R-:W-:Y:S04]  /*fc20*/  STL [R1+0x1b4], R21 ;  /* 0x0001b41501007387 */ /* 0x010fe80000100800 */
[----:B------:R1:W-:Y:S04]  /*fc30*/  STL [R1+0x1bc], R20 ;  /* 0x0001bc1401007387 */ /* 0x0003e80000100800 */
[----:B-1----:R-:W4:Y:S04]  /*fc40*/  LDL.64 R20, [R1+0xd28] ;  /* 0x000d280001147983 */ /* 0x002f280000100a00 */
[----:B--2---:R1:W-:Y:S04]  /*fc50*/  STL [R1+0x1c8], R3 ;  /* 0x0001c80301007387 */ /* 0x0043e80000100800 */
[----:B-1----:R-:W2:Y:S04]  /*fc60*/  LDG.E.U16 R3, desc[UR10][R6.64] ;  /* 0x0000000a06037981 */ /* 0x002ea8000c1e1500 */
[----:B------:R-:W4:Y:S01]  /*fc70*/  LDL.64 R6, [R1+0xd68] ;  /* 0x000d680001067983 */ /* 0x000f220000100a00 */
[----:B0-----:R-:W-:-:S03]  /*fc80*/  IMAD.WIDE R4, R2, 0x2, R16 ;  /* 0x0000000202047825 */ /* 0x001fc600078e0210 */
[----:B------:R-:W4:Y:S01]  /*fc90*/  LDL.64 R16, [R1+0xd20] ;  /* 0x000d200001107983 */ /* 0x000f220000100a00 */
[----:B------:R-:W-:-:S04]  /*fca0*/  IMAD.WIDE R10, R2, 0x2, R10 ;  /* 0x00000002020a7825 */ /* 0x000fc800078e020a */
[C---:B------:R-:W-:Y:S02]  /*fcb0*/  IMAD.WIDE R8, R2.reuse, 0x2, R8 ;  /* 0x0000000202087825 */ /* 0x040fe400078e0208 */
[----:B------:R-:W4:Y:S04]  /*fcc0*/  LDG.E.U16 R11, desc[UR10][R10.64] ;  /* 0x0000000a0a0b7981 */ /* 0x000f28000c1e1500 */
[----:B------:R-:W4:Y:S04]  /*fcd0*/  LDG.E.U16 R9, desc[UR10][R8.64] ;  /* 0x0000000a08097981 */ /* 0x000f28000c1e1500 */
[----:B---3--:R0:W-:Y:S04]  /*fce0*/  STL [R1+0x1c4], R0 ;  /* 0x0001c40001007387 */ /* 0x0081e80000100800 */
[----:B0-----:R-:W3:Y:S04]  /*fcf0*/  LDG.E.U16 R0, desc[UR10][R4.64] ;  /* 0x0000000a04007981 */ /* 0x001ee8000c1e1500 */
[----:B------:R-:W3:Y:S04]  /*fd00*/  LDL.64 R4, [R1+0xd60] ;  /* 0x000d600001047983 */ /* 0x000ee80000100a00 */
[----:B--2---:R0:W-:Y:S01]  /*fd10*/  STL [R1+0x1c0], R3 ;  /* 0x0001c00301007387 */ /* 0x0041e20000100800 */
[----:B----4-:R-:W-:-:S05]  /*fd20*/  IMAD.WIDE R6, R2, 0x2, R6 ;  /* 0x0000000202067825 */ /* 0x010fca00078e0206 */
[----:B0-----:R0:W2:Y:S02]  /*fd30*/  LDG.E.U16 R3, desc[UR10][R6.64] ;  /* 0x0000000a06037981 */ /* 0x0010a4000c1e1500 */
[C---:B0-----:R-:W-:Y:S02]  /*fd40*/  IMAD.WIDE R6, R2.reuse, 0x2, R14 ;  /* 0x0000000202067825 */ /* 0x041fe400078e020e */
[----:B---3--:R0:W-:Y:S04]  /*fd50*/  STL [R1+0x1b8], R0 ;  /* 0x0001b80001007387 */ /* 0x0081e80000100800 */
[----:B------:R-:W3:Y:S01]  /*fd60*/  LDL.64 R14, [R1+0xd00] ;  /* 0x000d0000010e7983 */ /* 0x000ee20000100a00 */
[----:B------:R-:W-:-:S05]  /*fd70*/  IMAD.WIDE R4, R2, 0x2, R4 ;  /* 0x0000000202047825 */ /* 0x000fca00078e0204 */
[----:B0-----:R0:W4:Y:S04]  /*fd80*/  LDG.E.U16 R0, desc[UR10][R4.64] ;  /* 0x0000000a04007981 */ /* 0x001128000c1e1500 */
[----:B------:R1:W-:Y:S01]  /*fd90*/  STL [R1+0x158], R11 ;  /* 0x0001580b01007387 */ /* 0x0003e20000100800 */
[----:B0-----:R-:W-:-:S03]  /*fda0*/  IMAD.WIDE R4, R2, 0x2, R20 ;  /* 0x0000000202047825 */ /* 0x001fc600078e0214 */
[----:B------:R0:W3:Y:S01]  /*fdb0*/  LDG.E.U16 R21, desc[UR10][R6.64] ;  /* 0x0000000a06157981 */ /* 0x0000e2000c1e1500 */
[----:B-1----:R-:W-:-:S03]  /*fdc0*/  IMAD.WIDE R10, R2, 0x2, R12 ;  /* 0x00000002020a7825 */ /* 0x002fc600078e020c */
[----:B------:R-:W3:Y:S04]  /*fdd0*/  LDL.64 R12, [R1+0xcf8] ;  /* 0x000cf800010c7983 */ /* 0x000ee80000100a00 */
[----:B------:R1:W-:Y:S01]  /*fde0*/  STL [R1+0x13c], R9 ;  /* 0x00013c0901007387 */ /* 0x0003e20000100800 */
[----:B0-----:R-:W-:-:S03]  /*fdf0*/  IMAD.WIDE R6, R2, 0x2, R16 ;  /* 0x0000000202067825 */ /* 0x001fc600078e0210 */
[----:B------:R-:W3:Y:S01]  /*fe00*/  LDG.E.U16 R17, desc[UR10][R10.64] ;  /* 0x0000000a0a117981 */ /* 0x000ee2000c1e1500 */
[----:B-1----:R-:W-:-:S03]  /*fe10*/  IMAD.WIDE R8, R2, 0x2, R28 ;  /* 0x0000000202087825 */ /* 0x002fc600078e021c */
[----:B------:R-:W3:Y:S04]  /*fe20*/  LDL.64 R10, [R1+0xd08] ;  /* 0x000d0800010a7983 */ /* 0x000ee80000100a00 */
[----:B--2---:R0:W-:Y:S04]  /*fe30*/  STL [R1+0x64], R3 ;  /* 0x0000640301007387 */ /* 0x0041e80000100800 */
[----:B0-----:R-:W2:Y:S04]  /*fe40*/  LDG.E.U16 R3, desc[UR10][R8.64] ;  /* 0x0000000a08037981 */ /* 0x001ea8000c1e1500 */
[----:B------:R-:W2:Y:S04]  /*fe50*/  LDL.64 R8, [R1+0xd10] ;  /* 0x000d100001087983 */ /* 0x000ea80000100a00 */
[----:B----4-:R0:W-:Y:S04]  /*fe60*/  STL [R1+0x60], R0 ;  /* 0x0000600001007387 */ /* 0x0101e80000100800 */
[----:B------:R-:W4:Y:S04]  /*fe70*/  LDL.64 R28, [R1+0xce8] ;  /* 0x000ce800011c7983 */ /* 0x000f280000100a00 */
[----:B0-----:R-:W4:Y:S04]  /*fe80*/  LDG.E.U16 R0, desc[UR10][R4.64] ;  /* 0x0000000a04007981 */ /* 0x001f28000c1e1500 */
[----:B------:R-:W4:Y:S04]  /*fe90*/  LDL.64 R4, [R1+0xd18] ;  /* 0x000d180001047983 */ /* 0x000f280000100a00 */
[----:B---3--:R0:W-:Y:S04]  /*fea0*/  STL [R1+0x1a4], R21 ;  /* 0x0001a41501007387 */ /* 0x0081e80000100800 */
[----:B0-----:R-:W3:Y:S04]  /*feb0*/  LDL.64 R20, [R1+0xce0] ;  /* 0x000ce00001147983 */ /* 0x001ee80000100a00 */
[----:B------:R0:W-:Y:S04]  /*fec0*/  STL [R1+0x194], R17 ;  /* 0x0001941101007387 */ /* 0x0001e80000100800 */
[----:B0-----:R-:W3:Y:S04]  /*fed0*/  LDL.64 R16, [R1+0xcd8] ;  /* 0x000cd80001107983 */ /* 0x001ee80000100a00 */
[----:B--2---:R0:W-:Y:S04]  /*fee0*/  STL [R1+0x18c], R3 ;  /* 0x00018c0301007387 */ /* 0x0041e80000100800 */
[----:B0-----:R0:W2:Y:S02]  /*fef0*/  LDG.E.U16 R3, desc[UR10][R6.64] ;  /* 0x0000000a06037981 */ /* 0x0010a4000c1e1500 */
[----:B0-----:R-:W-:-:S04]  /*ff00*/  IMAD.WIDE R6, R2, 0x2, R8 ;  /* 0x0000000202067825 */ /* 0x001fc800078e0208 */
[----:B------:R-:W-:-:S04]  /*ff10*/  IMAD.WIDE R8, R2, 0x2, R10 ;  /* 0x0000000202087825 */ /* 0x000fc800078e020a */
[C---:B------:R-:W-:Y:S02]  /*ff20*/  IMAD.WIDE R10, R2.reuse, 0x2, R14 ;  /* 0x00000002020a7825 */ /* 0x040fe400078e020e */
[----:B------:R-:W3:Y:S04]  /*ff30*/  LDG.E.U16 R9, desc[UR10][R8.64] ;  /* 0x0000000a08097981 */ /* 0x000ee8000c1e1500 */
[----:B----4-:R0:W-:Y:S01]  /*ff40*/  STL [R1+0x188], R0 ;  /* 0x0001880001007387 */ /* 0x0101e20000100800 */
[----:B------:R-:W-:-:S03]  /*ff50*/  IMAD.WIDE R4, R2, 0x2, R4 ;  /* 0x0000000202047825 */ /* 0x000fc600078e0204 */
[----:B0-----:R-:W4:Y:S04]  /*ff60*/  LDG.E.U16 R0, desc[UR10][R6.64] ;  /* 0x0000000a06007981 */ /* 0x001f28000c1e1500 */
[----:B------:R0:W3:Y:S04]  /*ff70*/  LDG.E.U16 R15, desc[UR10][R4.64] ;  /* 0x0000000a040f7981 */ /* 0x0000e8000c1e1500 */
[----:B------:R-:W4:Y:S04]  /*ff80*/  LDL.64 R6, [R1+0xcf0] ;  /* 0x000cf00001067983 */ /* 0x000f280000100a00 */
[----:B--2---:R1:W-:Y:S04]  /*ff90*/  STL [R1+0x1a0], R3 ;  /* 0x0001a00301007387 */ /* 0x0043e80000100800 */
[----:B-1----:R1:W2:Y:S01]  /*ffa0*/  LDG.E.U16 R3, desc[UR10][R10.64] ;  /* 0x0000000a0a037981 */ /* 0x0022a2000c1e1500 */
[----:B0-----:R-:W-:-:S03]  /*ffb0*/  IMAD.WIDE R4, R2, 0x2, R12 ;  /* 0x0000000202047825 */ /* 0x001fc600078e020c */
[----:B---3--:R0:W-:Y:S04]  /*ffc0*/  STL [R1+0x19c], R15 ;  /* 0x00019c0f01007387 */ /* 0x0081e80000100800 */
[----:B------:R-:W3:Y:S04]  /*ffd0*/  LDL.64 R12, [R1+0xcb0] ;  /* 0x000cb000010c7983 */ /* 0x000ee80000100a00 */
[----:B0-----:R-:W3:Y:S04]  /*ffe0*/  LDL.64 R14, [R1+0xcb8] ;  /* 0x000cb800010e7983 */ /* 0x001ee80000100a00 */
[----:B----4-:R0:W-:Y:S01]  /*fff0*/  STL [R1+0x198], R0 ;  /* 0x0001980001007387 */ /* 0x0101e20000100800 */
[----:B-1----:R-:W-:-:S03]  /*10000*/  IMAD.WIDE R10, R2, 0x2, R6 ;  /* 0x00000002020a7825 */ /* 0x002fc600078e0206 */
[----:B0-----:R0:W4:Y:S04]  /*10010*/  LDG.E.U16 R0, desc[UR10][R4.64] ;  /* 0x0000000a04007981 */ /* 0x001128000c1e1500 */
[----:B------:R-:W-:Y:S04]  /*10020*/  STL [R1+0x190], R9 ;  /* 0x0001900901007387 */ /* 0x000fe80000100800 */
[----:B--2---:R1:W-:Y:S04]  /*10030*/  STL [R1+0x184], R3 ;  /* 0x0001840301007387 */ /* 0x0043e80000100800 */
[----:B-1----:R-:W2:Y:S01]  /*10040*/  LDG.E.U16 R3, desc[UR10][R10.64] ;  /* 0x0000000a0a037981 */ /* 0x002ea2000c1e1500 */
[----:B------:R-:W-:-:S04]  /*10050*/  IMAD.WIDE R8, R2, 0x2, R28 ;  /* 0x0000000202087825 */ /* 0x000fc800078e021c */
[----:B------:R-:W-:-:S04]  /*10060*/  IMAD.WIDE R6, R2, 0x2, R20 ;  /* 0x0000000202067825 */ /* 0x000fc800078e0214 */
[C---:B0-----:R-:W-:Y:S01]  /*10070*/  IMAD.WIDE R4, R2.reuse, 0x2, R16 ;  /* 0x0000000202047825 */ /* 0x041fe200078e0210 */
[----:B------:R-:W3:Y:S01]  /*10080*/  LDL.64 R10, [R1+0xcc0] ;  /* 0x000cc000010a7983 */ /* 0x000ee20000100a00 */
[----:B------:R-:W0:Y:S03]  /*10090*/  LDC R16, c[0x0][0x254] ;  /* 0x00009500ff107b82 */ /* 0x000e260000000800 */
[----:B------:R-:W3:Y:S04]  /*100a0*/  LDG.E.U16 R17, desc[UR10][R8.64] ;  /* 0x0000000a08117981 */ /* 0x000ee8000c1e1500 */
[----:B------:R-:W3:Y:S04]  /*100b0*/  LDL.64 R8, [R1+0xcc8] ;  /* 0x000cc80001087983 */ /* 0x000ee80000100a00 */
[----:B----4-:R1:W-:Y:S04]  /*100c0*/  STL [R1+0x180], R0 ;  /* 0x0001800001007387 */ /* 0x0103e80000100800 */
[----:B------:R-:W4:Y:S04]  /*100d0*/  LDL.64 R28, [R1+0xc90] ;  /* 0x000c9000011c7983 */ /* 0x000f280000100a00 */
[----:B------:R-:W4:Y:S04]  /*100e0*/  LDL.64 R20, [R1+0xc88] ;  /* 0x000c880001147983 */ /* 0x000f280000100a00 */
[----:B-1----:R-:W4:Y:S04]  /*100f0*/  LDG.E.U16 R0, desc[UR10][R6.64] ;  /* 0x0000000a06007981 */ /* 0x002f28000c1e1500 */
[----:B------:R-:W4:Y:S04]  /*10100*/  LDL.64 R6, [R1+0xcd0] ;  /* 0x000cd00001067983 */ /* 0x000f280000100a00 */
[----:B--2---:R1:W-:Y:S04]  /*10110*/  STL [R1+0x174], R3 ;  /* 0x0001740301007387 */ /* 0x0043e80000100800 */
[----:B-1----:R4:W2:Y:S04]  /*10120*/  LDG.E.U16 R3, desc[UR10][R4.64] ;  /* 0x0000000a04037981 */ /* 0x0028a8000c1e1500 */
[----:B---3--:R1:W-:Y:S01]  /*10130*/  STL [R1+0x170], R17 ;  /* 0x0001701101007387 */ /* 0x0083e20000100800 */
[----:B----4-:R-:W-:-:S04]  /*10140*/  IMAD.WIDE R4, R2, 0x2, R6 ;  /* 0x0000000202047825 */ /* 0x010fc800078e0206 */
[C---:B------:R-:W-:Y:S01]  /*10150*/  IMAD.WIDE R6, R2.reuse, 0x2, R8 ;  /* 0x0000000202067825 */ /* 0x040fe200078e0208 */
[----:B-1----:R-:W3:Y:S03]  /*10160*/  LDG.E.U16 R17, desc[UR10][R4.64] ;  /* 0x0000000a04117981 */ /* 0x002ee6000c1e1500 */
[----:B------:R-:W-:-:S04]  /*10170*/  IMAD.WIDE R8, R2, 0x2, R10 ;  /* 0x0000000202087825 */ /* 0x000fc800078e020a */
[C---:B------:R-:W-:Y:S01]  /*10180*/  IMAD.WIDE R10, R2.reuse, 0x2, R14 ;  /* 0x00000002020a7825 */ /* 0x040fe200078e020e */
[----:B------:R-:W4:Y:S04]  /*10190*/  LDL.64 R4, [R1+0xc98] ;  /* 0x000c980001047983 */ /* 0x000f280000100a00 */
[----:B------:R1:W-:Y:S04]  /*101a0*/  STL [R1+0x17c], R0 ;  /* 0x00017c0001007387 */ /* 0x0003e80000100800 */
[----:B------:R-:W4:Y:S04]  /*101b0*/  LDL.64 R14, [R1+0xc80] ;  /* 0x000c8000010e7983 */ /* 0x000f280000100a00 */
[----:B-1----:R-:W4:Y:S04]  /*101c0*/  LDG.E.U16 R0, desc[UR10][R6.64] ;  /* 0x0000000a06007981 */ /* 0x002f28000c1e1500 */
[----:B------:R-:W4:Y:S04]  /*101d0*/  LDL.64 R6, [R1+0xca0] ;  /* 0x000ca00001067983 */ /* 0x000f280000100a00 */
[----:B--2---:R1:W-:Y:S04]  /*101e0*/  STL [R1+0x178], R3 ;  /* 0x0001780301007387 */ /* 0x0043e80000100800 */
[----:B-1----:R-:W2:Y:S04]  /*101f0*/  LDG.E.U16 R3, desc[UR10][R8.64] ;  /* 0x0000000a08037981 */ /* 0x002ea8000c1e1500 */
[----:B------:R-:W2:Y:S01]  /*10200*/  LDL.64 R8, [R1+0xca8] ;  /* 0x000ca80001087983 */ /* 0x000ea20000100a00 */
[----:B------:R-:W-:-:S03]  /*10210*/  IMAD.WIDE R12, R2, 0x2, R12 ;  /* 0x00000002020c7825 */ /* 0x000fc600078e020c */
[----:B---3--:R1:W-:Y:S04]  /*10220*/  STL [R1+0x16c], R17 ;  /* 0x00016c1101007387 */ /* 0x0083e80000100800 */
[----:B-1----:R1:W3:Y:S04]  /*10230*/  LDG.E.U16 R17, desc[UR10][R10.64] ;  /* 0x0000000a0a117981 */ /* 0x0022e8000c1e1500 */
[----:B----4-:R4:W-:Y:S04]  /*10240*/  STL [R1+0x168], R0 ;  /* 0x0001680001007387 */ /* 0x0109e80000100800 */
[----:B----4-:R2:W4:Y:S01]  /*10250*/  LDG.E.U16 R0, desc[UR10][R12.64] ;  /* 0x0000000a0c007981 */ /* 0x010522000c1e1500 */
[----:B-1----:R-:W-:-:S04]  /*10260*/  IMAD.WIDE R10, R2, 0x2, R6 ;  /* 0x00000002020a7825 */ /* 0x002fc800078e0206 */
[----:B------:R-:W-:-:S04]  /*10270*/  IMAD.WIDE R6, R2, 0x2, R28 ;  /* 0x0000000202067825 */ /* 0x000fc800078e021c */
[----:B--2---:R-:W-:-:S05]  /*10280*/  IMAD.WIDE R12, R2, 0x2, R8 ;  /* 0x00000002020c7825 */ /* 0x004fca00078e0208 */
[----:B------:R1:W2:Y:S01]  /*10290*/  LDG.E.U16 R29, desc[UR10][R12.64] ;  /* 0x0000000a0c1d7981 */ /* 0x0002a2000c1e1500 */
[----:B------:R-:W-:-:S04]  /*102a0*/  IMAD.WIDE R8, R2, 0x2, R4 ;  /* 0x0000000202087825 */ /* 0x000fc800078e0204 */
[C---:B------:R-:W-:Y:S02]  /*102b0*/  IMAD.WIDE R4, R2.reuse, 0x2, R20 ;  /* 0x0000000202047825 */ /* 0x040fe400078e0214 */
[----:B------:R0:W2:Y:S02]  /*102c0*/  LDG.E.U16 R20, desc[UR10][R10.64] ;  /* 0x0000000a0a147981 */ /* 0x0000a4000c1e1500 */
[----:B-1----:R-:W-:Y:S02]  /*102d0*/  IMAD.WIDE R12, R2, 0x2, R14 ;  /* 0x00000002020c7825 */ /* 0x002fe400078e020e */
[----:B------:R1:W2:Y:S04]  /*102e0*/  LDG.E.U16 R21, desc[UR10][R8.64] ;  /* 0x0000000a08157981 */ /* 0x0002a8000c1e1500 */
[----:B------:R1:W-:Y:S01]  /*102f0*/  STL [R1+0x164], R3 ;  /* 0x0001640301007387 */ /* 0x0003e20000100800 */
[----:B0-----:R-:W-:-:S03]  /*10300*/  IMAD.WIDE R10, R16, 0x2, R26 ;  /* 0x00000002100a7825 */ /* 0x001fc600078e021a */
[----:B------:R-:W2:Y:S01]  /*10310*/  LDG.E.U16 R28, desc[UR10][R4.64] ;  /* 0x0000000a041c7981 */ /* 0x000ea2000c1e1500 */
[----:B-1----:R-:W-:-:S03]  /*10320*/  IMAD.WIDE R8, R16, 0x2, R22 ;  /* 0x0000000210087825 */ /* 0x002fc600078e0216 */
[----:B------:R-:W2:Y:S04]  /*10330*/  LDG.E.U16 R13, desc[UR10][R12.64] ;  /* 0x0000000a0c0d7981 */ /* 0x000ea8000c1e1500 */
[----:B------:R0:W2:Y:S01]  /*10340*/  LDG.E.U16 R3, desc[UR10][R6.64] ;  /* 0x0000000a06037981 */ /* 0x0000a2000c1e1500 */
[----:B------:R-:W-:-:S04]  /*10350*/  IMAD.WIDE R14, R2, 0x2, R8 ;  /* 0x00000002020e7825 */ /* 0x000fc800078e0208 */
[----:B------:R-:W-:Y:S01]  /*10360*/  IMAD.WIDE R10, R2, 0x2, R10 ;  /* 0x00000002020a7825 */ /* 0x000fe200078e020a */
[----:B---3--:R-:W-:Y:S04]  /*10370*/  STL [R1+0x160], R17 ;  /* 0x0001601101007387 */ /* 0x008fe80000100800 */
[----:B----4-:R1:W-:Y:S04]  /*10380*/  STL [R1+0x15c], R0 ;  /* 0x00015c0001007387 */ /* 0x0103e80000100800 */
[----:B-1----:R-:W3:Y:S04]  /*10390*/  LDG.E.U16 R0, desc[UR10][R14.64] ;  /* 0x0000000a0e007981 */ /* 0x002ee8000c1e1500 */
[----:B--2---:R1:W-:Y:S04]  /*103a0*/  STL [R1+0x144], R29 ;  /* 0x0001441d01007387 */ /* 0x0043e80000100800 */
[----:B-1----:R-:W2:Y:S01]  /*103b0*/  LDG.E.U16 R29, desc[UR10][R10.64] ;  /* 0x0000000a0a1d7981 */ /* 0x002ea2000c1e1500 */
[----:B0-----:R-:W-:-:S04]  /*103c0*/  IMAD.WIDE R6, R16, 0x2, R18 ;  /* 0x0000000210067825 */ /* 0x001fc800078e0212 */
[C---:B------:R-:W-:Y:S02]  /*103d0*/  IMAD.SHL.U32 R17, R16.reuse, 0x2, RZ ;  /* 0x0000000210117824 */ /* 0x040fe400078e00ff */
[----:B------:R-:W-:-:S04]  /*103e0*/  IMAD.WIDE R4, R16, 0x2, R24 ;  /* 0x0000000210047825 */ /* 0x000fc800078e0218 */
[----:B------:R-:W-:-:S04]  /*103f0*/  IMAD.WIDE R8, R2, 0x2, R6 ;  /* 0x0000000202087825 */ /* 0x000fc800078e0206 */
[----:B------:R-:W-:Y:S01]  /*10400*/  IMAD.WIDE R6, R17, 0x2, R22 ;  /* 0x0000000211067825 */ /* 0x000fe200078e0216 */
[----:B------:R0:W-:Y:S03]  /*10410*/  STL [R1+0x154], R20 ;  /* 0x0001541401007387 */ /* 0x0001e60000100800 */
[C---:B------:R-:W-:Y:S01]  /*10420*/  IMAD.WIDE R4, R2.reuse, 0x2, R4 ;  /* 0x0000000202047825 */ /* 0x040fe200078e0204 */
[----:B------:R1:W-:Y:S04]  /*10430*/  STL [R1+0x150], R21 ;  /* 0x0001501501007387 */ /* 0x0003e80000100800 */
[----:B0-----:R0:W4:Y:S04]  /*10440*/  LDG.E.U16 R20, desc[UR10][R8.64] ;  /* 0x0000000a08147981 */ /* 0x001128000c1e1500 */
[----:B-1----:R1:W4:Y:S01]  /*10450*/  LDG.E.U16 R21, desc[UR10][R4.64] ;  /* 0x0000000a04157981 */ /* 0x002322000c1e1500 */
[----:B0-----:R-:W-:-:S03]  /*10460*/  IMAD.WIDE R8, R2, 0x2, R6 ;  /* 0x0000000202087825 */ /* 0x001fc600078e0206 */
[----:B------:R-:W-:Y:S01]  /*10470*/  STL [R1+0x14c], R3 ;  /* 0x00014c0301007387 */ /* 0x000fe20000100800 */
[----:B------:R-:W-:-:S03]  /*10480*/  IMAD.WIDE R6, R17, 0x2, R26 ;  /* 0x0000000211067825 */ /* 0x000fc600078e021a */
[----:B------:R0:W-:Y:S01]  /*10490*/  STL [R1+0x148], R28 ;  /* 0x0001481c01007387 */ /* 0x0001e20000100800 */
[----:B-1----:R-:W-:-:S03]  /*104a0*/  IMAD.WIDE R4, R17, 0x2, R18 ;  /* 0x0000000211047825 */ /* 0x002fc600078e0212 */
[----:B------:R1:W-:Y:S01]  /*104b0*/  STL [R1+0x140], R13 ;  /* 0x0001400d01007387 */ /* 0x0003e20000100800 */
[----:B------:R-:W-:-:S03]  /*104c0*/  IMAD.WIDE R14, R2, 0x2, R6 ;  /* 0x00000002020e7825 */ /* 0x000fc600078e0206 */
[----:B0-----:R0:W4:Y:S01]  /*104d0*/  LDG.E.U16 R28, desc[UR10][R8.64] ;  /* 0x0000000a081c7981 */ /* 0x001122000c1e1500 */
[----:B------:R-:W-:-:S03]  /*104e0*/  IMAD.WIDE R10, R17, 0x2, R24 ;  /* 0x00000002110a7825 */ /* 0x000fc600078e0218 */
[----:B------:R-:W4:Y:S01]  /*104f0*/  LDG.E.U16 R17, desc[UR10][R14.64] ;  /* 0x0000000a0e117981 */ /* 0x000f22000c1e1500 */
[----:B-1----:R-:W-:-:S04]  /*10500*/  IMAD.WIDE R12, R2, 0x2, R4 ;  /* 0x00000002020c7825 */ /* 0x002fc800078e0204 */
[----:B------:R-:W-:Y:S01]  /*10510*/  IMAD.WIDE R10, R2, 0x2, R10 ;  /* 0x00000002020a7825 */ /* 0x000fe200078e020a */
[----:B---3--:R1:W-:Y:S04]  /*10520*/  STL [R1+0x134], R0 ;  /* 0x0001340001007387 */ /* 0x0083e80000100800 */
[----:B-1----:R1:W3:Y:S04]  /*10530*/  LDG.E.U16 R0, desc[UR10][R12.64] ;  /* 0x0000000a0c007981 */ /* 0x0022e8000c1e1500 */
[----:B--2---:R2:W-:Y:S04]  /*10540*/  STL [R1+0x12c], R29 ;  /* 0x00012c1d01007387 */ /* 0x0045e80000100800 */
[----:B--2---:R2:W3:Y:S01]  /*10550*/  LDG.E.U16 R29, desc[UR10][R10.64] ;  /* 0x0000000a0a1d7981 */ /* 0x0044e2000c1e1500 */
[----:B------:R-:W-:-:S04]  /*10560*/  IMAD R3, R16, 0x3, RZ ;  /* 0x0000000310037824 */ /* 0x000fc800078e02ff */
[----:B0-----:R-:W-:-:S04]  /*10570*/  IMAD.WIDE R8, R3, 0x2, R22 ;  /* 0x0000000203087825 */ /* 0x001fc800078e0216 */
[----:B------:R-:W-:Y:S01]  /*10580*/  IMAD.WIDE R6, R3, 0x2, R26 ;  /* 0x0000000203067825 */ /* 0x000fe200078e021a */
[----:B-1----:R-:W-:-:S03]  /*10590*/  SHF.L.U32 R12, R16, 0x2, RZ ;  /* 0x00000002100c7819 */ /* 0x002fc600000006ff */
[----:B------:R-:W-:-:S04]  /*105a0*/  IMAD.WIDE R4, R3, 0x2, R18 ;  /* 0x0000000203047825 */ /* 0x000fc800078e0212 */
[C---:B------:R-:W-:Y:S01]  /*105b0*/  IMAD.WIDE R8, R2.reuse, 0x2, R8 ;  /* 0x0000000202087825 */ /* 0x040fe200078e0208 */
[----:B----4-:R0:W-:Y:S03]  /*105c0*/  STL [R1+0x124], R20 ;  /* 0x0001241401007387 */ /* 0x0101e60000100800 */
[----:B------:R-:W-:-:S04]  /*105d0*/  IMAD.WIDE R6, R2, 0x2, R6 ;  /* 0x0000000202067825 */ /* 0x000fc800078e0206 */
[----:B------:R-:W-:Y:S01]  /*105e0*/  IMAD.WIDE R14, R3, 0x2, R24 ;  /* 0x00000002030e7825 */ /* 0x000fe200078e0218 */
[----:B------:R1:W-:Y:S03]  /*105f0*/  STL [R1+0x120], R21 ;  /* 0x0001201501007387 */ /* 0x0003e60000100800 */
[C---:B------:R-:W-:Y:S01]  /*10600*/  IMAD.WIDE R4, R2.reuse, 0x2, R4 ;  /* 0x0000000202047825 */ /* 0x040fe200078e0204 */
[----:B0-----:R0:W4:Y:S03]  /*10610*/  LDG.E.U16 R20, desc[UR10][R8.64] ;  /* 0x0000000a08147981 */ /* 0x001126000c1e1500 */
[----:B------:R-:W-:Y:S01]  /*10620*/  IMAD.WIDE R14, R2, 0x2, R14 ;  /* 0x00000002020e7825 */ /* 0x000fe200078e020e */
[----:B-1----:R1:W4:Y:S03]  /*10630*/  LDG.E.U16 R21, desc[UR10][R6.64] ;  /* 0x0000000a06157981 */ /* 0x002326000c1e1500 */
[----:B--2---:R-:W-:-:S02]  /*10640*/  IMAD.WIDE R10, R12, 0x2, R26 ;  /* 0x000000020c0a7825 */ /* 0x004fc400078e021a */
[----:B------:R-:W2:Y:S02]  /*10650*/  LDG.E.U16 R15, desc[UR10][R14.64] ;  /* 0x0000000a0e0f7981 */ /* 0x000ea4000c1e1500 */
[----:B0-----:R-:W-:-:S04]  /*10660*/  IMAD.WIDE R8, R12, 0x2, R18 ;  /* 0x000000020c087825 */ /* 0x001fc800078e0212 */
[----:B-1----:R-:W-:Y:S01]  /*10670*/  IMAD.WIDE R6, R12, 0x2, R22 ;  /* 0x000000020c067825 */ /* 0x002fe200078e0216 */
[----:B------:R0:W-:Y:S04]  /*10680*/  STL [R1+0x138], R28 ;  /* 0x0001381c01007387 */ /* 0x0001e80000100800 */
[----:B------:R-:W-:Y:S04]  /*10690*/  STL [R1+0x130], R17 ;  /* 0x0001301101007387 */ /* 0x000fe80000100800 */
[----:B0-----:R0:W2:Y:S01]  /*106a0*/  LDG.E.U16 R28, desc[UR10][R4.64] ;  /* 0x0000000a041c7981 */ /* 0x0010a2000c1e1500 */
[----:B------:R-:W-:-:S04]  /*106b0*/  IMAD.WIDE R10, R2, 0x2, R10 ;  /* 0x00000002020a7825 */ /* 0x000fc800078e020a */
[----:B0-----:R-:W-:-:S04]  /*106c0*/  IMAD.WIDE R4, R12, 0x2, R24 ;  /* 0x000000020c047825 */ /* 0x001fc800078e0218 */
[----:B------:R-:W-:Y:S01]  /*106d0*/  IMAD.WIDE R12, R2, 0x2, R6 ;  /* 0x00000002020c7825 */ /* 0x000fe200078e0206 */
[----:B---3--:R0:W-:Y:S04]  /*106e0*/  STL [R1+0x128], R0 ;  /* 0x0001280001007387 */ /* 0x0081e80000100800 */
[----:B0-----:R-:W3:Y:S04]  /*106f0*/  LDG.E.U16 R0, desc[UR10][R12.64] ;  /* 0x0000000a0c007981 */ /* 0x001ee8000c1e1500 */
[----:B------:R0:W-:Y:S04]  /*10700*/  STL [R1+0x110], R29 ;  /* 0x0001101d01007387 */ /* 0x0001e80000100800 */
[----:B0-----:R-:W3:Y:S01]  /*10710*/  LDG.E.U16 R29, desc[UR10][R10.64] ;  /* 0x0000000a0a1d7981 */ /* 0x001ee2000c1e1500 */
[----:B------:R-:W-:-:S02]  /*10720*/  IMAD R17, R16, 0x5, RZ ;  /* 0x0000000510117824 */ /* 0x000fc400078e02ff */
[----:B------:R-:W-:-:S04]  /*10730*/  IMAD.WIDE R8, R2, 0x2, R8 ;  /* 0x0000000202087825 */ /* 0x000fc800078e0208 */
[----:B------:R-:W-:-:S04]  /*10740*/  IMAD.WIDE R6, R17, 0x2, R22 ;  /* 0x0000000211067825 */ /* 0x000fc800078e0216 */
[C---:B------:R-:W-:Y:S01]  /*10750*/  IMAD.WIDE R4, R2.reuse, 0x2, R4 ;  /* 0x0000000202047825 */ /* 0x040fe200078e0204 */
[----:B----4-:R0:W-:Y:S04]  /*10760*/  STL [R1+0x11c], R20 ;  /* 0x00011c1401007387 */ /* 0x0101e80000100800 */
[----:B------:R1:W-:Y:S04]  /*10770*/  STL [R1+0x118], R21 ;  /* 0x0001181501007387 */ /* 0x0003e80000100800 */
[----:B0-----:R0:W4:Y:S04]  /*10780*/  LDG.E.U16 R20, desc[UR10][R8.64] ;  /* 0x0000000a08147981 */ /* 0x001128000c1e1500 */
[----:B-1----:R1:W4:Y:S01]  /*10790*/  LDG.E.U16 R21, desc[UR10][R4.64] ;  /* 0x0000000a04157981 */ /* 0x002322000c1e1500 */
[----:B0-----:R-:W-:-:S04]  /*107a0*/  IMAD.WIDE R8, R2, 0x2, R6 ;  /* 0x0000000202087825 */ /* 0x001fc800078e0206 */
[C---:B------:R-:W-:Y:S01]  /*107b0*/  IMAD.WIDE R6, R17.reuse, 0x2, R26 ;  /* 0x0000000211067825 */ /* 0x040fe200078e021a */
[----:B--2---:R0:W-:Y:S03]  /*107c0*/  STL [R1+0x114], R28 ;  /* 0x0001141c01007387 */ /* 0x0041e60000100800 */
[----:B-1----:R-:W-:Y:S01]  /*107d0*/  IMAD.WIDE R4, R17, 0x2, R18 ;  /* 0x0000000211047825 */ /* 0x002fe200078e0212 */
[----:B------:R1:W-:Y:S04]  /*107e0*/  STL [R1+0xf8], R15 ;  /* 0x0000f80f01007387 */ /* 0x0003e80000100800 */
[----:B0-----:R0:W2:Y:S01]  /*107f0*/  LDG.E.U16 R28, desc[UR10][R8.64] ;  /* 0x0000000a081c7981 */ /* 0x0010a2000c1e1500 */
[----:B-1----:R-:W-:-:S04]  /*10800*/  IMAD.WIDE R14, R2, 0x2, R6 ;  /* 0x00000002020e7825 */ /* 0x002fc800078e0206 */
[----:B------:R-:W-:Y:S01]  /*10810*/  IMAD.WIDE R12, R2, 0x2, R4 ;  /* 0x00000002020c7825 */ /* 0x000fe200078e0204 */
[----:B---3--:R1:W-:Y:S04]  /*10820*/  STL [R1+0x10c], R0 ;  /* 0x00010c0001007387 */ /* 0x0083e80000100800 */
[----:B-1----:R-:W3:Y:S04]  /*10830*/  LDG.E.U16 R0, desc[UR10][R14.64] ;  /* 0x0000000a0e007981 */ /* 0x002ee8000c1e1500 */
[----:B------:R1:W-:Y:S04]  /*10840*/  STL [R1+0x108], R29 ;  /* 0x0001081d01007387 */ /* 0x0003e80000100800 */
[----:B-1----:R1:W3:Y:S01]  /*10850*/  LDG.E.U16 R29, desc[UR10][R12.64] ;  /* 0x0000000a0c1d7981 */ /* 0x0022e2000c1e1500 */
[----:B------:R-:W-:-:S02]  /*10860*/  IMAD R3, R16, 0x6, RZ ;  /* 0x0000000610037824 */ /* 0x000fc400078e02ff */
[----:B------:R-:W-:-:S04]  /*10870*/  IMAD.WIDE R10, R17, 0x2, R24 ;  /* 0x00000002110a7825 */ /* 0x000fc800078e0218 */
[----:B0-----:R-:W-:-:S04]  /*10880*/  IMAD.WIDE R8, R3, 0x2, R22 ;  /* 0x0000000203087825 */ /* 0x001fc800078e0216 */
[----:B------:R-:W-:-:S04]  /*10890*/  IMAD.WIDE R6, R3, 0x2, R26 ;  /* 0x0000000203067825 */ /* 0x000fc800078e021a */
[----:B------:R-:W-:-:S04]  /*108a0*/  IMAD.WIDE R4, R3, 0x2, R18 ;  /* 0x0000000203047825 */ /* 0x000fc800078e0212 */
[C---:B------:R-:W-:Y:S01]  /*108b0*/  IMAD.WIDE R10, R2.reuse, 0x2, R10 ;  /* 0x00000002020a7825 */ /* 0x040fe200078e020a */
[----:B----4-:R0:W-:Y:S03]  /*108c0*/  STL [R1+0x100], R20 ;  /* 0x0001001401007387 */ /* 0x0101e60000100800 */
[----:B------:R-:W-:-:S04]  /*108d0*/  IMAD.WIDE R8, R2, 0x2, R8 ;  /* 0x0000000202087825 */ /* 0x000fc800078e0208 */
[----:B-1----:R-:W-:Y:S01]  /*108e0*/  IMAD R12, R16, 0x7, RZ ;  /* 0x00000007100c7824 */ /* 0x002fe200078e02ff */
[----:B------:R1:W-:Y:S01]  /*108f0*/  STL [R1+0xfc], R21 ;  /* 0x0000fc1501007387 */ /* 0x0003e20000100800 */
[----:B------:R-:W-:-:S03]  /*10900*/  IMAD.WIDE R6, R2, 0x2, R6 ;  /* 0x0000000202067825 */ /* 0x000fc600078e0206 */
[----:B0-----:R0:W4:Y:S01]  /*10910*/  LDG.E.U16 R20, desc[UR10][R10.64] ;  /* 0x0000000a0a147981 */ /* 0x001122000c1e1500 */
[----:B------:R-:W-:-:S04]  /*10920*/  IMAD.WIDE R4, R2, 0x2, R4 ;  /* 0x0000000202047825 */ /* 0x000fc800078e0204 */
[----:B------:R-:W-:Y:S01]  /*10930*/  IMAD.WIDE R14, R3, 0x2, R24 ;  /* 0x00000002030e7825 */ /* 0x000fe200078e0218 */
[----:B-1----:R1:W4:Y:S03]  /*10940*/  LDG.E.U16 R21, desc[UR10][R8.64] ;  /* 0x0000000a08157981 */ /* 0x002326000c1e1500 */
[C---:B0-----:R-:W-:Y:S01]  /*10950*/  IMAD.WIDE R10, R12.reuse, 0x2, R26 ;  /* 0x000000020c0a7825 */ /* 0x041fe200078e021a */
[----:B------:R0:W4:Y:S03]  /*10960*/  LDG.E.U16 R17, desc[UR10][R4.64] ;  /* 0x0000000a04117981 */ /* 0x000126000c1e1500 */
[----:B-1----:R-:W-:Y:S01]  /*10970*/  IMAD.WIDE R8, R12, 0x2, R22 ;  /* 0x000000020c087825 */ /* 0x002fe200078e0216 */
[----:B--2---:R1:W-:Y:S03]  /*10980*/  STL [R1+0x104], R28 ;  /* 0x0001041c01007387 */ /* 0x0043e60000100800 */
[----:B------:R-:W-:-:S04]  /*10990*/  IMAD.WIDE R14, R2, 0x2, R14 ;  /* 0x00000002020e7825 */ /* 0x000fc800078e020e */
[----:B0-----:R-:W-:Y:S01]  /*109a0*/  IMAD.WIDE R4, R12, 0x2, R18 ;  /* 0x000000020c047825 */ /* 0x001fe200078e0212 */
[----:B-1----:R0:W2:Y:S03]  /*109b0*/  LDG.E.U16 R28, desc[UR10][R6.64] ;  /* 0x0000000a061c7981 */ /* 0x0020a6000c1e1500 */
[----:B------:R-:W-:-:S04]  /*109c0*/  IMAD.WIDE R10, R2, 0x2, R10 ;  /* 0x00000002020a7825 */ /* 0x000fc800078e020a */
[----:B0-----:R-:W-:-:S04]  /*109d0*/  IMAD.WIDE R6, R12, 0x2, R24 ;  /* 0x000000020c067825 */ /* 0x001fc800078e0218 */
[----:B------:R-:W-:-:S04]  /*109e0*/  IMAD.WIDE R12, R2, 0x2, R8 ;  /* 0x00000002020c7825 */ /* 0x000fc800078e0208 */
[----:B------:R-:W-:Y:S01]  /*109f0*/  IMAD.WIDE R8, R2, 0x2, R4 ;  /* 0x0000000202087825 */ /* 0x000fe200078e0204 */
[----:B---3--:R0:W-:Y:S04]  /*10a00*/  STL [R1+0xe8], R0 ;  /* 0x0000e80001007387 */ /* 0x0081e80000100800 */
[----:B0-----:R-:W3:Y:S04]  /*10a10*/  LDG.E.U16 R0, desc[UR10][R14.64] ;  /* 0x0000000a0e007981 */ /* 0x001ee8000c1e1500 */
[----:B------:R-:W3:Y:S04]  /*10a20*/  LDG.E.U16 R15, desc[UR10][R10.64] ;  /* 0x0000000a0a0f7981 */ /* 0x000ee8000c1e1500 */
[----:B------:R0:W3:Y:S04]  /*10a30*/  LDG.E.U16 R14, desc[UR10][R12.64] ;  /* 0x0000000a0c0e7981 */ /* 0x0000e8000c1e1500 */
[----:B------:R1:W-:Y:S04]  /*10a40*/  STL [R1+0xe4], R29 ;  /* 0x0000e41d01007387 */ /* 0x0003e80000100800 */
[----:B-1----:R1:W3:Y:S01]  /*10a50*/  LDG.E.U16 R29, desc[UR10][R8.64] ;  /* 0x0000000a081d7981 */ /* 0x0022e2000c1e1500 */
[----:B------:R-:W-:-:S04]  /*10a60*/  IMAD.SHL.U32 R3, R16, 0x8, RZ ;  /* 0x0000000810037824 */ /* 0x000fc800078e00ff */
[----:B------:R-:W-:-:S04]  /*10a70*/  IMAD.WIDE R4, R3, 0x2, R22 ;  /* 0x0000000203047825 */ /* 0x000fc800078e0216 */
[----:B0-----:R-:W-:-:S04]  /*10a80*/  IMAD.WIDE R12, R2, 0x2, R6 ;  /* 0x00000002020c7825 */ /* 0x001fc800078e0206 */
[----:B------:R-:W-:-:S04]  /*10a90*/  IMAD.WIDE R10, R2, 0x2, R4 ;  /* 0x00000002020a7825 */ /* 0x000fc800078e0204 */
[----:B-1----:R-:W-:-:S04]  /*10aa0*/  IMAD.WIDE R8, R3, 0x2, R26 ;  /* 0x0000000203087825 */ /* 0x002fc800078e021a */
[----:B------:R-:W-:-:S04]  /*10ab0*/  IMAD.WIDE R4, R3, 0x2, R24 ;  /* 0x0000000203047825 */ /* 0x000fc800078e0218 */
[----:B------:R-:W-:Y:S01]  /*10ac0*/  IMAD R16, R16, 0x9, RZ ;  /* 0x0000000910107824 */ /* 0x000fe200078e02ff */
[----:B----4-:R-:W-:Y:S04]  /*10ad0*/  STL [R1+0xf4], R21 ;  /* 0x0000f41501007387 */ /* 0x010fe80000100800 */
[----:B------:R0:W-:Y:S04]  /*10ae0*/  STL [R1+0xe0], R20 ;  /* 0x0000e01401007387 */ /* 0x0001e80000100800 */
[----:B0-----:R-:W4:Y:S04]  /*10af0*/  LDL.64 R20, [R1+0xc78] ;  /* 0x000c780001147983 */ /* 0x001f280000100a00 */
[----:B--2---:R0:W-:Y:S04]  /*10b00*/  STL [R1+0xf0], R28 ;  /* 0x0000f01c01007387 */ /* 0x0041e80000100800 */
[----:B------:R1:W-:Y:S04]  /*10b10*/  STL [R1+0xec], R17 ;  /* 0x0000ec1101007387 */ /* 0x0003e80000100800 */
[----:B0-----:R0:W2:Y:S01]  /*10b20*/  LDG.E.U16 R28, desc[UR10][R12.64] ;  /* 0x0000000a0c1c7981 */ /* 0x0010a2000c1e1500 */
[----:B------:R-:W-:-:S03]  /*10b30*/  IMAD.WIDE R6, R3, 0x2, R18 ;  /* 0x0000000203067825 */ /* 0x000fc600078e0212 */
[----:B-1----:R-:W2:Y:S01]  /*10b40*/  LDG.E.U16 R17, desc[UR10][R10.64] ;  /* 0x0000000a0a117981 */ /* 0x002ea2000c1e1500 */
[----:B0-----:R-:W-:-:S04]  /*10b50*/  IMAD.WIDE R12, R2, 0x2, R8 ;  /* 0x00000002020c7825 */ /* 0x001fc800078e0208 */
[----:B------:R-:W-:-:S04]  /*10b60*/  IMAD.WIDE R8, R2, 0x2, R4 ;  /* 0x0000000202087825 */ /* 0x000fc800078e0204 */
[C---:B------:R-:W-:Y:S01]  /*10b70*/  IMAD.WIDE R4, R16.reuse, 0x2, R22 ;  /* 0x0000000210047825 */ /* 0x040fe200078e0216 */
[----:B------:R0:W2:Y:S04]  /*10b80*/  LDG.E.U16 R3, desc[UR10][R8.64] ;  /* 0x0000000a08037981 */ /* 0x0000a8000c1e1500 */
[----:B------:R-:W2:Y:S01]  /*10b90*/  LDL.64 R22, [R1+0xc70] ;  /* 0x000c700001167983 */ /* 0x000ea20000100a00 */
[----:B0-----:R-:W-:-:S03]  /*10ba0*/  IMAD.WIDE R8, R16, 0x2, R18 ;  /* 0x0000000210087825 */ /* 0x001fc600078e0212 */
[----:B---3--:R0:W-:Y:S04]  /*10bb0*/  STL [R1+0xcc], R0 ;  /* 0x0000cc0001007387 */ /* 0x0081e80000100800 */
[----:B------:R-:W-:Y:S04]  /*10bc0*/  STL [R1+0xd8], R15 ;  /* 0x0000d80f01007387 */ /* 0x000fe80000100800 */
[----:B------:R1:W-:Y:S04]  /*10bd0*/  STL [R1+0xdc], R14 ;  /* 0x0000dc0e01007387 */ /* 0x0003e80000100800 */
[----:B0-----:R0:W3:Y:S04]  /*10be0*/  LDG.E.U16 R0, desc[UR10][R12.64] ;  /* 0x0000000a0c007981 */ /* 0x0010e8000c1e1500 */
[----:B-1----:R-:W3:Y:S04]  /*10bf0*/  LDL.64 R14, [R1+0xc68] ;  /* 0x000c6800010e7983 */ /* 0x002ee80000100a00 */
[----:B------:R1:W-:Y:S04]  /*10c00*/  STL [R1+0xd4], R29 ;  /* 0x0000d41d01007387 */ /* 0x0003e80000100800 */
[----:B------:R-:W3:Y:S01]  /*10c10*/  LDL.64 R18, [R1+0xc58] ;  /* 0x000c580001127983 */ /* 0x000ee20000100a00 */
[----:B------:R-:W-:-:S04]  /*10c20*/  IMAD.WIDE R10, R2, 0x2, R6 ;  /* 0x00000002020a7825 */ /* 0x000fc800078e0206 */
[----:B0-----:R-:W-:Y:S01]  /*10c30*/  IMAD.WIDE R12, R2, 0x2, R4 ;  /* 0x00000002020c7825 */ /* 0x001fe200078e0204 */
[----:B-1----:R4:W3:Y:S03]  /*10c40*/  LDG.E.U16 R29, desc[UR10][R10.64] ;  /* 0x0000000a0a1d7981 */ /* 0x0028e6000c1e1500 */
[----:B------:R-:W-:-:S04]  /*10c50*/  IMAD.WIDE R4, R16, 0x2, R24 ;  /* 0x0000000210047825 */ /* 0x000fc800078e0218 */
[----:B------:R-:W-:Y:S02]  /*10c60*/  IMAD.WIDE R6, R16, 0x2, R26 ;  /* 0x0000000210067825 */ /* 0x000fe400078e021a */
[----:B------:R-:W3:Y:S02]  /*10c70*/  LDG.E.U16 R27, desc[UR10][R12.64] ;  /* 0x0000000a0c1b7981 */ /* 0x000ee4000c1e1500 */
[----:B------:R-:W-:-:S04]  /*10c80*/  IMAD.WIDE R4, R2, 0x2, R4 ;  /* 0x0000000202047825 */ /* 0x000fc800078e0204 */
[C---:B----4-:R-:W-:Y:S02]  /*10c90*/  IMAD.WIDE R10, R2.reuse, 0x2, R20 ;  /* 0x00000002020a7825 */ /* 0x050fe400078e0214 */
[----:B------:R-:W4:Y:S04]  /*10ca0*/  LDL.64 R20, [R1+0xc60] ;  /* 0x000c600001147983 */ /* 0x000f280000100a00 */
[----:B--2---:R0:W-:Y:S04]  /*10cb0*/  STL [R1+0xd0], R28 ;  /* 0x0000d01c01007387 */ /* 0x0041e80000100800 */
[----:B------:R1:W-:Y:S04]  /*10cc0*/  STL [R1+0xc4], R17 ;  /* 0x0000c41101007387 */ /* 0x0003e80000100800 */
[----:B------:R-:W2:Y:S04]  /*10cd0*/  LDL.64 R12, [R1+0xc50] ;  /* 0x000c5000010c7983 */ /* 0x000ea80000100a00 */
[----:B0-----:R3:W2:Y:S02]  /*10ce0*/  LDG.E.U16 R28, desc[UR10][R10.64] ;  /* 0x0000000a0a1c7981 */ /* 0x0016a4000c1e1500 */
[----:B---3--:R-:W-:-:S02]  /*10cf0*/  IMAD.WIDE R10, R2, 0x2, R14 ;  /* 0x00000002020a7825 */ /* 0x008fc400078e020e */
[----:B------:R-:W3:Y:S04]  /*10d00*/  LDL.64 R14, [R1+0xc48] ;  /* 0x000c4800010e7983 */ /* 0x000ee80000100a00 */
[----:B------:R0:W-:Y:S01]  /*10d10*/  STL [R1+0xc0], R0 ;  /* 0x0000c00001007387 */ /* 0x0001e20000100800 */
[----:B------:R-:W-:-:S03]  /*10d20*/  IMAD.WIDE R6, R2, 0x2, R6 ;  /* 0x0000000202067825 */ /* 0x000fc600078e0206 */
[----:B------:R-:W3:Y:S01]  /*10d30*/  LDG.E.U16 R25, desc[UR10][R10.64] ;  /* 0x0000000a0a197981 */ /* 0x000ee2000c1e1500 */
[----:B------:R-:W-:-:S03]  /*10d40*/  IMAD.WIDE R8, R2, 0x2, R8 ;  /* 0x0000000202087825 */ /* 0x000fc600078e0208 */
[----:B-1----:R-:W3:Y:S04]  /*10d50*/  LDG.E.U16 R17, desc[UR10][R6.64] ;  /* 0x0000000a06117981 */ /* 0x002ee8000c1e1500 */
[----:B0-----:R0:W3:Y:S04]  /*10d60*/  LDG.E.U16 R0, desc[UR10][R4.64] ;  /* 0x0000000a04007981 */ /* 0x0010e8000c1e1500 */
[----:B------:R-:W3:Y:S04]  /*10d70*/  LDG.E.U16 R24, desc[UR10][R8.64] ;  /* 0x0000000a08187981 */ /* 0x000ee8000c1e1500 */
[----:B------:R-:W3:Y:S01]  /*10d80*/  LDL.64 R10, [R1+0xc40] ;  /* 0x000c4000010a7983 */ /* 0x000ee20000100a00 */
[----:B0-----:R-:W-:-:S04]  /*10d90*/  IMAD.WIDE R4, R2, 0x2, R18 ;  /* 0x0000000202047825 */ /* 0x001fc800078e0212 */
[C---:B------:R-:W-:Y:S01]  /*10da0*/  IMAD.WIDE R6, R2.reuse, 0x2, R22 ;  /* 0x0000000202067825 */ /* 0x040fe200078e0216 */
[----:B------:R-:W3:Y:S04]  /*10db0*/  LDG.E.U16 R18, desc[UR10][R4.64] ;  /* 0x0000000a04127981 */ /* 0x000ee8000c1e1500 */
[----:B------:R4:W3:Y:S04]  /*10dc0*/  LDG.E.U16 R26, desc[UR10][R6.64] ;  /* 0x0000000a061a7981 */ /* 0x0008e8000c1e1500 */
[----:B------:R-:W3:Y:S04]  /*10dd0*/  LDL.64 R22, [R1+0xc38] ;  /* 0x000c380001167983 */ /* 0x000ee80000100a00 */
[----:B------:R-:W3:Y:S01]  /*10de0*/  LDL.64 R8, [R1+0xc28] ;  /* 0x000c280001087983 */ /* 0x000ee20000100a00 */
[----:B----4-:R-:W-:-:S03]  /*10df0*/  IMAD.WIDE R6, R2, 0x2, R20 ;  /* 0x0000000202067825 */ /* 0x010fc600078e0214 */
[----:B------:R-:W4:Y:S04]  /*10e00*/  LDL.64 R20, [R1+0xc30] ;  /* 0x000c300001147983 */ /* 0x000f280000100a00 */
[----:B------:R-:W4:Y:S01]  /*10e10*/  LDG.E.U16 R19, desc[UR10][R6.64] ;  /* 0x0000000a06137981 */ /* 0x000f22000c1e1500 */
[----:B--2---:R-:W-:-:S05]  /*10e20*/  IMAD.WIDE R4, R2, 0x2, R12 ;  /* 0x0000000202047825 */ /* 0x004fca00078e020c */
[----:B------:R3:W2:Y:S02]  /*10e30*/  LDG.E.U16 R16, desc[UR10][R4.64] ;  /* 0x0000000a04107981 */ /* 0x0006a4000c1e1500 */
[C---:B---3--:R-:W-:Y:S02]  /*10e40*/  IMAD.WIDE R4, R2.reuse, 0x2, R14 ;  /* 0x0000000202047825 */ /* 0x048fe400078e020e */
[----:B------:R-:W-:Y:S04]  /*10e50*/  STL [R1+0x2754], R18 ;  /* 0x0027541201007387 */ /* 0x000fe80000100800 */
[----:B------:R-:W-:Y:S04]  /*10e60*/  STL [R1+0xbc], R29 ;  /* 0x0000bc1d01007387 */ /* 0x000fe80000100800 */
[----:B------:R0:W-:Y:S04]  /*10e70*/  STL [R1+0x6c], R3 ;  /* 0x00006c0301007387 */ /* 0x0001e80000100800 */
[----:B------:R-:W3:Y:S04]  /*10e80*/  LDL.64 R12, [R1+0xc20] ;  /* 0x000c2000010c7983 */ /* 0x000ee80000100a00 */
[----:B0-----:R0:W4:Y:S02]  /*10e90*/  LDG.E.U16 R3, desc[UR10][R4.64] ;  /* 0x0000000a04037981 */ /* 0x001124000c1e1500 */
[----:B0-----:R-:W-:-:S05]  /*10ea0*/  IMAD.WIDE R4, R2, 0x2, R10 ;  /* 0x0000000202047825 */ /* 0x001fca00078e020a */
[----:B------:R0:W3:Y:S04]  /*10eb0*/  LDG.E.U16 R18, desc[UR10][R4.64] ;  /* 0x0000000a04127981 */ /* 0x0000e8000c1e1500 */
[----:B--2---:R-:W-:Y:S04]  /*10ec0*/  STL [R1+0x2758], R16 ;  /* 0x0027581001007387 */ /* 0x004fe80000100800 */
[----:B------:R-:W2:Y:S04]  /*10ed0*/  LDL.64 R14, [R1+0xc18] ;  /* 0x000c1800010e7983 */ /* 0x000ea80000100a00 */
[----:B----4-:R1:W-:Y:S04]  /*10ee0*/  STL [R1+0x275c], R3 ;  /* 0x00275c0301007387 */ /* 0x0103e80000100800 */
[----:B------:R-:W-:Y:S04]  /*10ef0*/  STL [R1+0xc8], R28 ;  /* 0x0000c81c01007387 */ /* 0x000fe80000100800 */
[----:B------:R-:W4:Y:S01]  /*10f00*/  LDL.64 R10, [R1+0xc10] ;  /* 0x000c1000010a7983 */ /* 0x000f220000100a00 */
[----:B0-----:R-:W-:-:S03]  /*10f10*/  IMAD.WIDE R4, R2, 0x2, R22 ;  /* 0x0000000202047825 */ /* 0x001fc600078e0216 */
[----:B------:R-:W-:Y:S04]  /*10f20*/  STL [R1+0xb0], R27 ;  /* 0x0000b01b01007387 */ /* 0x000fe80000100800 */
[----:B------:R0:W-:Y:S04]  /*10f30*/  STL [R1+0xac], R17 ;  /* 0x0000ac1101007387 */ /* 0x0001e80000100800 */
[----:B------:R-:W4:Y:S04]  /*10f40*/  LDL.64 R6, [R1+0xc08] ;  /* 0x000c080001067983 */ /* 0x000f280000100a00 */
[----:B-1----:R1:W4:Y:S04]  /*10f50*/  LDG.E.U16 R3, desc[UR10][R4.64] ;  /* 0x0000000a04037981 */ /* 0x002328000c1e1500 */
[----:B0-----:R-:W4:Y:S01]  /*10f60*/  LDL.64 R16, [R1+0xc00] ;  /* 0x000c000001107983 */ /* 0x001f220000100a00 */
[----:B-1----:R-:W-:-:S03]  /*10f70*/  IMAD.WIDE R4, R2, 0x2, R20 ;  /* 0x0000000202047825 */ /* 0x002fc600078e0214 */
[----:B------:R0:W-:Y:S04]  /*10f80*/  STL [R1+0xb8], R26 ;  /* 0x0000b81a01007387 */ /* 0x0001e80000100800 */
[----:B------:R1:W4:Y:S02]  /*10f90*/  LDG.E.U16 R27, desc[UR10][R4.64] ;  /* 0x0000000a041b7981 */ /* 0x000324000c1e1500 */
[C---:B-1----:R-:W-:Y:S02]  /*10fa0*/  IMAD.WIDE R4, R2.reuse, 0x2, R8 ;  /* 0x0000000202047825 */ /* 0x042fe400078e0208 */
[----:B------:R-:W4:Y:S04]  /*10fb0*/  LDL.64 R8, [R1+0xbf8] ;  /* 0x000bf80001087983 */ /* 0x000f280000100a00 */
[----:B------:R1:W-:Y:S04]  /*10fc0*/  STL [R1+0xb4], R25 ;  /* 0x0000b41901007387 */ /* 0x0003e80000100800 */
[----:B0-----:R3:W4:Y:S04]  /*10fd0*/  LDG.E.U16 R26, desc[UR10][R4.64] ;  /* 0x0000000a041a7981 */ /* 0x001728000c1e1500 */
[----:B------:R-:W-:Y:S04]  /*10fe0*/  STL [R1+0xa8], R24 ;  /* 0x0000a81801007387 */ /* 0x000fe80000100800 */
[----:B------:R0:W-:Y:S01]  /*10ff0*/  STL [R1+0xa4], R0 ;  /* 0x0000a40001007387 */ /* 0x0001e20000100800 */
[----:B---3--:R-:W-:-:S03]  /*11000*/  IMAD.WIDE R4, R2, 0x2, R12 ;  /* 0x0000000202047825 */ /* 0x008fc600078e020c */
[----:B------:R-:W3:Y:S04]  /*11010*/  LDL.64 R12, [R1+0xbf0] ;  /* 0x000bf000010c7983 */ /* 0x000ee80000100a00 */
[----:B-1----:R2:W3:Y:S02]  /*11020*/  LDG.E.U16 R25, desc[UR10][R4.64] ;  /* 0x0000000a04197981 */ /* 0x0024e4000c1e1500 */
[C---:B--2---:R-:W-:Y:S02]  /*11030*/  IMAD.WIDE R4, R2.reuse, 0x2, R14 ;  /* 0x0000000202047825 */ /* 0x044fe400078e020e */
[----:B------:R-:W2:Y:S04]  /*11040*/  LDL.64 R14, [R1+0xbe8] ;  /* 0x000be800010e7983 */ /* 0x000ea80000100a00 */
[----:B0-----:R4:W2:Y:S04]  /*11050*/  LDG.E.U16 R0, desc[UR10][R4.64] ;  /* 0x0000000a04007981 */ /* 0x0018a8000c1e1500 */
[----:B------:R-:W-:Y:S01]  /*11060*/  STL [R1+0x5c], R19 ;  /* 0x00005c1301007387 */ /* 0x000fe20000100800 */
[----:B----4-:R-:W-:-:S03]  /*11070*/  IMAD.WIDE R4, R2, 0x2, R10 ;  /* 0x0000000202047825 */ /* 0x010fc600078e020a */
[----:B------:R-:W4:Y:S04]  /*11080*/  LDL.64 R10, [R1+0xb48] ;  /* 0x000b4800010a7983 */ /* 0x000f280000100a00 */
[----:B------:R0:W4:Y:S02]  /*11090*/  LDG.E.U16 R24, desc[UR10][R4.64] ;  /* 0x0000000a04187981 */ /* 0x000124000c1e1500 */
[C---:B0-----:R-:W-:Y:S02]  /*110a0*/  IMAD.WIDE R4, R2.reuse, 0x2, R6 ;  /* 0x0000000202047825 */ /* 0x041fe400078e0206 */
[----:B------:R-:W4:Y:S04]  /*110b0*/  LDL.64 R6, [R1+0xb40] ;  /* 0x000b400001067983 */ /* 0x000f280000100a00 */
[----:B------:R0:W4:Y:S02]  /*110c0*/  LDG.E.U16 R23, desc[UR10][R4.64] ;  /* 0x0000000a04177981 */ /* 0x000124000c1e1500 */
[----:B0-----:R-:W-:-:S02]  /*110d0*/  IMAD.WIDE R4, R2, 0x2, R16 ;  /* 0x0000000202047825 */ /* 0x001fc400078e0210 */
[----:B------:R-:W4:Y:S04]  /*110e0*/  LDL.64 R16, [R1+0xb38] ;  /* 0x000b380001107983 */ /* 0x000f280000100a00 */
[----:B------:R0:W4:Y:S02]  /*110f0*/  LDG.E.U16 R22, desc[UR10][R4.64] ;  /* 0x0000000a04167981 */ /* 0x000124000c1e1500 */
[C---:B0-----:R-:W-:Y:S02]  /*11100*/  IMAD.WIDE R4, R2.reuse, 0x2, R8 ;  /* 0x0000000202047825 */ /* 0x041fe400078e0208 */
[----:B------:R-:W4:Y:S04]  /*11110*/  LDL.64 R8, [R1+0xb30] ;  /* 0x000b300001087983 */ /* 0x000f280000100a00 */
[----:B------:R3:W4:Y:S02]  /*11120*/  LDG.E.U16 R21, desc[UR10][R4.64] ;  /* 0x0000000a04157981 */ /* 0x000724000c1e1500 */
[----:B---3--:R-:W-:-:S02]  /*11130*/  IMAD.WIDE R4, R2, 0x2, R12 ;  /* 0x0000000202047825 */ /* 0x008fc400078e020c */
[----:B------:R-:W3:Y:S04]  /*11140*/  LDL.64 R12, [R1+0xbe0] ;  /* 0x000be000010c7983 */ /* 0x000ee80000100a00 */
[----:B------:R2:W3:Y:S04]  /*11150*/  LDG.E.U16 R20, desc[UR10][R4.64] ;  /* 0x0000000a04147981 */ /* 0x0004e8000c1e1500 */
[----:B------:R0:W-:Y:S01]  /*11160*/  STL [R1+0xa0], R18 ;  /* 0x0000a01201007387 */ /* 0x0001e20000100800 */
[----:B--2---:R-:W-:-:S03]  /*11170*/  IMAD.WIDE R4, R2, 0x2, R14 ;  /* 0x0000000202047825 */ /* 0x004fc600078e020e */
[----:B------:R-:W2:Y:S04]  /*11180*/  LDL.64 R14, [R1+0xb28] ;  /* 0x000b2800010e7983 */ /* 0x000ea80000100a00 */
[----:B0-----:R-:W2:Y:S04]  /*11190*/  LDL.64 R18, [R1+0xbd8] ;  /* 0x000bd80001127983 */ /* 0x001ea80000100a00 */
[----:B------:R0:W-:Y:S04]  /*111a0*/  STL [R1+0x98], R3 ;  /* 0x0000980301007387 */ /* 0x0001e80000100800 */
[----:B0-----:R4:W2:Y:S02]  /*111b0*/  LDG.E.U16 R3, desc[UR10][R4.64] ;  /* 0x0000000a04037981 */ /* 0x0018a4000c1e1500 */
[----:B----4-:R-:W-:-:S06]  /*111c0*/  IMAD.WIDE R4, R2, 0x2, R10 ;  /* 0x0000000202047825 */ /* 0x010fcc00078e020a */
[----:B------:R-:W4:Y:S04]  /*111d0*/  LDG.E.U16 R4, desc[UR10][R4.64] ;  /* 0x0000000a04047981 */ /* 0x000f28000c1e1500 */
[----:B------:R-:W-:Y:S01]  /*111e0*/  STL [R1+0x90], R27 ;  /* 0x0000901b01007387 */ /* 0x000fe20000100800 */
[----:B------:R-:W-:-:S05]  /*111f0*/  IMAD.WIDE R6, R2, 0x2, R6 ;  /* 0x0000000202067825 */ /* 0x000fca00078e0206 */
[----:B------:R0:W2:Y:S02]  /*11200*/  LDG.E.U16 R5, desc[UR10][R6.64] ;  /* 0x0000000a06057981 */ /* 0x0000a4000c1e1500 */
[----:B0-----:R-:W-:-:S06]  /*11210*/  IMAD.WIDE R6, R2, 0x2, R16 ;  /* 0x0000000202067825 */ /* 0x001fcc00078e0210 */
[----:B------:R-:W2:Y:S04]  /*11220*/  LDG.E.U16 R6, desc[UR10][R6.64] ;  /* 0x0000000a06067981 */ /* 0x000ea8000c1e1500 */
[----:B----4-:R-:W-:Y:S04]  /*11230*/  STL [R1+0x2760], R4 ;  /* 0x0027600401007387 */ /* 0x010fe80000100800 */
[----:B------:R-:W4:Y:S01]  /*11240*/  LDL.64 R10, [R1+0xb20] ;  /* 0x000b2000010a7983 */ /* 0x000f220000100a00 */
[----:B------:R-:W-:-:S03]  /*11250*/  IMAD.WIDE R8, R2, 0x2, R8 ;  /* 0x0000000202087825 */ /* 0x000fc600078e0208 */
[----:B------:R-:W-:Y:S04]  /*11260*/  STL [R1+0x88], R26 ;  /* 0x0000881a01007387 */ /* 0x000fe80000100800 */
[----:B------:R-:W4:Y:S04]  /*11270*/  LDL.64 R16, [R1+0xb18] ;  /* 0x000b180001107983 */ /* 0x000f280000100a00 */
[----:B------:R-:W-:Y:S04]  /*11280*/  STL [R1+0x9c], R25 ;  /* 0x00009c1901007387 */ /* 0x000fe80000100800 */
[----:B------:R3:W4:Y:S04]  /*11290*/  LDG.E.U16 R7, desc[UR10][R8.64] ;  /* 0x0000000a08077981 */ /* 0x000728000c1e1500 */
[----:B------:R0:W-:Y:S04]  /*112a0*/  STL [R1+0x94], R0 ;  /* 0x0000940001007387 */ /* 0x0001e80000100800 */
[----:B------:R1:W-:Y:S01]  /*112b0*/  STL [R1+0x8c], R24 ;  /* 0x00008c1801007387 */ /* 0x0003e20000100800 */
[----:B---3--:R-:W-:-:S03]  /*112c0*/  IMAD.WIDE R8, R2, 0x2, R12 ;  /* 0x0000000202087825 */ /* 0x008fc600078e020c */
[----:B------:R-:W3:Y:S04]  /*112d0*/  LDL.64 R12, [R1+0xb10] ;  /* 0x000b1000010c7983 */ /* 0x000ee80000100a00 */
[----:B0-----:R2:W3:Y:S02]  /*112e0*/  LDG.E.U16 R0, desc[UR10][R8.64] ;  /* 0x0000000a08007981 */ /* 0x0014e4000c1e1500 */
[----:B--2---:R-:W-:-:S05]  /*112f0*/  IMAD.WIDE R8, R2, 0x2, R18 ;  /* 0x0000000202087825 */ /* 0x004fca00078e0212 */
[----:B------:R0:W2:Y:S02]  /*11300*/  LDG.E.U16 R26, desc[UR10][R8.64] ;  /* 0x0000000a081a7981 */ /* 0x0000a4000c1e1500 */
[----:B0-----:R-:W-:-:S06]  /*11310*/  IMAD.WIDE R8, R2, 0x2, R14 ;  /* 0x0000000202087825 */ /* 0x001fcc00078e020e */
[----:B------:R-:W2:Y:S01]  /*11320*/  LDG.E.U16 R8, desc[UR10][R8.64] ;  /* 0x0000000a08087981 */ /* 0x000ea2000c1e1500 */
[----:B----4-:R-:W-:-:S05]  /*11330*/  IMAD.WIDE R10, R2, 0x2, R10 ;  /* 0x00000002020a7825 */ /* 0x010fca00078e020a */
[----:B------:R0:W4:Y:S02]  /*11340*/  LDG.E.U16 R9, desc[UR10][R10.64] ;  /* 0x0000000a0a097981 */ /* 0x000124000c1e1500 */
[----:B0-----:R-:W-:-:S06]  /*11350*/  IMAD.WIDE R10, R2, 0x2, R16 ;  /* 0x00000002020a7825 */ /* 0x001fcc00078e0210 */
[----:B------:R-:W4:Y:S01]  /*11360*/  LDG.E.U16 R10, desc[UR10][R10.64] ;  /* 0x0000000a0a0a7981 */ /* 0x000f22000c1e1500 */
[----:B---3--:R-:W-:-:S03]  /*11370*/  IMAD.WIDE R12, R2, 0x2, R12 ;  /* 0x00000002020c7825 */ /* 0x008fc600078e020c */
[----:B------:R-:W-:Y:S04]  /*11380*/  STL [R1+0x84], R23 ;  /* 0x0000841701007387 */ /* 0x000fe80000100800 */
[----:B------:R-:W3:Y:S04]  /*11390*/  LDL.64 R14, [R1+0xbc8] ;  /* 0x000bc800010e7983 */ /* 0x000ee80000100a00 */
[----:B------:R3:W3:Y:S04]  /*113a0*/  LDG.E.U16 R11, desc[UR10][R12.64] ;  /* 0x0000000a0c0b7981 */ /* 0x0006e8000c1e1500 */
[----:B-1----:R-:W3:Y:S04]  /*113b0*/  LDL.64 R24, [R1+0xbb8] ;  /* 0x000bb80001187983 */ /* 0x002ee80000100a00 */
[----:B------:R0:W-:Y:S04]  /*113c0*/  STL [R1+0x80], R22 ;  /* 0x0000801601007387 */ /* 0x0001e80000100800 */
[----:B--2---:R-:W-:Y:S04]  /*113d0*/  STL [R1+0x2740], R8 ;  /* 0x0027400801007387 */ /* 0x004fe80000100800 */
[----:B0-----:R-:W2:Y:S04]  /*113e0*/  LDL.64 R22, [R1+0xba8] ;  /* 0x000ba80001167983 */ /* 0x001ea80000100a00 */
[----:B------:R-:W-:Y:S04]  /*113f0*/  STL [R1+0x7c], R21 ;  /* 0x00007c1501007387 */ /* 0x000fe80000100800 */
[----:B----4-:R-:W-:Y:S04]  /*11400*/  STL [R1+0x2744], R9 ;  /* 0x0027440901007387 */ /* 0x010fe80000100800 */
[----:B------:R0:W-:Y:S04]  /*11410*/  STL [R1+0x78], R20 ;  /* 0x0000781401007387 */ /* 0x0001e80000100800 */
[----:B------:R-:W4:Y:S04]  /*11420*/  LDL.64 R18, [R1+0xba0] ;  /* 0x000ba00001127983 */ /* 0x000f280000100a00 */
[----:B------:R-:W4:Y:S04]  /*11430*/  LDL.64 R16, [R1+0xb98] ;  /* 0x000b980001107983 */ /* 0x000f280000100a00 */
[----:B------:R-:W-:Y:S04]  /*11440*/  STL [R1+0x2748], R10 ;  /* 0x0027480a01007387 */ /* 0x000fe80000100800 */
[----:B------:R-:W-:Y:S04]  /*11450*/  STL [R1+0x74], R3 ;  /* 0x0000740301007387 */ /* 0x000fe80000100800 */
[----:B0-----:R-:W4:Y:S01]  /*11460*/  LDL.64 R20, [R1+0xb90] ;  /* 0x000b900001147983 */ /* 0x001f220000100a00 */
[----:B---3--:R-:W-:-:S03]  /*11470*/  IMAD.WIDE R12, R2, 0x2, R14 ;  /* 0x00000002020c7825 */ /* 0x008fc600078e020e */
[----:B------:R0:W-:Y:S04]  /*11480*/  STL [R1+0x274c], R11 ;  /* 0x00274c0b01007387 */ /* 0x0001e80000100800 */
[----:B------:R-:W3:Y:S04]  /*11490*/  LDL.64 R14, [R1+0xb88] ;  /* 0x000b8800010e7983 */ /* 0x000ee80000100a00 */
[----:B------:R1:W3:Y:S04]  /*114a0*/  LDG.E.U16 R4, desc[UR10][R12.64] ;  /* 0x0000000a0c047981 */ /* 0x0002e8000c1e1500 */
[----:B0-----:R-:W3:Y:S04]  /*114b0*/  LDL.64 R10, [R1+0xb08] ;  /* 0x000b0800010a7983 */ /* 0x001ee80000100a00 */
[----:B------:R-:W3:Y:S01]  /*114c0*/  LDL.64 R8, [R1+0xb00] ;  /* 0x000b000001087983 */ /* 0x000ee20000100a00 */
[----:B-1----:R-:W-:-:S05]  /*114d0*/  IMAD.WIDE R12, R2, 0x2, R24 ;  /* 0x00000002020c7825 */ /* 0x002fca00078e0218 */
[----:B------:R2:W3:Y:S04]  /*114e0*/  LDG.E.U16 R3, desc[UR10][R12.64] ;  /* 0x0000000a0c037981 */ /* 0x0004e8000c1e1500 */
[----:B------:R0:W-:Y:S01]  /*114f0*/  STL [R1+0x70], R0 ;  /* 0x0000700001007387 */ /* 0x0001e20000100800 */
[----:B--2---:R-:W-:-:S05]  /*11500*/  IMAD.WIDE R12, R2, 0x2, R22 ;  /* 0x00000002020c7825 */ /* 0x004fca00078e0216 */
[----:B------:R4:W2:Y:S02]  /*11510*/  LDG.E.U16 R23, desc[UR10][R12.64] ;  /* 0x0000000a0c177981 */ /* 0x0008a4000c1e1500 */
[C---:B----4-:R-:W-:Y:S02]  /*11520*/  IMAD.WIDE R12, R2.reuse, 0x2, R18 ;  /* 0x00000002020c7825 */ /* 0x050fe400078e0212 */
[----:B------:R-:W4:Y:S04]  /*11530*/  LDL.64 R18, [R1+0xaf8] ;  /* 0x000af80001127983 */ /* 0x000f280000100a00 */
[----:B0-----:R0:W2:Y:S04]  /*11540*/  LDG.E.U16 R0, desc[UR10][R12.64] ;  /* 0x0000000a0c007981 */ /* 0x0010a8000c1e1500 */
[----:B------:R1:W-:Y:S01]  /*11550*/  STL [R1+0x68], R26 ;  /* 0x0000681a01007387 */ /* 0x0003e20000100800 */
[----:B0-----:R-:W-:-:S03]  /*11560*/  IMAD.WIDE R12, R2, 0x2, R16 ;  /* 0x00000002020c7825 */ /* 0x001fc600078e0210 */
[----:B------:R-:W2:Y:S04]  /*11570*/  LDL.64 R16, [R1+0xaf0] ;  /* 0x000af00001107983 */ /* 0x000ea80000100a00 */
[----:B------:R0:W2:Y:S02]  /*11580*/  LDG.E.U16 R29, desc[UR10][R12.64] ;  /* 0x0000000a0c1d7981 */ /* 0x0000a4000c1e1500 */
[C---:B0-----:R-:W-:Y:S02]  /*11590*/  IMAD.WIDE R12, R2.reuse, 0x2, R20 ;  /* 0x00000002020c7825 */ /* 0x041fe400078e0214 */
[----:B------:R-:W2:Y:S04]  /*115a0*/  LDL.64 R20, [R1+0xb80] ;  /* 0x000b800001147983 */ /* 0x000ea80000100a00 */
[----:B------:R3:W2:Y:S02]  /*115b0*/  LDG.E.U16 R27, desc[UR10][R12.64] ;  /* 0x0000000a0c1b7981 */ /* 0x0006a4000c1e1500 */
[----:B---3--:R-:W-:-:S02]  /*115c0*/  IMAD.WIDE R12, R2, 0x2, R14 ;  /* 0x00000002020c7825 */ /* 0x008fc400078e020e */
[----:B------:R-:W3:Y:S04]  /*115d0*/  LDL.64 R14, [R1+0xae8] ;  /* 0x000ae800010e7983 */ /* 0x000ee80000100a00 */
[----:B------:R0:W3:Y:S02]  /*115e0*/  LDG.E.U16 R25, desc[UR10][R12.64] ;  /* 0x0000000a0c197981 */ /* 0x0000e4000c1e1500 */
[C---:B0-----:R-:W-:Y:S02]  /*115f0*/  IMAD.WIDE R12, R2.reuse, 0x2, R10 ;  /* 0x00000002020c7825 */ /* 0x041fe400078e020a */
[----:B------:R-:W3:Y:S04]  /*11600*/  LDL.64 R10, [R1+0xae0] ;  /* 0x000ae000010a7983 */ /* 0x000ee80000100a00 */
[----:B------:R0:W3:Y:S02]  /*11610*/  LDG.E.U16 R28, desc[UR10][R12.64] ;  /* 0x0000000a0c1c7981 */ /* 0x0000e4000c1e1500 */
[----:B0-----:R-:W-:-:S02]  /*11620*/  IMAD.WIDE R12, R2, 0x2, R8 ;  /* 0x00000002020c7825 */ /* 0x001fc400078e0208 */
[----:B------:R-:W3:Y:S04]  /*11630*/  LDL.64 R8, [R1+0xad8] ;  /* 0x000ad80001087983 */ /* 0x000ee80000100a00 */
[----:B-1----:R4:W3:Y:S02]  /*11640*/  LDG.E.U16 R26, desc[UR10][R12.64] ;  /* 0x0000000a0c1a7981 */ /* 0x0028e4000c1e1500 */
[C---:B----4-:R-:W-:Y:S02]  /*11650*/  IMAD.WIDE R12, R2.reuse, 0x2, R18 ;  /* 0x00000002020c7825 */ /* 0x050fe400078e0212 */
[----:B------:R-:W4:Y:S04]  /*11660*/  LDL.64 R18, [R1+0xad0] ;  /* 0x000ad00001127983 */ /* 0x000f280000100a00 */
[----:B------:R2:W4:Y:S04]  /*11670*/  LDG.E.U16 R24, desc[UR10][R12.64] ;  /* 0x0000000a0c187981 */ /* 0x000528000c1e1500 */
[----:B------:R0:W-:Y:S01]  /*11680*/  STL [R1+0x58], R4 ;  /* 0x0000580401007387 */ /* 0x0001e20000100800 */
[----:B--2---:R-:W-:-:S03]  /*11690*/  IMAD.WIDE R12, R2, 0x2, R16 ;  /* 0x00000002020c7825 */ /* 0x004fc600078e0210 */
[----:B------:R-:W2:Y:S04]  /*116a0*/  LDL.64 R16, [R1+0xb78] ;  /* 0x000b780001107983 */ /* 0x000ea80000100a00 */
[----:B0-----:R0:W2:Y:S04]  /*116b0*/  LDG.E.U16 R4, desc[UR10][R12.64] ;  /* 0x0000000a0c047981 */ /* 0x0010a8000c1e1500 */
[----:B------:R1:W-:Y:S04]  /*116c0*/  STL [R1+0x54], R3 ;  /* 0x0000540301007387 */ /* 0x0003e80000100800 */
[----:B------:R1:W-:Y:S01]  /*116d0*/  STL [R1+0x50], R23 ;  /* 0x0000501701007387 */ /* 0x0003e20000100800 */
[----:B0-----:R-:W-:-:S05]  /*116e0*/  IMAD.WIDE R12, R2, 0x2, R20 ;  /* 0x00000002020c7825 */ /* 0x001fca00078e0214 */
[----:B-1----:R3:W2:Y:S04]  /*116f0*/  LDG.E.U16 R3, desc[UR10][R12.64] ;  /* 0x0000000a0c037981 */ /* 0x0026a8000c1e1500 */
[----:B------:R-:W2:Y:S01]  /*11700*/  LDL.64 R22, [R1+0xb70] ;  /* 0x000b700001167983 */ /* 0x000ea20000100a00 */
[----:B---3--:R-:W-:-:S03]  /*11710*/  IMAD.WIDE R12, R2, 0x2, R14 ;  /* 0x00000002020c7825 */ /* 0x008fc600078e020e */
[----:B------:R-:W3:Y:S04]  /*11720*/  LDL.64 R14, [R1+0xac8] ;  /* 0x000ac800010e7983 */ /* 0x000ee80000100a00 */
[----:B------:R0:W-:Y:S04]  /*11730*/  STL [R1+0x4c], R0 ;  /* 0x00004c0001007387 */ /* 0x0001e80000100800 */
[----:B0-----:R0:W3:Y:S02]  /*11740*/  LDG.E.U16 R0, desc[UR10][R12.64] ;  /* 0x0000000a0c007981 */ /* 0x0010e4000c1e1500 */
[----:B0-----:R-:W-:-:S02]  /*11750*/  IMAD.WIDE R12, R2, 0x2, R10 ;  /* 0x00000002020c7825 */ /* 0x001fc400078e020a */
[----:B------:R-:W3:Y:S04]  /*11760*/  LDL.64 R10, [R1+0xac0] ;  /* 0x000ac000010a7983 */ /* 0x000ee80000100a00 */
[----:B------:R0:W-:Y:S04]  /*11770*/  STL [R1+0x48], R29 ;  /* 0x0000481d01007387 */ /* 0x0001e80000100800 */
[----:B------:R-:W3:Y:S04]  /*11780*/  LDL.64 R20, [R1+0xab8] ;  /* 0x000ab80001147983 */ /* 0x000ee80000100a00 */
[----:B------:R1:W-:Y:S04]  /*11790*/  STL [R1+0x44], R27 ;  /* 0x0000441b01007387 */ /* 0x0003e80000100800 */
[----:B0-----:R0:W3:Y:S02]  /*117a0*/  LDG.E.U16 R29, desc[UR10][R12.64] ;  /* 0x0000000a0c1d7981 */ /* 0x0010e4000c1e1500 */
[----:B0-----:R-:W-:-:S02]  /*117b0*/  IMAD.WIDE R12, R2, 0x2, R8 ;  /* 0x00000002020c7825 */ /* 0x001fc400078e0208 */
[----:B------:R-:W3:Y:S04]  /*117c0*/  LDL.64 R8, [R1+0xab0] ;  /* 0x000ab00001087983 */ /* 0x000ee80000100a00 */
[----:B-1----:R4:W3:Y:S04]  /*117d0*/  LDG.E.U16 R27, desc[UR10][R12.64] ;  /* 0x0000000a0c1b7981 */ /* 0x0028e8000c1e1500 */
[----:B------:R0:W-:Y:S01]  /*117e0*/  STL [R1+0x40], R25 ;  /* 0x0000401901007387 */ /* 0x0001e20000100800 */
[----:B----4-:R-:W-:-:S03]  /*117f0*/  IMAD.WIDE R12, R2, 0x2, R18 ;  /* 0x00000002020c7825 */ /* 0x010fc600078e0212 */
[----:B------:R-:W4:Y:S04]  /*11800*/  LDL.64 R18, [R1+0xb68] ;  /* 0x000b680001127983 */ /* 0x000f280000100a00 */
[----:B0-----:R2:W4:Y:S04]  /*11810*/  LDG.E.U16 R25, desc[UR10][R12.64] ;  /* 0x0000000a0c197981 */ /* 0x001528000c1e1500 */
[----:B------:R0:W-:Y:S01]  /*11820*/  STL [R1+0x3c], R28 ;  /* 0x00003c1c01007387 */ /* 0x0001e20000100800 */
[----:B--2---:R-:W-:-:S03]  /*11830*/  IMAD.WIDE R12, R2, 0x2, R16 ;  /* 0x00000002020c7825 */ /* 0x004fc600078e0210 */
[----:B------:R-:W2:Y:S04]  /*11840*/  LDL.64 R16, [R1+0xaa8] ;  /* 0x000aa80001107983 */ /* 0x000ea80000100a00 */
[----:B0-----:R0:W2:Y:S04]  /*11850*/  LDG.E.U16 R28, desc[UR10][R12.64] ;  /* 0x0000000a0c1c7981 */ /* 0x0010a8000c1e1500 */
[----:B------:R1:W-:Y:S01]  /*11860*/  STL [R1+0x38], R26 ;  /* 0x0000381a01007387 */ /* 0x0003e20000100800 */
[----:B0-----:R-:W-:-:S05]  /*11870*/  IMAD.WIDE R12, R2, 0x2, R22 ;  /* 0x00000002020c7825 */ /* 0x001fca00078e0216 */
[----:B-1----:R3:W2:Y:S02]  /*11880*/  LDG.E.U16 R26, desc[UR10][R12.64] ;  /* 0x0000000a0c1a7981 */ /* 0x0026a4000c1e1500 */
[C---:B---3--:R-:W-:Y:S02]  /*11890*/  IMAD.WIDE R12, R2.reuse, 0x2, R14 ;  /* 0x00000002020c7825 */ /* 0x048fe400078e020e */
[----:B------:R-:W3:Y:S04]  /*118a0*/  LDL.64 R14, [R1+0xaa0] ;  /* 0x000aa000010e7983 */ /* 0x000ee80000100a00 */
[----:B------:R0:W-:Y:S04]  /*118b0*/  STL [R1+0x34], R24 ;  /* 0x0000341801007387 */ /* 0x0001e80000100800 */
[----:B0-----:R0:W3:Y:S02]  /*118c0*/  LDG.E.U16 R24, desc[UR10][R12.64] ;  /* 0x0000000a0c187981 */ /* 0x0010e4000c1e1500 */
[----:B0-----:R-:W-:-:S02]  /*118d0*/  IMAD.WIDE R12, R2, 0x2, R10 ;  /* 0x00000002020c7825 */ /* 0x001fc400078e020a */
[----:B------:R-:W3:Y:S04]  /*118e0*/  LDL.64 R10, [R1+0xa98] ;  /* 0x000a9800010a7983 */ /* 0x000ee80000100a00 */
[----:B------:R0:W3:Y:S04]  /*118f0*/  LDG.E.U16 R22, desc[UR10][R12.64] ;  /* 0x0000000a0c167981 */ /* 0x0000e8000c1e1500 */
[----:B------:R1:W-:Y:S01]  /*11900*/  STL [R1+0x2c], R4 ;  /* 0x00002c0401007387 */ /* 0x0003e20000100800 */
[----:B0-----:R-:W-:-:S05]  /*11910*/  IMAD.WIDE R12, R2, 0x2, R20 ;  /* 0x00000002020c7825 */ /* 0x001fca00078e0214 */
[----:B-1----:R0:W3:Y:S02]  /*11920*/  LDG.E.U16 R4, desc[UR10][R12.64] ;  /* 0x0000000a0c047981 */ /* 0x0020e4000c1e1500 */
[C---:B0-----:R-:W-:Y:S02]  /*11930*/  IMAD.WIDE R12, R2.reuse, 0x2, R8 ;  /* 0x00000002020c7825 */ /* 0x041fe400078e0208 */
[----:B------:R-:W3:Y:S04]  /*11940*/  LDL.64 R8, [R1+0xa90] ;  /* 0x000a900001087983 */ /* 0x000ee80000100a00 */
[----:B------:R0:W-:Y:S04]  /*11950*/  STL [R1+0x30], R3 ;  /* 0x0000300301007387 */ /* 0x0001e80000100800 */
[----:B------:R1:W-:Y:S04]  /*11960*/  STL [R1+0x28], R0 ;  /* 0x0000280001007387 */ /* 0x0003e80000100800 */
[----:B0-----:R4:W3:Y:S02]  /*11970*/  LDG.E.U16 R3, desc[UR10][R12.64] ;  /* 0x0000000a0c037981 */ /* 0x0018e4000c1e1500 */
[----:B----4-:R-:W-:-:S02]  /*11980*/  IMAD.WIDE R12, R2, 0x2, R18 ;  /* 0x00000002020c7825 */ /* 0x010fc400078e0212 */
[----:B------:R-:W4:Y:S04]  /*11990*/  LDL.64 R18, [R1+0xb60] ;  /* 0x000b600001127983 */ /* 0x000f280000100a00 */
[----:B-1----:R2:W4:Y:S02]  /*119a0*/  LDG.E.U16 R0, desc[UR10][R12.64] ;  /* 0x0000000a0c007981 */ /* 0x002524000c1e1500 */
[C---:B--2---:R-:W-:Y:S02]  /*119b0*/  IMAD.WIDE R12, R2.reuse, 0x2, R16 ;  /* 0x00000002020c7825 */ /* 0x044fe400078e0210 */
[----:B------:R-:W2:Y:S04]  /*119c0*/  LDL.64 R16, [R1+0xb58] ;  /* 0x000b580001107983 */ /* 0x000ea80000100a00 */
[----:B------:R0:W-:Y:S04]  /*119d0*/  STL [R1+0x24], R29 ;  /* 0x0000241d01007387 */ /* 0x0001e80000100800 */
[----:B0-----:R3:W4:Y:S02]  /*119e0*/  LDG.E.U16 R29, desc[UR10][R12.64] ;  /* 0x0000000a0c1d7981 */ /* 0x001724000c1e1500 */
[----:B---3--:R-:W-:-:S02]  /*119f0*/  IMAD.WIDE R12, R2, 0x2, R14 ;  /* 0x00000002020c7825 */ /* 0x008fc400078e020e */
[----:B----4-:R-:W-:Y:S04]  /*11a00*/  STL [R1+0x270c], R29 ;  /* 0x00270c1d01007387 */ /* 0x010fe80000100800 */
[----:B------:R-:W3:Y:S04]  /*11a10*/  LDL.64 R14, [R1+0xa88] ;  /* 0x000a8800010e7983 */ /* 0x000ee80000100a00 */
[----:B------:R0:W-:Y:S04]  /*11a20*/  STL [R1+0x20], R27 ;  /* 0x0000201b01007387 */ /* 0x0001e80000100800 */
[----:B0-----:R0:W4:Y:S02]  /*11a30*/  LDG.E.U16 R27, desc[UR10][R12.64] ;  /* 0x0000000a0c1b7981 */ /* 0x001124000c1e1500 */
[----:B0-----:R-:W-:-:S02]  /*11a40*/  IMAD.WIDE R12, R2, 0x2, R10 ;  /* 0x00000002020c7825 */ /* 0x001fc400078e020a */
[----:B----4-:R-:W-:Y:S04]  /*11a50*/  STL [R1+0x2710], R27 ;  /* 0x0027101b01007387 */ /* 0x010fe80000100800 */
[----:B------:R-:W4:Y:S04]  /*11a60*/  LDL.64 R10, [R1+0xa80] ;  /* 0x000a8000010a7983 */ /* 0x000f280000100a00 */
[----:B------:R0:W-:Y:S04]  /*11a70*/  STL [R1+0x1c], R25 ;  /* 0x00001c1901007387 */ /* 0x0001e80000100800 */
[----:B0-----:R0:W4:Y:S02]  /*11a80*/  LDG.E.U16 R25, desc[UR10][R12.64] ;  /* 0x0000000a0c197981 */ /* 0x001124000c1e1500 */
[----:B0-----:R-:W-:-:S05]  /*11a90*/  IMAD.WIDE R12, R2, 0x2, R8 ;  /* 0x00000002020c7825 */ /* 0x001fca00078e0208 */
[----:B------:R0:W4:Y:S02]  /*11aa0*/  LDG.E.U16 R23, desc[UR10][R12.64] ;  /* 0x0000000a0c177981 */ /* 0x000124000c1e1500 */
[----:B0-----:R-:W-:-:S05]  /*11ab0*/  IMAD.WIDE R12, R2, 0x2, R18 ;  /* 0x00000002020c7825 */ /* 0x001fca00078e0212 */
[----:B------:R2:W4:Y:S01]  /*11ac0*/  LDG.E.U16 R21, desc[UR10][R12.64] ;  /* 0x0000000a0c157981 */ /* 0x000522000c1e1500 */
[----:B---3--:R-:W-:-:S04]  /*11ad0*/  IMAD.WIDE R14, R2, 0x2, R14 ;  /* 0x00000002020e7825 */ /* 0x008fc800078e020e */
[----:B--2---:R-:W-:-:S06]  /*11ae0*/  IMAD.WIDE R12, R2, 0x2, R16 ;  /* 0x00000002020c7825 */ /* 0x004fcc00078e0210 */
[----:B------:R-:W2:Y:S04]  /*11af0*/  LDG.E.U16 R12, desc[UR10][R12.64] ;  /* 0x0000000a0c0c7981 */ /* 0x000ea8000c1e1500 */
[----:B------:R4:W3:Y:S02]  /*11b00*/  LDG.E.U16 R13, desc[UR10][R14.64] ;  /* 0x0000000a0e0d7981 */ /* 0x0008e4000c1e1500 */
[----:B----4-:R-:W-:-:S05]  /*11b10*/  IMAD.WIDE R14, R2, 0x2, R10 ;  /* 0x00000002020e7825 */ /* 0x010fca00078e020a */
[----:B------:R-:W4:Y:S04]  /*11b20*/  LDG.E.U16 R17, desc[UR10][R14.64] ;  /* 0x0000000a0e117981 */ /* 0x000f28000c1e1500 */
[----:B------:R-:W-:Y:S04]  /*11b30*/  STL [R1+0x2714], R25 ;  /* 0x0027141901007387 */ /* 0x000fe80000100800 */
[----:B------:R-:W-:Y:S04]  /*11b40*/  STL [R1+0x18], R28 ;  /* 0x0000181c01007387 */ /* 0x000fe80000100800 */
[----:B------:R-:W4:Y:S04]  /*11b50*/  LDL.64 R8, [R1+0xa78] ;  /* 0x000a780001087983 */ /* 0x000f280000100a00 */
[----:B------:R-:W-:Y:S04]  /*11b60*/  STL [R1+0x2718], R23 ;  /* 0x0027181701007387 */ /* 0x000fe80000100800 */
[----:B------:R-:W-:Y:S04]  /*11b70*/  STL [R1+0x14], R26 ;  /* 0x0000141a01007387 */ /* 0x000fe80000100800 */
[----:B------:R0:W-:Y:S04]  /*11b80*/  STL [R1+0x26d8], R21 ;  /* 0x0026d81501007387 */ /* 0x0001e80000100800 */
[----:B------:R-:W-:Y:S04]  /*11b90*/  STL [R1+0x10], R24 ;  /* 0x0000101801007387 */ /* 0x000fe80000100800 */
[----:B0-----:R-:W4:Y:S04]  /*11ba0*/  LDL.64 R20, [R1+0xa70] ;  /* 0x000a700001147983 */ /* 0x001f280000100a00 */
[----:B------:R0:W-:Y:S04]  /*11bb0*/  STL [R1+0xc], R22 ;  /* 0x00000c1601007387 */ /* 0x0001e80000100800 */
[----:B0-----:R-:W4:Y:S04]  /*11bc0*/  LDL.64 R22, [R1+0xb50] ;  /* 0x000b500001167983 */ /* 0x001f280000100a00 */
[----:B--2---:R-:W-:Y:S04]  /*11bd0*/  STL [R1+0x26dc], R12 ;  /* 0x0026dc0c01007387 */ /* 0x004fe80000100800 */
[----:B------:R-:W-:Y:S04]  /*11be0*/  STL [R1+0x8], R4 ;  /* 0x0000080401007387 */ /* 0x000fe80000100800 */
[----:B------:R-:W2:Y:S04]  /*11bf0*/  LDL.64 R24, [R1+0xa68] ;  /* 0x000a680001187983 */ /* 0x000ea80000100a00 */
[----:B------:R-:W-:Y:S04]  /*11c00*/  STL [R1+0x4], R3 ;  /* 0x0000040301007387 */ /* 0x000fe80000100800 */
[----:B---3--:R0:W-:Y:S04]  /*11c10*/  STL [R1+0x26f0], R13 ;  /* 0x0026f00d01007387 */ /* 0x0081e80000100800 */
[----:B------:R1:W-:Y:S04]  /*11c20*/  STL [R1], R0 ;  /* 0x0000000001007387 */ /* 0x0003e80000100800 */
[----:B0-----:R-:W3:Y:S04]  /*11c30*/  LDL.64 R12, [R1+0xa60] ;  /* 0x000a6000010c7983 */ /* 0x001ee80000100a00 */
[----:B----4-:R-:W-:Y:S04]  /*11c40*/  STL [R1+0x26f4], R17 ;  /* 0x0026f41101007387 */ /* 0x010fe80000100800 */
[----:B------:R-:W4:Y:S01]  /*11c50*/  LDL.64 R10, [R1+0xa58] ;  /* 0x000a5800010a7983 */ /* 0x000f220000100a00 */
[----:B------:R-:W-:-:S03]  /*11c60*/  IMAD.WIDE R14, R2, 0x2, R8 ;  /* 0x00000002020e7825 */ /* 0x000fc600078e0208 */
[----:B------:R-:W4:Y:S04]  /*11c70*/  LDL.64 R8, [R1+0xa50] ;  /* 0x000a500001087983 */ /* 0x000f280000100a00 */
[----:B------:R0:W4:Y:S02]  /*11c80*/  LDG.E.U16 R19, desc[UR10][R14.64] ;  /* 0x0000000a0e137981 */ /* 0x000124000c1e1500 */
[----:B0-----:R-:W-:-:S05]  /*11c90*/  IMAD.WIDE R14, R2, 0x2, R20 ;  /* 0x00000002020e7825 */ /* 0x001fca00078e0214 */
[----:B------:R0:W4:Y:S02]  /*11ca0*/  LDG.E.U16 R20, desc[UR10][R14.64] ;  /* 0x0000000a0e147981 */ /* 0x000124000c1e1500 */
[----:B0-----:R-:W-:-:S05]  /*11cb0*/  IMAD.WIDE R14, R2, 0x2, R22 ;  /* 0x00000002020e7825 */ /* 0x001fca00078e0216 */
[----:B------:R2:W4:Y:S02]  /*11cc0*/  LDG.E.U16 R22, desc[UR10][R14.64] ;  /* 0x0000000a0e167981 */ /* 0x000524000c1e1500 */
[----:B--2---:R-:W-:-:S05]  /*11cd0*/  IMAD.WIDE R14, R2, 0x2, R24 ;  /* 0x00000002020e7825 */ /* 0x004fca00078e0218 */
[----:B------:R3:W2:Y:S02]  /*11ce0*/  LDG.E.U16 R24, desc[UR10][R14.64] ;  /* 0x0000000a0e187981 */ /* 0x0006a4000c1e1500 */
[----:B---3--:R-:W-:-:S05]  /*11cf0*/  IMAD.WIDE R14, R2, 0x2, R12 ;  /* 0x00000002020e7825 */ /* 0x008fca00078e020c */
[----:B------:R4:W3:Y:S02]  /*11d00*/  LDG.E.U16 R26, desc[UR10][R14.64] ;  /* 0x0000000a0e1a7981 */ /* 0x0008e4000c1e1500 */
[----:B----4-:R-:W-:-:S05]  /*11d10*/  IMAD.WIDE R14, R2, 0x2, R10 ;  /* 0x00000002020e7825 */ /* 0x010fca00078e020a */
[----:B------:R0:W4:Y:S04]  /*11d20*/  LDG.E.U16 R28, desc[UR10][R14.64] ;  /* 0x0000000a0e1c7981 */ /* 0x000128000c1e1500 */
[----:B------:R-:W-:Y:S01]  /*11d30*/  STL [R1+0x26f8], R19 ;  /* 0x0026f81301007387 */ /* 0x000fe20000100800 */
[----:B0-----:R-:W-:-:S06]  /*11d40*/  IMAD.WIDE R14, R2, 0x2, R8 ;  /* 0x00000002020e7825 */ /* 0x001fcc00078e0208 */
[----:B------:R0:W4:Y:S04]  /*11d50*/  LDG.E.U16 R14, desc[UR10][R14.64] ;  /* 0x0000000a0e0e7981 */ /* 0x000128000c1e1500 */
[----:B------:R-:W-:Y:S04]  /*11d60*/  STL [R1+0x26fc], R20 ;  /* 0x0026fc1401007387 */ /* 0x000fe80000100800 */
[----:B------:R-:W-:Y:S04]  /*11d70*/  STL [R1+0x26e0], R22 ;  /* 0x0026e01601007387 */ /* 0x000fe80000100800 */
[----:B--2---:R-:W-:Y:S04]  /*11d80*/  STL [R1+0x26e4], R24 ;  /* 0x0026e41801007387 */ /* 0x004fe80000100800 */
[----:B---3--:R-:W-:Y:S01]  /*11d90*/  STL [R1+0x26e8], R26 ;  /* 0x0026e81a01007387 */ /* 0x008fe20000100800 */
[----:B-1----:R-:W1:Y:S01]  /*11da0*/  S2R R0, SR_TID.X ;  /* 0x0000000000007919 */ /* 0x002e620000002100 */
[----:B------:R-:W-:Y:S06]  /*11db0*/  BAR.SYNC.DEFER_BLOCKING 0x0 ;  /* 0x0000000000007b1d */ /* 0x000fec0000010000 */
[----:B----4-:R2:W-:Y:S04]  /*11dc0*/  STL [R1+0x26ec], R28 ;  /* 0x0026ec1c01007387 */ /* 0x0105e80000100800 */
[----:B------:R-:W3:Y:S04]  /*11dd0*/  LDL.LU R4, [R1+0x5b4] ;  /* 0x0005b40001047983 */ /* 0x000ee80000300800 */
[----:B------:R-:W4:Y:S04]  /*11de0*/  LDL.LU R3, [R1+0x5ac] ;  /* 0x0005ac0001037983 */ /* 0x000f280000300800 */
[----:B------:R-:W4:Y:S04]  /*11df0*/  LDL.LU R16, [R1+0x5a4] ;  /* 0x0005a40001107983 */ /* 0x000f280000300800 */
[----:B------:R-:W4:Y:S04]  /*11e00*/  LDL.LU R18, [R1+0x59c] ;  /* 0x00059c0001127983 */ /* 0x000f280000300800 */
[----:B--2---:R-:W2:Y:S04]  /*11e10*/  LDL.LU R28, [R1+0x6c] ;  /* 0x00006c00011c7983 */ /* 0x004ea80000300800 */
[----:B------:R-:W2:Y:S04]  /*11e20*/  LDL.LU R26, [R1+0x544] ;  /* 0x00054400011a7983 */ /* 0x000ea80000300800 */
        /* <DEDUP_REMOVED lines=12> */
[----:B------:R-:W2:Y:S01]  /*11ef0*/  LDL.LU R11, [R1+0x13c] ;  /* 0x00013c00010b7983 */ /* 0x000ea20000300800 */
[----:B-1----:R-:W-:-:S03]  /*11f00*/  LOP3.LUT R0, R0, 0x7f, RZ, 0xc0, !PT ;  /* 0x0000007f00007812 */ /* 0x002fc600078ec0ff */
[----:B------:R-:W2:Y:S01]  /*11f10*/  LDL.LU R10, [R1+0x64] ;  /* 0x00006400010a7983 */ /* 0x000ea20000300800 */
[----:B0-----:R-:W-:-:S03]  /*11f20*/  SHF.L.U32 R15, R0, 0x1, RZ ;  /* 0x00000001000f7819 */ /* 0x001fc600000006ff */
[----:B------:R-:W2:Y:S04]  /*11f30*/  LDL.LU R9, [R1+0x60] ;  /* 0x0000600001097983 */ /* 0x000ea80000300800 */
[----:B------:R-:W2:Y:S04]  /*11f40*/  LDL.LU R8, [R1+0x5c] ;  /* 0x00005c0001087983 */ /* 0x000ea80000300800 */
[----:B------:R0:W-:Y:S04]  /*11f50*/  STL [R1+0x1688], R2 ;  /* 0x0016880201007387 */ /* 0x0001e80000100800 */
[----:B0-----:R-:W2:Y:S04]  /*11f60*/  LDL.LU R2, [R1+0xbc] ;  /* 0x0000bc0001027983 */ /* 0x001ea80000300800 */
[----:B------:R0:W-:Y:S04]  /*11f70*/  STL [R1+0x2700], R14 ;  /* 0x0027000e01007387 */ /* 0x0001e80000100800 */
[----:B0-----:R-:W2:Y:S04]  /*11f80*/  LDL.LU R14, [R1+0xc0] ;  /* 0x0000c000010e7983 */ /* 0x001ea80000300800 */
[----:B------:R0:W-:Y:S04]  /*11f90*/  STL [R1+0x1e80], R0 ;  /* 0x001e800001007387 */ /* 0x0001e80000100800 */
[----:B0-----:R-:W2:Y:S04]  /*11fa0*/  LDL.LU R0, [R1+0xc4] ;  /* 0x0000c40001007983 */ /* 0x001ea80000300800 */
[----:B---3--:R0:W-:Y:S04]  /*11fb0*/  STS.U16 [R15+UR6], R4 ;  /* 0x000000040f007988 */ /* 0x0081e80008000406 */
[----:B----4-:R1:W-:Y:S04]  /*11fc0*/  STS.U16 [R15+UR6+0x100], R3 ;  /* 0x000100030f007988 */ /* 0x0103e80008000406 */
[----:B------:R3:W-:Y:S04]  /*11fd0*/  STS.U16 [R15+UR6+0x200], R16 ;  /* 0x000200100f007988 */ /* 0x0007e80008000406 */
[----:B0-----:R-:W4:Y:S04]  /*11fe0*/  LDL.LU R4, [R1+0x2760] ;  /* 0x0027600001047983 */ /* 0x001f280000300800 */
[----:B-1----:R-:W4:Y:S04]  /*11ff0*/  LDL.LU R3, [R1+0x275c] ;  /* 0x00275c0001037983 */ /* 0x002f280000300800 */
[----:B---3--:R-:W3:Y:S04]  /*12000*/  LDL.LU R16, [R1+0x2758] ;  /* 0x0027580001107983 */ /* 0x008ee80000300800 */
[----:B------:R0:W-:Y:S04]  /*12010*/  STS.U16 [R15+UR6+0x300], R18 ;  /* 0x000300120f007988 */ /* 0x0001e80008000406 */
[----:B0-----:R-:W4:Y:S04]  /*12020*/  LDL.LU R18, [R1+0x2754] ;  /* 0x0027540001127983 */ /* 0x001f280000300800 */
[----:B--2---:R0:W-:Y:S04]  /*12030*/  STS.U16 [R15+UR6+0xa100], R11 ;  /* 0x00a1000b0f007988 */ /* 0x0041e80008000406 */
[----:B0-----:R-:W2:Y:S04]  /*12040*/  LDL.LU R11, [R1+0x12c] ;  /* 0x00012c00010b7983 */ /* 0x001ea80000300800 */
[----:B------:R-:W-:Y:S04]  /*12050*/  STS.U16 [R15+UR6+0xa200], R10 ;  /* 0x00a2000a0f007988 */ /* 0x000fe80008000406 */
[----:B------:R-:W-:Y:S04]  /*12060*/  STS.U16 [R15+UR6+0xa300], R9 ;  /* 0x00a300090f007988 */ /* 0x000fe80008000406 */
[----:B------:R-:W-:Y:S04]  /*12070*/  STS.U16 [R15+UR6+0xc000], R8 ;  /* 0x00c000080f007988 */ /* 0x000fe80008000406 */
[----:B------:R-:W-:Y:S04]  /*12080*/  STS.U16 [R15+UR6+0x2200], R2 ;  /* 0x002200020f007988 */ /* 0x000fe80008000406 */
[----:B--2---:R0:W-:Y:S04]  /*12090*/  STL [R1+0x2750], R11 ;  /* 0x0027500b01007387 */ /* 0x0041e80000100800 */
[----:B0-----:R-:W2:Y:S04]  /*120a0*/  LDL.LU R11, [R1+0x134] ;  /* 0x00013400010b7983 */ /* 0x001ea80000300800 */
[----:B------:R-:W2:Y:S04]  /*120b0*/  LDL.LU R10, [R1+0x124] ;  /* 0x00012400010a7983 */ /* 0x000ea80000300800 */
[----:B------:R-:W2:Y:S04]  /*120c0*/  LDL.LU R9, [R1+0x120] ;  /* 0x0001200001097983 */ /* 0x000ea80000300800 */
[----:B------:R0:W-:Y:S04]  /*120d0*/  STS.U16 [R15+UR6+0x2000], R0 ;  /* 0x002000000f007988 */ /* 0x0001e80008000406 */
[----:B------:R-:W2:Y:S04]  /*120e0*/  LDL.LU R8, [R1+0xb0] ;  /* 0x0000b00001087983 */ /* 0x000ea80000300800 */
[----:B------:R1:W-:Y:S04]  /*120f0*/  STS.U16 [R15+UR6+0x2100], R14 ;  /* 0x0021000e0f007988 */ /* 0x0003e80008000406 */
[----:B0-----:R-:W2:Y:S04]  /*12100*/  LDL.LU R0, [R1+0x51c] ;  /* 0x00051c0001007983 */ /* 0x001ea80000300800 */
[----:B------:R0:W-:Y:S04]  /*12110*/  STS.U16 [R15+UR6+0x2300], R28 ;  /* 0x0023001c0f007988 */ /* 0x0001e80008000406 */
[----:B-1----:R-:W2:Y:S04]  /*12120*/  LDL.LU R14, [R1+0x294] ;  /* 0x00029400010e7983 */ /* 0x002ea80000300800 */
[----:B------:R-:W2:Y:S04]  /*12130*/  LDL.LU R2, [R1+0x28c] ;  /* 0x00028c0001027983 */ /* 0x000ea80000300800 */
[----:B------:R1:W-:Y:S04]  /*12140*/  STS.U16 [R15+UR6+0x4000], R26 ;  /* 0x0040001a0f007988 */ /* 0x0003e80008000406 */
[----:B0-----:R-:W2:Y:S04]  /*12150*/  LDL.LU R28, [R1+0x284] ;  /* 0x00028400011c7983 */ /* 0x001ea80000300800 */
[----:B------:R0:W-:Y:S04]  /*12160*/  STS.U16 [R15+UR6+0xa000], R29 ;  /* 0x00a0001d0f007988 */ /* 0x0001e80008000406 */
[----:B-1----:R-:W2:Y:S04]  /*12170*/  LDL.LU R26, [R1+0x27c] ;  /* 0x00027c00011a7983 */ /* 0x002ea80000300800 */
        /* <DEDUP_REMOVED lines=22> */
[----:B----4-:R0:W-:Y:S04]  /*122e0*/  STS.U16 [R15+UR6+0xc100], R18 ;  /* 0x00c100120f007988 */ /* 0x0101e80008000406 */
[----:B-1----:R-:W4:Y:S04]  /*122f0*/  LDL.LU R25, [R1+0x88] ;  /* 0x0000880001197983 */ /* 0x002f280000300800 */
[----:B------:R1:W-:Y:S04]  /*12300*/  STS.U16 [R15+UR6+0xc300], R3 ;  /* 0x00c300030f007988 */ /* 0x0003e80008000406 */
[----:B0-----:R-:W4:Y:S04]  /*12310*/  LDL.LU R18, [R1+0x524] ;  /* 0x0005240001127983 */ /* 0x001f280000300800 */
[----:B---3--:R0:W-:Y:S01]  /*12320*/  STS.U16 [R15+UR6+0xc200], R16 ;  /* 0x00c200100f007988 */ /* 0x0081e20008000406 */
[----:B-1----:R-:W-:-:S03]  /*12330*/  LOP3.LUT R3, R15, 0x10, RZ, 0x3c, !PT ;  /* 0x000000100f037812 */ /* 0x002fc600078e3cff */
[----:B------:R1:W-:Y:S04]  /*12340*/  STS.U16 [R15+UR6+0xe000], R4 ;  /* 0x00e000040f007988 */ /* 0x0003e80008000406 */
[----:B------:R3:W-:Y:S04]  /*12350*/  STS.U16 [R15+UR6+0xe100], R5 ;  /* 0x00e100050f007988 */ /* 0x0007e80008000406 */
[----:B0-----:R-:W4:Y:S04]  /*12360*/  LDL.LU R16, [R1+0x52c] ;  /* 0x00052c0001107983 */ /* 0x001f280000300800 */
[----:B-1----:R-:W4:Y:S04]  /*12370*/  LDL.LU R4, [R1+0x534] ;  /* 0x0005340001047983 */ /* 0x002f280000300800 */
[----:B---3--:R-:W3:Y:S04]  /*12380*/  LDL.LU R5, [R1+0xa4] ;  /* 0x0000a40001057983 */ /* 0x008ee80000300800 */
[----:B------:R0:W-:Y:S04]  /*12390*/  STS.U16 [R15+UR6+0xe200], R6 ;  /* 0x00e200060f007988 */ /* 0x0001e80008000406 */
[----:B------:R1:W-:Y:S04]  /*123a0*/  STS.U16 [R15+UR6+0xe300], R7 ;  /* 0x00e300070f007988 */ /* 0x0003e80008000406 */
[----:B0-----:R-:W4:Y:S04]  /*123b0*/  LDL.LU R6, [R1+0xa8] ;  /* 0x0000a80001067983 */ /* 0x001f280000300800 */
[----:B-1----:R-:W3:Y:S04]  /*123c0*/  LDL.LU R7, [R1+0xac] ;  /* 0x0000ac0001077983 */ /* 0x002ee80000300800 */
[----:B--2---:R0:W-:Y:S04]  /*123d0*/  STS.U16 [R3+UR6+0x400], R11 ;  /* 0x0004000b03007988 */ /* 0x0041e80008000406 */
[----:B0-----:R-:W2:Y:S04]  /*123e0*/  LDL.LU R11, [R1+0x2750] ;  /* 0x00275000010b7983 */ /* 0x001ea80000300800 */
[----:B------:R-:W-:Y:S04]  /*123f0*/  STS.U16 [R3+UR6+0x600], R10 ;  /* 0x0006000a03007988 */ /* 0x000fe80008000406 */
[----:B------:R-:W-:Y:S04]  /*12400*/  STS.U16 [R3+UR6+0x700], R9 ;  /* 0x0007000903007988 */ /* 0x000fe80008000406 */
[----:B------:R-:W-:Y:S04]  /*12410*/  STS.U16 [R3+UR6+0x2400], R8 ;  /* 0x0024000803007988 */ /* 0x000fe80008000406 */
[----:B------:R-:W-:Y:S04]  /*12420*/  STS.U16 [R3+UR6+0x8400], R29 ;  /* 0x0084001d03007988 */ /* 0x000fe80008000406 */
[----:B------:R-:W-:Y:S04]  /*12430*/  STS.U16 [R3+UR6+0x8500], R27 ;  /* 0x0085001b03007988 */ /* 0x000fe80008000406 */
[----:B--2---:R0:W-:Y:S04]  /*12440*/  STS.U16 [R3+UR6+0x500], R11 ;  /* 0x0005000b03007988 */ /* 0x0041e80008000406 */
[----:B0-----:R-:W2:Y:S04]  /*12450*/  LDL.LU R11, [R1+0x274c] ;  /* 0x00274c00010b7983 */ /* 0x001ea80000300800 */
[----:B------:R-:W2:Y:S04]  /*12460*/  LDL.LU R10, [R1+0x2748] ;  /* 0x00274800010a7983 */ /* 0x000ea80000300800 */
[----:B------:R-:W2:Y:S04]  /*12470*/  LDL.LU R9, [R1+0x2744] ;  /* 0x0027440001097983 */ /* 0x000ea80000300800 */
[----:B------:R-:W2:Y:S04]  /*12480*/  LDL.LU R8, [R1+0x2740] ;  /* 0x0027400001087983 */ /* 0x000ea80000300800 */
[----:B------:R-:W2:Y:S04]  /*12490*/  LDL.LU R29, [R1+0x138] ;  /* 0x00013800011d7983 */ /* 0x000ea80000300800 */
[----:B------:R-:W2:Y:S04]  /*124a0*/  LDL.LU R27, [R1+0x130] ;  /* 0x00013000011b7983 */ /* 0x000ea80000300800 */
[----:B------:R0:W-:Y:S02]  /*124b0*/  STS.U16 [R3+UR6+0x6500], R2 ;  /* 0x0065000203007988 */ /* 0x0001e40008000406 */
[----:B0-----:R-:W0:Y:S02]  /*124c0*/  S2R R2, SR_TID.X ;  /* 0x0000000000027919 */ /* 0x001e240000002100 */
[----:B----4-:R0:W-:Y:S04]  /*124d0*/  STS.U16 [R3+UR6+0x2600], R6 ;  /* 0x0026000603007988 */ /* 0x0101e80008000406 */
[----:B---3--:R1:W-:Y:S04]  /*124e0*/  STS.U16 [R3+UR6+0x2700], R5 ;  /* 0x0027000503007988 */ /* 0x0083e80008000406 */
[----:B------:R3:W-:Y:S04]  /*124f0*/  STS.U16 [R3+UR6+0x4400], R4 ;  /* 0x0044000403007988 */ /* 0x0007e80008000406 */
[----:B------:R-:W-:Y:S04]  /*12500*/  STS.U16 [R3+UR6+0x2500], R7 ;  /* 0x0025000703007988 */ /* 0x000fe80008000406 */
[----:B------:R-:W-:Y:S01]  /*12510*/  STS.U16 [R3+UR6+0x4500], R16 ;  /* 0x0045001003007988 */ /* 0x000fe20008000406 */
[C---:B0-----:R-:W-:Y:S01]  /*12520*/  IMAD.SHL.U32 R6, R2.reuse, 0x8, RZ ;  /* 0x0000000802067824 */ /* 0x041fe200078e00ff */
[----:B-1----:R-:W-:-:S02]  /*12530*/  LOP3.LUT R5, R2, 0x7, RZ, 0xc0, !PT ;  /* 0x0000000702057812 */ /* 0x002fc400078ec0ff */
[----:B---3--:R-:W-:Y:S02]  /*12540*/  LOP3.LUT R4, R2, 0x60, RZ, 0xc0, !PT ;  /* 0x0000006002047812 */ /* 0x008fe400078ec0ff */
[----:B------:R-:W-:Y:S01]  /*12550*/  LOP3.LUT R6, R6, 0x30, RZ, 0xc0, !PT ;  /* 0x0000003006067812 */ /* 0x000fe200078ec0ff */
[----:B------:R-:W-:Y:S01]  /*12560*/  STS.U16 [R3+UR6+0x4600], R18 ;  /* 0x0046001203007988 */ /* 0x000fe20008000406 */
[----:B------:R-:W-:-:S03]  /*12570*/  LEA R4, R5, R4, 0x2 ;  /* 0x0000000405047211 */ /* 0x000fc600078e10ff */
        /* <DEDUP_REMOVED lines=14> */
[----:B--2---:R-:W-:Y:S04]  /*12660*/  STS.U16 [R3+UR6+0xe700], R11 ;  /* 0x00e7000b03007988 */ /* 0x004fe80008000406 */
[----:B------:R-:W-:Y:S04]  /*12670*/  STS.U16 [R3+UR6+0xe600], R10 ;  /* 0x00e6000a03007988 */ /* 0x000fe80008000406 */
[----:B------:R-:W-:Y:S04]  /*12680*/  STS.U16 [R3+UR6+0xe500], R9 ;  /* 0x00e5000903007988 */ /* 0x000fe80008000406 */
[----:B------:R0:W-:Y:S02]  /*12690*/  STS.U16 [R3+UR6+0xe400], R8 ;  /* 0x00e4000803007988 */ /* 0x0001e40008000406 */
[C---:B0-----:R-:W-:Y:S01]  /*126a0*/  IMAD R3, R5.reuse, 0x40, R6 ;  /* 0x0000004005037824 */ /* 0x041fe200078e0206 */
[----:B------:R-:W-:Y:S01]  /*126b0*/  SHF.L.U32 R5, R5, 0x4, RZ ;  /* 0x0000000405057819 */ /* 0x000fe200000006ff */
[----:B------:R-:W-:-:S05]  /*126c0*/  IMAD.SHL.U32 R6, R2, 0x2, RZ ;  /* 0x0000000202067824 */ /* 0x000fca00078e00ff */
[----:B------:R-:W-:-:S04]  /*126d0*/  LOP3.LUT R5, R5, 0x30, R6, 0x78, !PT ;  /* 0x0000003005057812 */ /* 0x000fc800078e7806 */
[----:B------:R-:W-:Y:S02]  /*126e0*/  LEA R0, R4, R5, 0x8 ;  /* 0x0000000504007211 */ /* 0x000fe400078e40ff */
[----:B------:R-:W-:-:S03]  /*126f0*/  LOP3.LUT R5, R15, 0x20, RZ, 0x3c, !PT ;  /* 0x000000200f057812 */ /* 0x000fc600078e3cff */
[----:B------:R-:W-:Y:S01]  /*12700*/  STL [R1+0x2704], R0 ;  /* 0x0027040001007387 */ /* 0x000fe20000100800 */
[----:B------:R-:W-:-:S03]  /*12710*/  LOP3.LUT R3, R3, 0x10, R6, 0x78, !PT ;  /* 0x0000001003037812 */ /* 0x000fc600078e7806 */
[----:B------:R0:W-:Y:S04]  /*12720*/  STS.U16 [R5+UR6+0x800], R29 ;  /* 0x0008001d05007988 */ /* 0x0001e80008000406 */
[----:B------:R1:W-:Y:S04]  /*12730*/  STS.U16 [R5+UR6+0x900], R27 ;  /* 0x0009001b05007988 */ /* 0x0003e80008000406 */
[----:B0-----:R-:W2:Y:S04]  /*12740*/  LDL.LU R29, [R1+0x110] ;  /* 0x00011000011d7983 */ /* 0x001ea80000300800 */
[----:B------:R-:W3:Y:S04]  /*12750*/  LDL.LU R0, [R1+0x5a8] ;  /* 0x0005a80001007983 */ /* 0x000ee80000300800 */
[----:B------:R-:W4:Y:S04]  /*12760*/  LDL.LU R6, [R1+0x5a0] ;  /* 0x0005a00001067983 */ /* 0x000f280000300800 */
[----:B-1----:R-:W3:Y:S04]  /*12770*/  LDL.LU R27, [R1+0x598] ;  /* 0x00059800011b7983 */ /* 0x002ee80000300800 */
        /* <DEDUP_REMOVED lines=12> */
[----:B------:R-:W4:Y:S01]  /*12840*/  LDL.LU R22, [R1+0x1a0] ;  /* 0x0001a00001167983 */ /* 0x000f220000300800 */
[----:B------:R-:W-:-:S03]  /*12850*/  LOP3.LUT R4, R2, 0x10, RZ, 0xc0, !PT ;  /* 0x0000001002047812 */ /* 0x000fc600078ec0ff */
[----:B------:R-:W4:Y:S04]  /*12860*/  LDL.LU R20, [R1+0x19c] ;  /* 0x00019c0001147983 */ /* 0x000f280000300800 */
[----:B------:R-:W4:Y:S04]  /*12870*/  LDL.LU R19, [R1+0x198] ;  /* 0x0001980001137983 */ /* 0x000f280000300800 */
[----:B------:R-:W4:Y:S04]  /*12880*/  LDL.LU R17, [R1+0x190] ;  /* 0x0001900001117983 */ /* 0x000f280000300800 */
[----:B------:R-:W4:Y:S04]  /*12890*/  LDL.LU R13, [R1+0x9c] ;  /* 0x00009c00010d7983 */ /* 0x000f280000300800 */
[----:B------:R-:W4:Y:S01]  /*128a0*/  LDL.LU R12, [R1+0x94] ;  /* 0x00009400010c7983 */ /* 0x000f220000300800 */
[----:B------:R-:W-:-:S03]  /*128b0*/  IMAD R3, R4, 0x20, R3 ;  /* 0x0000002004037824 */ /* 0x000fc600078e0203 */
[----:B------:R-:W4:Y:S04]  /*128c0*/  LDL.LU R21, [R1+0x8c] ;  /* 0x00008c0001157983 */ /* 0x000f280000300800 */
[----:B------:R-:W4:Y:S04]  /*128d0*/  LDL.LU R23, [R1+0x84] ;  /* 0x0000840001177983 */ /* 0x000f280000300800 */
[----:B------:R0:W-:Y:S04]  /*128e0*/  STL [R1+0x1f88], R2 ;  /* 0x001f880201007387 */ /* 0x0001e80000100800 */
[----:B0-----:R-:W4:Y:S04]  /*128f0*/  LDL.LU R2, [R1+0x5b0] ;  /* 0x0005b00001027983 */ /* 0x001f280000300800 */
[----:B------:R-:W4:Y:S04]  /*12900*/  LDL.LU R4, [R1+0x128] ;  /* 0x0001280001047983 */ /* 0x000f280000300800 */
[----:B------:R-:W-:Y:S04]  /*12910*/  STL [R1+0x2708], R3 ;  /* 0x0027080301007387 */ /* 0x000fe80000100800 */
[----:B--2---:R0:W-:Y:S04]  /*12920*/  STS.U16 [R5+UR6+0xb00], R29 ;  /* 0x000b001d05007988 */ /* 0x0041e80008000406 */
[----:B0-----:R-:W2:Y:S04]  /*12930*/  LDL.LU R29, [R1+0x3c] ;  /* 0x00003c00011d7983 */ /* 0x001ea80000300800 */
[----:B---3--:R0:W-:Y:S04]  /*12940*/  STS.U16 [R5+UR6+0x2b00], R27 ;  /* 0x002b001b05007988 */ /* 0x0081e80008000406 */
[----:B0-----:R-:W3:Y:S04]  /*12950*/  LDL.LU R27, [R1+0x38] ;  /* 0x00003800011b7983 */ /* 0x001ee80000300800 */
[----:B----4-:R0:W-:Y:S04]  /*12960*/  STS.U16 [R5+UR6+0x6800], R25 ;  /* 0x0068001905007988 */ /* 0x0101e80008000406 */
[----:B0-----:R-:W4:Y:S04]  /*12970*/  LDL.LU R25, [R1+0x34] ;  /* 0x0000340001197983 */ /* 0x001f280000300800 */
[----:B------:R0:W-:Y:S02]  /*12980*/  STS.U16 [R5+UR6+0xa00], R4 ;  /* 0x000a000405007988 */ /* 0x0001e40008000406 */
[----:B0-----:R-:W-:-:S05]  /*12990*/  LOP3.LUT R4, R15, 0x30, RZ, 0x3c, !PT ;  /* 0x000000300f047812 */ /* 0x001fca00078e3cff */
[----:B------:R0:W-:Y:S04]  /*129a0*/  STL [R1+0x273c], R4 ;  /* 0x00273c0401007387 */ /* 0x0001e80000100800 */
[----:B0-----:R-:W4:Y:S04]  /*129b0*/  LDL.LU R4, [R1+0x2c] ;  /* 0x00002c0001047983 */ /* 0x001f280000300800 */
[----:B------:R0:W-:Y:S04]  /*129c0*/  STL [R1+0x2738], R15 ;  /* 0x0027380f01007387 */ /* 0x0001e80000100800 */
[----:B------:R1:W-:Y:S04]  /*129d0*/  STS.U16 [R5+UR6+0x2800], R2 ;  /* 0x0028000205007988 */ /* 0x0003e80008000406 */
[----:B0-----:R-:W4:Y:S04]  /*129e0*/  LDL.LU R15, [R1+0x11c] ;  /* 0x00011c00010f7983 */ /* 0x001f280000300800 */
[----:B------:R-:W4:Y:S04]  /*129f0*/  LDL.LU R3, [R1+0x114] ;  /* 0x0001140001037983 */ /* 0x000f280000300800 */
        /* <DEDUP_REMOVED lines=27> */
[----:B---3--:R0:W-:Y:S04]  /*12bb0*/  STS.U16 [R5+UR6+0xe900], R27 ;  /* 0x00e9001b05007988 */ /* 0x0081e80008000406 */
[----:B------:R-:W3:Y:S04]  /*12bc0*/  LDL.LU R10, [R1+0x514] ;  /* 0x00051400010a7983 */ /* 0x000ee80000300800 */
[----:B0-----:R-:W3:Y:S04]  /*12bd0*/  LDL.LU R27, [R1+0x510] ;  /* 0x00051000011b7983 */ /* 0x001ee80000300800 */
        /* <DEDUP_REMOVED lines=16> */
[----:B----4-:R0:W-:Y:S04]  /*12ce0*/  STS.U16 [R5+UR6+0xea00], R25 ;  /* 0x00ea001905007988 */ /* 0x0101e80008000406 */
[----:B------:R-:W4:Y:S04]  /*12cf0*/  LDL.LU R23, [R1+0x78] ;  /* 0x0000780001177983 */ /* 0x000f280000300800 */
[----:B0-----:R-:W4:Y:S04]  /*12d00*/  LDL.LU R25, [R1+0x74] ;  /* 0x0000740001197983 */ /* 0x001f280000300800 */
[----:B------:R0:W-:Y:S04]  /*12d10*/  STS.U16 [R5+UR6+0xeb00], R4 ;  /* 0x00eb000405007988 */ /* 0x0001e80008000406 */
[----:B0-----:R-:W2:Y:S04]  /*12d20*/  LDL.LU R4, [R1+0x273c] ;  /* 0x00273c0001047983 */ /* 0x001ea80000300800 */
[----:B------:R-:W3:Y:S04]  /*12d30*/  LDL.LU R5, [R1+0x118] ;  /* 0x0001180001057983 */ /* 0x000ee80000300800 */
[----:B--2---:R0:W-:Y:S04]  /*12d40*/  STS.U16 [R4+UR6+0xc00], R15 ;  /* 0x000c000f04007988 */ /* 0x0041e80008000406 */
[----:B0-----:R-:W2:Y:S04]  /*12d50*/  LDL.LU R15, [R1+0x2738] ;  /* 0x00273800010f7983 */ /* 0x001ea80000300800 */
[----:B---3--:R-:W-:Y:S04]  /*12d60*/  STS.U16 [R4+UR6+0xd00], R5 ;  /* 0x000d000504007988 */ /* 0x008fe80008000406 */
[----:B------:R0:W-:Y:S04]  /*12d70*/  STS.U16 [R4+UR6+0x2c00], R29 ;  /* 0x002c001d04007988 */ /* 0x0001e80008000406 */
[----:B------:R1:W-:Y:S04]  /*12d80*/  STS.U16 [R4+UR6+0x4d00], R27 ;  /* 0x004d001b04007988 */ /* 0x0003e80008000406 */
[----:B0-----:R-:W3:Y:S04]  /*12d90*/  LDL.LU R29, [R1+0x28] ;  /* 0x00002800011d7983 */ /* 0x001ee80000300800 */
[----:B-1----:R-:W4:Y:S01]  /*12da0*/  LDL.LU R27, [R1+0x24] ;  /* 0x00002400011b7983 */ /* 0x002f220000300800 */
[----:B--2---:R-:W-:-:S05]  /*12db0*/  LOP3.LUT R5, R15, 0x40, RZ, 0x3c, !PT ;  /* 0x000000400f057812 */ /* 0x004fca00078e3cff */
[----:B------:R0:W-:Y:S04]  /*12dc0*/  STL [R1+0x2730], R5 ;  /* 0x0027300501007387 */ /* 0x0001e80000100800 */
[----:B0-----:R-:W2:Y:S04]  /*12dd0*/  LDL.LU R5, [R1+0x1c] ;  /* 0x00001c0001057983 */ /* 0x001ea80000300800 */
[----:B------:R-:W-:Y:S04]  /*12de0*/  STS.U16 [R4+UR6+0xe00], R3 ;  /* 0x000e000304007988 */ /* 0x000fe80008000406 */
[----:B------:R-:W-:Y:S04]  /*12df0*/  STS.U16 [R4+UR6+0xf00], R2 ;  /* 0x000f000204007988 */ /* 0x000fe80008000406 */
[----:B------:R-:W-:Y:S04]  /*12e00*/  STS.U16 [R4+UR6+0x2d00], R0 ;  /* 0x002d000004007988 */ /* 0x000fe80008000406 */
[----:B---3--:R-:W-:Y:S04]  /*12e10*/  STS.U16 [R4+UR6+0xec00], R29 ;  /* 0x00ec001d04007988 */ /* 0x008fe80008000406 */
[----:B------:R-:W-:Y:S04]  /*12e20*/  STS.U16 [R4+UR6+0x2e00], R6 ;  /* 0x002e000604007988 */ /* 0x000fe80008000406 */
[----:B--2---:R0:W-:Y:S04]  /*12e30*/  STL [R1+0x2734], R5 ;  /* 0x0027340501007387 */ /* 0x0041e80000100800 */
[----:B0-----:R-:W2:Y:S04]  /*12e40*/  LDL.LU R5, [R1+0x20] ;  /* 0x0000200001057983 */ /* 0x001ea80000300800 */
[----:B------:R0:W-:Y:S04]  /*12e50*/  STL [R1+0x272c], R15 ;  /* 0x00272c0f01007387 */ /* 0x0001e80000100800 */
[----:B------:R1:W-:Y:S04]  /*12e60*/  STS.U16 [R4+UR6+0x2f00], R11 ;  /* 0x002f000b04007988 */ /* 0x0003e80008000406 */
[----:B0-----:R-:W3:Y:S04]  /*12e70*/  LDL.LU R15, [R1+0x10c] ;  /* 0x00010c00010f7983 */ /* 0x001ee80000300800 */
[----:B------:R-:W3:Y:S04]  /*12e80*/  LDL.LU R3, [R1+0x100] ;  /* 0x0001000001037983 */ /* 0x000ee80000300800 */
[----:B------:R-:W3:Y:S04]  /*12e90*/  LDL.LU R2, [R1+0xfc] ;  /* 0x0000fc0001027983 */ /* 0x000ee80000300800 */
[----:B------:R-:W3:Y:S04]  /*12ea0*/  LDL.LU R0, [R1+0x584] ;  /* 0x0005840001007983 */ /* 0x000ee80000300800 */
[----:B------:R-:W3:Y:S04]  /*12eb0*/  LDL.LU R29, [R1+0x580] ;  /* 0x00058000011d7983 */ /* 0x000ee80000300800 */
[----:B------:R-:W3:Y:S04]  /*12ec0*/  LDL.LU R6, [R1+0x57c] ;  /* 0x00057c0001067983 */ /* 0x000ee80000300800 */
[----:B------:R0:W-:Y:S04]  /*12ed0*/  STS.U16 [R4+UR6+0x4c00], R10 ;  /* 0x004c000a04007988 */ /* 0x0001e80008000406 */
[----:B-1----:R-:W3:Y:S04]  /*12ee0*/  LDL.LU R11, [R1+0x578] ;  /* 0x00057800010b7983 */ /* 0x002ee80000300800 */
[----:B------:R1:W-:Y:S04]  /*12ef0*/  STS.U16 [R4+UR6+0x4e00], R9 ;  /* 0x004e000904007988 */ /* 0x0003e80008000406 */
[----:B0-----:R-:W3:Y:S04]  /*12f00*/  LDL.LU R10, [R1+0x504] ;  /* 0x00050400010a7983 */ /* 0x001ee80000300800 */
        /* <DEDUP_REMOVED lines=30> */
[----:B----4-:R1:W-:Y:S04]  /*130f0*/  STS.U16 [R4+UR6+0xce00], R23 ;  /* 0x00ce001704007988 */ /* 0x0103e80008000406 */
[----:B0-----:R-:W4:Y:S04]  /*13100*/  LDL.LU R21, [R1+0x70] ;  /* 0x0000700001157983 */ /* 0x001f280000300800 */
[----:B------:R0:W-:Y:S04]  /*13110*/  STS.U16 [R4+UR6+0xcf00], R25 ;  /* 0x00cf001904007988 */ /* 0x0001e80008000406 */
[----:B-1----:R-:W4:Y:S04]  /*13120*/  LDL.LU R23, [R1+0x68] ;  /* 0x0000680001177983 */ /* 0x002f280000300800 */
[----:B------:R1:W-:Y:S04]  /*13130*/  STS.U16 [R4+UR6+0xed00], R27 ;  /* 0x00ed001b04007988 */ /* 0x0003e80008000406 */
[----:B0-----:R-:W4:Y:S04]  /*13140*/  LDL.LU R25, [R1+0x58] ;  /* 0x0000580001197983 */ /* 0x001f280000300800 */
[----:B-1----:R-:W4:Y:S04]  /*13150*/  LDL.LU R27, [R1+0x54] ;  /* 0x00005400011b7983 */ /* 0x002f280000300800 */
[----:B--2---:R0:W-:Y:S04]  /*13160*/  STS.U16 [R4+UR6+0xee00], R5 ;  /* 0x00ee000504007988 */ /* 0x0041e80008000406 */
[----:B0-----:R-:W2:Y:S04]  /*13170*/  LDL.LU R5, [R1+0x2734] ;  /* 0x0027340001057983 */ /* 0x001ea80000300800 */
[----:B--2---:R0:W-:Y:S04]  /*13180*/  STS.U16 [R4+UR6+0xef00], R5 ;  /* 0x00ef000504007988 */ /* 0x0041e80008000406 */
[----:B0-----:R-:W3:Y:S04]  /*13190*/  LDL.LU R5, [R1+0x2730] ;  /* 0x0027300001057983 */ /* 0x001ee80000300800 */
[----:B------:R-:W2:Y:S04]  /*131a0*/  LDL.LU R4, [R1+0x108] ;  /* 0x0001080001047983 */ /* 0x000ea80000300800 */
[----:B---3--:R0:W-:Y:S04]  /*131b0*/  STS.U16 [R5+UR6+0x1000], R15 ;  /* 0x0010000f05007988 */ /* 0x0081e80008000406 */
[----:B0-----:R-:W3:Y:S04]  /*131c0*/  LDL.LU R15, [R1+0x272c] ;  /* 0x00272c00010f7983 */ /* 0x001ee80000300800 */
[----:B--2---:R-:W-:Y:S04]  /*131d0*/  STS.U16 [R5+UR6+0x1100], R4 ;  /* 0x0011000405007988 */ /* 0x004fe80008000406 */
[----:B------:R0:W-:Y:S04]  /*131e0*/  STS.U16 [R5+UR6+0x3100], R29 ;  /* 0x0031001d05007988 */ /* 0x0001e80008000406 */
[----:B0-----:R-:W2:Y:S01]  /*131f0*/  LDL.LU R29, [R1+0x10] ;  /* 0x00001000011d7983 */ /* 0x001ea20000300800 */
[----:B---3--:R-:W-:-:S05]  /*13200*/  LOP3.LUT R4, R15, 0x50, RZ, 0x3c, !PT ;  /* 0x000000500f047812 */ /* 0x008fca00078e3cff */
[----:B------:R0:W-:Y:S04]  /*13210*/  STL [R1+0x2720], R4 ;  /* 0x0027200401007387 */ /* 0x0001e80000100800 */
[----:B0-----:R-:W3:Y:S04]  /*13220*/  LDL.LU R4, [R1+0x4] ;  /* 0x0000040001047983 */ /* 0x001ee80000300800 */
[----:B---3--:R0:W-:Y:S04]  /*13230*/  STL [R1+0x2724], R4 ;  /* 0x0027240401007387 */ /* 0x0081e80000100800 */
[----:B0-----:R-:W3:Y:S04]  /*13240*/  LDL.LU R4, [R1+0x8] ;  /* 0x0000080001047983 */ /* 0x001ee80000300800 */
[----:B----4-:R-:W-:Y:S04]  /*13250*/  STS.U16 [R5+UR6+0xd100], R23 ;  /* 0x00d1001705007988 */ /* 0x010fe80008000406 */
[----:B------:R-:W-:Y:S04]  /*13260*/  STS.U16 [R5+UR6+0xd200], R25 ;  /* 0x00d2001905007988 */ /* 0x000fe80008000406 */
[----:B------:R-:W-:Y:S04]  /*13270*/  STS.U16 [R5+UR6+0xd300], R27 ;  /* 0x00d3001b05007988 */ /* 0x000fe80008000406 */
[----:B--2---:R-:W-:Y:S04]  /*13280*/  STS.U16 [R5+UR6+0xf000], R29 ;  /* 0x00f0001d05007988 */ /* 0x004fe80008000406 */
[----:B------:R-:W-:Y:S04]  /*13290*/  STS.U16 [R5+UR6+0x1200], R3 ;  /* 0x0012000305007988 */ /* 0x000fe80008000406 */
[----:B---3--:R0:W-:Y:S04]  /*132a0*/  STL [R1+0x2728], R4 ;  /* 0x0027280401007387 */ /* 0x0081e80000100800 */
[----:B0-----:R-:W2:Y:S04]  /*132b0*/  LDL.LU R4, [R1+0xc] ;  /* 0x00000c0001047983 */ /* 0x001ea80000300800 */
[----:B------:R0:W-:Y:S04]  /*132c0*/  STL [R1+0x271c], R15 ;  /* 0x00271c0f01007387 */ /* 0x0001e80000100800 */
[----:B------:R1:W-:Y:S04]  /*132d0*/  STS.U16 [R5+UR6+0x1300], R2 ;  /* 0x0013000205007988 */ /* 0x0003e80008000406 */
[----:B0-----:R-:W3:Y:S04]  /*132e0*/  LDL.LU R15, [R1+0x104] ;  /* 0x00010400010f7983 */ /* 0x001ee80000300800 */
[----:B------:R-:W4:Y:S04]  /*132f0*/  LDL.LU R23, [R1+0xe8] ;  /* 0x0000e80001177983 */ /* 0x000f280000300800 */
[----:B------:R-:W4:Y:S04]  /*13300*/  LDL.LU R25, [R1+0xe4] ;  /* 0x0000e40001197983 */ /* 0x000f280000300800 */
[----:B------:R-:W4:Y:S04]  /*13310*/  LDL.LU R27, [R1+0xe0] ;  /* 0x0000e000011b7983 */ /* 0x000f280000300800 */
[----:B------:R-:W4:Y:S04]  /*13320*/  LDL.LU R29, [R1+0x574] ;  /* 0x00057400011d7983 */ /* 0x000f280000300800 */
[----:B------:R-:W4:Y:S04]  /*13330*/  LDL.LU R3, [R1+0x56c] ;  /* 0x00056c0001037983 */ /* 0x000f280000300800 */
[----:B------:R0:W-:Y:S04]  /*13340*/  STS.U16 [R5+UR6+0x3000], R0 ;  /* 0x0030000005007988 */ /* 0x0001e80008000406 */
[----:B-1----:R-:W4:Y:S04]  /*13350*/  LDL.LU R2, [R1+0x568] ;  /* 0x0005680001027983 */ /* 0x002f280000300800 */
[----:B------:R1:W-:Y:S04]  /*13360*/  STS.U16 [R5+UR6+0x3200], R6 ;  /* 0x0032000605007988 */ /* 0x0003e80008000406 */
[----:B0-----:R-:W4:Y:S04]  /*13370*/  LDL.LU R0, [R1+0x4f4] ;  /* 0x0004f40001007983 */ /* 0x001f280000300800 */
        /* <DEDUP_REMOVED lines=40> */
[----:B0-----:R-:W2:Y:S04]  /*13600*/  LDL.LU R4, [R1+0x2724] ;  /* 0x0027240001047983 */ /* 0x001ea80000300800 */
[----:B--2---:R0:W-:Y:S04]  /*13610*/  STS.U16 [R5+UR6+0xf300], R4 ;  /* 0x00f3000405007988 */ /* 0x0041e80008000406 */
[----:B0-----:R-:W3:Y:S04]  /*13620*/  LDL.LU R4, [R1+0x2720] ;  /* 0x0027200001047983 */ /* 0x001ee80000300800 */
[----:B------:R-:W2:Y:S04]  /*13630*/  LDL.LU R5, [R1+0x570] ;  /* 0x0005700001057983 */ /* 0x000ea80000300800 */
[----:B---3--:R0:W-:Y:S04]  /*13640*/  STS.U16 [R4+UR6+0x1400], R15 ;  /* 0x0014000f04007988 */ /* 0x0081e80008000406 */
[----:B----4-:R1:W-:Y:S04]  /*13650*/  STS.U16 [R4+UR6+0x1500], R23 ;  /* 0x0015001704007988 */ /* 0x0103e80008000406 */
[----:B------:R3:W-:Y:S04]  /*13660*/  STS.U16 [R4+UR6+0x1600], R25 ;  /* 0x0016001904007988 */ /* 0x0007e80008000406 */
[----:B0-----:R-:W4:Y:S04]  /*13670*/  LDL.LU R15, [R1+0x271c] ;  /* 0x00271c00010f7983 */ /* 0x001f280000300800 */
[----:B-1----:R-:W4:Y:S04]  /*13680*/  LDL.LU R23, [R1+0x2718] ;  /* 0x0027180001177983 */ /* 0x002f280000300800 */
[----:B---3--:R-:W3:Y:S04]  /*13690*/  LDL.LU R25, [R1+0x2714] ;  /* 0x0027140001197983 */ /* 0x008ee80000300800 */
[----:B------:R0:W-:Y:S04]  /*136a0*/  STS.U16 [R4+UR6+0x1700], R27 ;  /* 0x0017001b04007988 */ /* 0x0001e80008000406 */
[----:B------:R1:W-:Y:S04]  /*136b0*/  STS.U16 [R4+UR6+0x3400], R29 ;  /* 0x0034001d04007988 */ /* 0x0003e80008000406 */
[----:B0-----:R-:W3:Y:S04]  /*136c0*/  LDL.LU R27, [R1+0x2710] ;  /* 0x00271000011b7983 */ /* 0x001ee80000300800 */
[----:B-1----:R-:W3:Y:S04]  /*136d0*/  LDL.LU R29, [R1+0x270c] ;  /* 0x00270c00011d7983 */ /* 0x002ee80000300800 */
[----:B------:R0:W-:Y:S04]  /*136e0*/  STS.U16 [R4+UR6+0x3600], R3 ;  /* 0x0036000304007988 */ /* 0x0001e80008000406 */
[----:B------:R1:W-:Y:S04]  /*136f0*/  STS.U16 [R4+UR6+0x5400], R0 ;  /* 0x0054000004007988 */ /* 0x0003e80008000406 */
[----:B------:R2:W-:Y:S04]  /*13700*/  STS.U16 [R4+UR6+0x9500], R14 ;  /* 0x0095000e04007988 */ /* 0x0005e80008000406 */
[----:B0-----:R-:W3:Y:S04]  /*13710*/  LDL.LU R3, [R1+0xf4] ;  /* 0x0000f40001037983 */ /* 0x001ee80000300800 */
[----:B-1----:R-:W3:Y:S04]  /*13720*/  LDL.LU R0, [R1+0xf0] ;  /* 0x0000f00001007983 */ /* 0x002ee80000300800 */
[----:B------:R0:W-:Y:S04]  /*13730*/  STS.U16 [R4+UR6+0xb600], R20 ;  /* 0x00b6001404007988 */ /* 0x0001e80008000406 */
[----:B--2---:R-:W2:Y:S04]  /*13740*/  LDL.LU R14, [R1+0xec] ;  /* 0x0000ec00010e7983 */ /* 0x004ea80000300800 */
        /* <DEDUP_REMOVED lines=36> */
[----:B0-----:R-:W2:Y:S04]  /*13990*/  LDL.LU R21, [R1+0x18] ;  /* 0x0000180001157983 */ /* 0x001ea80000300800 */
[----:B------:R-:W-:Y:S04]  /*139a0*/  STS.U16 [R4+UR6+0x3500], R5 ;  /* 0x0035000504007988 */ /* 0x000fe80008000406 */
[----:B----4-:R-:W-:Y:S04]  /*139b0*/  STS.U16 [R4+UR6+0xf700], R23 ;  /* 0x00f7001704007988 */ /* 0x010fe80008000406 */
[----:B---3--:R-:W-:Y:S04]  /*139c0*/  STS.U16 [R4+UR6+0xf600], R25 ;  /* 0x00f6001904007988 */ /* 0x008fe80008000406 */
[----:B------:R-:W-:Y:S04]  /*139d0*/  STS.U16 [R4+UR6+0xf500], R27 ;  /* 0x00f5001b04007988 */ /* 0x000fe80008000406 */
[----:B------:R0:W-:Y:S04]  /*139e0*/  STS.U16 [R4+UR6+0xf400], R29 ;  /* 0x00f4001d04007988 */ /* 0x0001e80008000406 */
[----:B0-----:R-:W3:Y:S04]  /*139f0*/  LDL.LU R29, [R1+0x388] ;  /* 0x00038800011d7983 */ /* 0x001ee80000300800 */
[----:B------:R-:W4:Y:S04]  /*13a00*/  LDL.LU R27, [R1+0x38c] ;  /* 0x00038c00011b7983 */ /* 0x000f280000300800 */
[----:B------:R-:W3:Y:S04]  /*13a10*/  LDL.LU R25, [R1+0x390] ;  /* 0x0003900001197983 */ /* 0x000ee80000300800 */
[----:B------:R-:W4:Y:S04]  /*13a20*/  LDL.LU R23, [R1+0x558] ;  /* 0x0005580001177983 */ /* 0x000f280000300800 */
[----:B------:R-:W3:Y:S01]  /*13a30*/  LDL.LU R4, [R1+0x394] ;  /* 0x0003940001047983 */ /* 0x000ee20000300800 */
[----:B------:R-:W-:-:S05]  /*13a40*/  LOP3.LUT R5, R15, 0x60, RZ, 0x3c, !PT ;  /* 0x000000600f057812 */ /* 0x000fca00078e3cff */
[----:B------:R0:W-:Y:S04]  /*13a50*/  STS.U16 [R5+UR6+0x1800], R3 ;  /* 0x0018000305007988 */ /* 0x0001e80008000406 */
[----:B------:R1:W-:Y:S04]  /*13a60*/  STS.U16 [R5+UR6+0x1900], R0 ;  /* 0x0019000005007988 */ /* 0x0003e80008000406 */
[----:B--2---:R2:W-:Y:S04]  /*13a70*/  STS.U16 [R5+UR6+0x1a00], R14 ;  /* 0x001a000e05007988 */ /* 0x0045e80008000406 */
[----:B0-----:R-:W3:Y:S04]  /*13a80*/  LDL.LU R3, [R1+0x2708] ;  /* 0x0027080001037983 */ /* 0x001ee80000300800 */
[----:B-1----:R-:W3:Y:S04]  /*13a90*/  LDL.LU R0, [R1+0x2704] ;  /* 0x0027040001007983 */ /* 0x002ee80000300800 */
[----:B--2---:R-:W2:Y:S04]  /*13aa0*/  LDL.LU R14, [R1+0x2700] ;  /* 0x00270000010e7983 */ /* 0x004ea80000300800 */
[----:B------:R0:W-:Y:S04]  /*13ab0*/  STS.U16 [R5+UR6+0x1b00], R20 ;  /* 0x001b001405007988 */ /* 0x0001e80008000406 */
[----:B------:R1:W-:Y:S04]  /*13ac0*/  STS.U16 [R5+UR6+0x3800], R19 ;  /* 0x0038001305007988 */ /* 0x0003e80008000406 */
[----:B------:R1:W-:Y:S04]  /*13ad0*/  STS.U16 [R5+UR6+0x3900], R17 ;  /* 0x0039001105007988 */ /* 0x0003e80008000406 */
[----:B0-----:R-:W2:Y:S04]  /*13ae0*/  LDL.LU R20, [R1+0x26fc] ;  /* 0x0026fc0001147983 */ /* 0x001ea80000300800 */
[----:B-1----:R-:W2:Y:S04]  /*13af0*/  LDL.LU R19, [R1+0x26f8] ;  /* 0x0026f80001137983 */ /* 0x002ea80000300800 */
[----:B------:R0:W-:Y:S04]  /*13b00*/  STS.U16 [R5+UR6+0x3a00], R13 ;  /* 0x003a000d05007988 */ /* 0x0001e80008000406 */
[----:B------:R-:W2:Y:S04]  /*13b10*/  LDL.LU R17, [R1+0x26f4] ;  /* 0x0026f40001117983 */ /* 0x000ea80000300800 */
[----:B0-----:R-:W2:Y:S04]  /*13b20*/  LDL.LU R13, [R1+0x26f0] ;  /* 0x0026f000010d7983 */ /* 0x001ea80000300800 */
[----:B----4-:R-:W-:Y:S04]  /*13b30*/  STS.U16 [R5+UR6+0x3b00], R23 ;  /* 0x003b001705007988 */ /* 0x010fe80008000406 */
[----:B---3--:R0:W-:Y:S04]  /*13b40*/  STS.U16 [R5+UR6+0x5800], R4 ;  /* 0x0058000405007988 */ /* 0x0081e80008000406 */
[----:B------:R1:W-:Y:S04]  /*13b50*/  STS.U16 [R5+UR6+0xb900], R28 ;  /* 0x00b9001c05007988 */ /* 0x0003e80008000406 */
[----:B0-----:R-:W3:Y:S04]  /*13b60*/  LDL.LU R4, [R1+0x14] ;  /* 0x0000140001047983 */ /* 0x001ee80000300800 */
        /* <DEDUP_REMOVED lines=10> */
[----:B0-----:R-:W4:Y:S04]  /*13c10*/  LDL.LU R21, [R1+0x550] ;  /* 0x0005500001157983 */ /* 0x001f280000300800 */
        /* <DEDUP_REMOVED lines=24> */
[----:B--2---:R-:W-:Y:S04]  /*13da0*/  STS.U16 [R5+UR6+0xf800], R13 ;  /* 0x00f8000d05007988 */ /* 0x004fe80008000406 */
[----:B-1----:R-:W2:Y:S04]  /*13db0*/  LDL.LU R18, [R1] ;  /* 0x0000000001127983 */ /* 0x002ea80000300800 */
[----:B------:R-:W-:Y:S04]  /*13dc0*/  STS.U16 [R5+UR6+0xf900], R17 ;  /* 0x00f9001105007988 */ /* 0x000fe80008000406 */
[----:B------:R-:W-:Y:S04]  /*13dd0*/  STS.U16 [R5+UR6+0xfa00], R19 ;  /* 0x00fa001305007988 */ /* 0x000fe80008000406 */
[----:B------:R-:W-:Y:S04]  /*13de0*/  STS.U16 [R5+UR6+0xfb00], R20 ;  /* 0x00fb001405007988 */ /* 0x000fe80008000406 */
[----:B---3--:R0:W-:Y:S02]  /*13df0*/  STS.U16 [R5+UR6+0xdb00], R4 ;  /* 0x00db000405007988 */ /* 0x0081e40008000406 */
[----:B0-----:R-:W-:-:S02]  /*13e00*/  LOP3.LUT R4, R15, 0x70, RZ, 0x3c, !PT ;  /* 0x000000700f047812 */ /* 0x001fc400078e3cff */
[----:B------:R-:W3:Y:S04]  /*13e10*/  LDL.LU R15, [R1+0x2a8] ;  /* 0x0002a800010f7983 */ /* 0x000ee80000300800 */
[----:B------:R-:W3:Y:S04]  /*13e20*/  LDL.LU R13, [R1+0x2ac] ;  /* 0x0002ac00010d7983 */ /* 0x000ee80000300800 */
[----:B------:R-:W3:Y:S04]  /*13e30*/  LDL.LU R17, [R1+0x380] ;  /* 0x0003800001117983 */ /* 0x000ee80000300800 */
[----:B------:R-:W3:Y:S04]  /*13e40*/  LDL.LU R19, [R1+0x384] ;  /* 0x0003840001137983 */ /* 0x000ee80000300800 */
[----:B------:R-:W3:Y:S04]  /*13e50*/  LDL.LU R20, [R1+0x54c] ;  /* 0x00054c0001147983 */ /* 0x000ee80000300800 */
[----:B------:R-:W3:Y:S04]  /*13e60*/  LDL.LU R5, [R1+0x548] ;  /* 0x0005480001057983 */ /* 0x000ee80000300800 */
[----:B----4-:R0:W-:Y:S04]  /*13e70*/  STS.U16 [R4+UR6+0x1c00], R28 ;  /* 0x001c001c04007988 */ /* 0x0101e80008000406 */
[----:B------:R1:W-:Y:S04]  /*13e80*/  STS.U16 [R4+UR6+0x1d00], R26 ;  /* 0x001d001a04007988 */ /* 0x0003e80008000406 */
[----:B------:R4:W-:Y:S04]  /*13e90*/  STS.U16 [R4+UR6+0x1e00], R24 ;  /* 0x001e001804007988 */ /* 0x0009e80008000406 */
[----:B0-----:R-:W3:Y:S04]  /*13ea0*/  LDL.LU R28, [R1+0x26ec] ;  /* 0x0026ec00011c7983 */ /* 0x001ee80000300800 */
[----:B-1----:R-:W3:Y:S04]  /*13eb0*/  LDL.LU R26, [R1+0x26e8] ;  /* 0x0026e800011a7983 */ /* 0x002ee80000300800 */
[----:B----4-:R-:W4:Y:S04]  /*13ec0*/  LDL.LU R24, [R1+0x26e4] ;  /* 0x0026e40001187983 */ /* 0x010f280000300800 */
[----:B------:R0:W-:Y:S04]  /*13ed0*/  STS.U16 [R4+UR6+0x1f00], R22 ;  /* 0x001f001604007988 */ /* 0x0001e80008000406 */
[----:B------:R1:W-:Y:S04]  /*13ee0*/  STS.U16 [R4+UR6+0x3c00], R12 ;  /* 0x003c000c04007988 */ /* 0x0003e80008000406 */
[----:B------:R1:W-:Y:S04]  /*13ef0*/  STS.U16 [R4+UR6+0x3d00], R21 ;  /* 0x003d001504007988 */ /* 0x0003e80008000406 */
[----:B0-----:R-:W4:Y:S04]  /*13f00*/  LDL.LU R22, [R1+0x26e0] ;  /* 0x0026e00001167983 */ /* 0x001f280000300800 */
[----:B-1----:R-:W4:Y:S04]  /*13f10*/  LDL.LU R12, [R1+0x26dc] ;  /* 0x0026dc00010c7983 */ /* 0x002f280000300800 */
[----:B------:R-:W4:Y:S04]  /*13f20*/  LDL.LU R21, [R1+0x26d8] ;  /* 0x0026d80001157983 */ /* 0x000f280000300800 */
[----:B------:R-:W-:Y:S04]  /*13f30*/  STS.U16 [R4+UR6+0x7c00], R23 ;  /* 0x007c001704007988 */ /* 0x000fe80008000406 */
[----:B------:R-:W-:Y:S04]  /*13f40*/  STS.U16 [R4+UR6+0x7d00], R25 ;  /* 0x007d001904007988 */ /* 0x000fe80008000406 */
[----:B------:R-:W-:Y:S04]  /*13f50*/  STS.U16 [R4+UR6+0x7e00], R27 ;  /* 0x007e001b04007988 */ /* 0x000fe80008000406 */
[----:B------:R0:W-:Y:S04]  /*13f60*/  STS.U16 [R4+UR6+0x7f00], R29 ;  /* 0x007f001d04007988 */ /* 0x0001e80008000406 */
        /* <DEDUP_REMOVED lines=9> */
[----:B--2---:R-:W-:Y:S01]  /*14000*/  STS.U16 [R4+UR6+0xdc00], R18 ;  /* 0x00dc001204007988 */ /* 0x004fe20008000406 */
[----:B0-----:R-:W-:-:S03]  /*14010*/  LOP3.LUT R29, R3, 0x20, RZ, 0x3c, !PT ;  /* 0x00000020031d7812 */ /* 0x001fc600078e3cff */
        /* <DEDUP_REMOVED lines=8> */
[----:B----4-:R-:W-:Y:S04]  /*140a0*/  STS.U16 [R4+UR6+0xfc00], R24 ;  /* 0x00fc001804007988 */ /* 0x010fe80008000406 */
[----:B------:R-:W-:Y:S04]  /*140b0*/  STS.U16 [R4+UR6+0xdf00], R22 ;  /* 0x00df001604007988 */ /* 0x000fe80008000406 */
[----:B------:R-:W-:Y:S04]  /*140c0*/  STS.U16 [R4+UR6+0xde00], R12 ;  /* 0x00de000c04007988 */ /* 0x000fe80008000406 */
[----:B------:R-:W-:Y:S01]  /*140d0*/  STS.U16 [R4+UR6+0xdd00], R21 ;  /* 0x00dd001504007988 */ /* 0x000fe20008000406 */
[----:B------:R-:W-:Y:S06]  /*140e0*/  BAR.SYNC.DEFER_BLOCKING 0x0 ;  /* 0x0000000000007b1d */ /* 0x000fec0000010000 */
[----:B------:R-:W0:Y:S04]  /*140f0*/  LDSM.16.MT88.4 R12, [R3+UR6+0x10400] ;  /* 0x01040006030c783b */ /* 0x000e280008004200 */
[----:B------:R-:W1:Y:S04]  /*14100*/  LDSM.16.MT88.4 R8, [R29+UR6+0x10400] ;  /* 0x010400061d08783b */ /* 0x000e680008004200 */
[----:B------:R-:W-:Y:S04]  /*14110*/  LDSM.16.MT88.4 R24, [R3+UR6+0x10000] ;  /* 0x010000060318783b */ /* 0x000fe80008004200 */
[----:B------:R-:W2:Y:S04]  /*14120*/  LDSM.16.M88.4 R4, [R0+UR6] ;  /* 0x000000060004783b */ /* 0x000ea80008000200 */
[----:B------:R-:W3:Y:S04]  /*14130*/  LDSM.16.MT88.4 R20, [R29+UR6+0x10000] ;  /* 0x010000061d14783b */ /* 0x000ee80008004200 */
[----:B------:R-:W4:Y:S04]  /*14140*/  LDSM.16.M88.4 R16, [R0+UR6+0x8000] ;  /* 0x008000060010783b */ /* 0x000f280008000200 */
[----:B0-----:R-:W-:Y:S04]  /*14150*/  STL.64 [R1+0x26c0], R14 ;  /* 0x0026c00e01007387 */ /* 0x001fe80000100a00 */
[----:B------:R-:W-:Y:S04]  /*14160*/  STL.64 [R1+0x26b8], R12 ;  /* 0x0026b80c01007387 */ /* 0x000fe80000100a00 */
[----:B-1----:R-:W-:Y:S04]  /*14170*/  STL.64 [R1+0x26b0], R10 ;  /* 0x0026b00a01007387 */ /* 0x002fe80000100a00 */
[----:B------:R2:W-:Y:S02]  /*14180*/  STL.64 [R1+0x26a8], R8 ;  /* 0x0026a80801007387 */ /* 0x0005e40000100a00 */
[----:B--2---:R-:W-:-:S15]  /*14190*/  HMMA.16816.F32.BF16 R8, R24, R4, RZ ;  /* 0x000000041808723c */ /* 0x004fde00000418ff */
[----:B------:R-:W-:-:S08]  /*141a0*/  NOP ;  /* 0x0000000000007918 */ /* 0x000fd00000000000 */
[----:B------:R-:W-:Y:S04]  /*141b0*/  STL.64 [R1+0x26d0], R10 ;  /* 0x0026d00a01007387 */ /* 0x000fe80000100a00 */
[----:B------:R3:W-:Y:S02]  /*141c0*/  STL.64 [R1+0x26c8], R8 ;  /* 0x0026c80801007387 */ /* 0x0007e40000100a00 */
[----:B---3--:R-:W-:Y:S01]  /*141d0*/  HMMA.16816.F32.BF16 R8, R20, R4, RZ ;  /* 0x000000041408723c */ /* 0x008fe200000418ff */
[----:B------:R-:W-:-:S15]  /*141e0*/  LOP3.LUT R28, R0, 0x40, RZ, 0x3c, !PT ;  /* 0x00000040001c7812 */ /* 0x000fde00078e3cff */
[----:B------:R-:W-:-:S08]  /*141f0*/  NOP ;  /* 0x0000000000007918 */ /* 0x000fd00000000000 */
[----:B------:R-:W-:Y:S01]  /*14200*/  MOV R5, R9 ;  /* 0x0000000900057202 */ /* 0x000fe20000000f00 */
[----:B------:R-:W-:Y:S01]  /*14210*/  IMAD.MOV.U32 R4, RZ, RZ, R8 ;  /* 0x000000ffff047224 */ /* 0x000fe200078e0008 */
[----:B------:R-:W-:Y:S01]  /*14220*/  MOV R15, R10 ;  /* 0x0000000a000f7202 */ /* 0x000fe20000000f00 */
[----:B------:R-:W-:Y:S02]  /*14230*/  IMAD.MOV.U32 R14, RZ, RZ, R11 ;  /* 0x000000ffff0e7224 */ /* 0x000fe400078e000b */
[----:B----4-:R-:W-:Y:S01]  /*14240*/  HMMA.16816.F32.BF16 R8, R24, R16, RZ ;  /* 0x000000101808723c */ /* 0x010fe200000418ff */
[----:B------:R0:W-:Y:S04]  /*14250*/  STL [R1+0x2678], R0 ;  /* 0x0026780001007387 */ /* 0x0001e80000100800 */
[----:B------:R-:W1:-:S15]  /*14260*/  LDSM.16.MT88.4 R24, [R3+UR6+0x10800] ;  /* 0x010800060318783b */ /* 0x000e5e0008004200 */
[----:B------:R-:W-:-:S04]  /*14270*/  NOP ;  /* 0x0000000000007918 */ /* 0x000fc80000000000 */
[----:B------:R-:W-:Y:S01]  /*14280*/  MOV R13, R8 ;  /* 0x00000008000d7202 */ /* 0x000fe20000000f00 */
[----:B------:R-:W-:Y:S01]  /*14290*/  IMAD.MOV.U32 R12, RZ, RZ, R9 ;  /* 0x000000ffff0c7224 */ /* 0x000fe200078e0009 */
[----:B------:R-:W-:Y:S01]  /*142a0*/  MOV R2, R10 ;  /* 0x0000000a00027202 */ /* 0x000fe20000000f00 */
[----:B0-----:R-:W-:Y:S02]  /*142b0*/  IMAD.MOV.U32 R0, RZ, RZ, R11 ;  /* 0x000000ffff007224 */ /* 0x001fe400078e000b */
[----:B------:R-:W0:Y:S01]  /*142c0*/  LDSM.16.M88.4 R8, [R28+UR6] ;  /* 0x000000061c08783b */ /* 0x000e220008000200 */
[----:B------:R-:W-:Y:S03]  /*142d0*/  HMMA.16816.F32.BF16 R20, R20, R16, RZ ;  /* 0x000000101414723c */ /* 0x000fe600000418ff */
[----:B------:R2:W-:Y:S02]  /*142e0*/  STL [R1+0x269c], R3 ;  /* 0x00269c0301007387 */ /* 0x0005e40000100800 */
[----:B--2---:R-:W-:-:S02]  /*142f0*/  MOV R3, R5 ;  /* 0x0000000500037202 */ /* 0x004fc40000000f00 */
[----:B-1----:R1:W-:Y:S04]  /*14300*/  STL [R1+0x2680], R26 ;  /* 0x0026801a01007387 */ /* 0x0023e80000100800 */
[----:B------:R2:W-:Y:S01]  /*14310*/  STL [R1+0x267c], R27 ;  /* 0x00267c1b01007387 */ /* 0x0005e20000100800 */
[----:B-1----:R-:W-:-:S12]  /*14320*/  IMAD.MOV.U32 R26, RZ, RZ, R4 ;  /* 0x000000ffff1a7224 */ /* 0x002fd800078e0004 */
[----:B------:R-:W-:Y:S01]  /*14330*/  IMAD.MOV.U32 R17, RZ, RZ, R22 ;  /* 0x000000ffff117224 */ /* 0x000fe200078e0016 */
[----:B--2---:R-:W-:Y:S02]  /*14340*/  MOV R27, R21 ;  /* 0x00000015001b7202 */ /* 0x004fe40000000f00 */
[----:B0-----:R-:W-:Y:S01]  /*14350*/  MOV R5, R8 ;  /* 0x0000000800057202 */ /* 0x001fe20000000f00 */
[----:B------:R0:W-:Y:S01]  /*14360*/  STL.64 [R1+0x58], R10 ;  /* 0x0000580a01007387 */ /* 0x0001e20000100a00 */
[----:B------:R-:W-:Y:S01]  /*14370*/  IMAD.MOV.U32 R4, RZ, RZ, R9 ;  /* 0x000000ffff047224 */ /* 0x000fe200078e0009 */
[----:B------:R-:W-:Y:S02]  /*14380*/  MOV R16, R23 ;  /* 0x0000001700107202 */ /* 0x000fe40000000f00 */
[----:B0-----:R-:W2:Y:S04]  /*14390*/  LDL.LU.64 R10, [R1+0x26d0] ;  /* 0x0026d000010a7983 */ /* 0x001ea80000300a00 */
[----:B------:R-:W2:Y:S04]  /*143a0*/  LDL.LU.64 R8, [R1+0x26c8] ;  /* 0x0026c80001087983 */ /* 0x000ea80000300a00 */
[----:B------:R0:W-:Y:S01]  /*143b0*/  STL [R1+0x26a0], R5 ;  /* 0x0026a00501007387 */ /* 0x0001e20000100800 */
[----:B------:R-:W-:-:S03]  /*143c0*/  IMAD.MOV.U32 R22, RZ, RZ, R15 ;  /* 0x000000ffff167224 */ /* 0x000fc600078e000f */
[----:B------:R-:W-:Y:S01]  /*143d0*/  STL [R1+0x2698], R17 ;  /* 0x0026981101007387 */ /* 0x000fe20000100800 */
[----:B0-----:R-:W-:Y:S01]  /*143e0*/  MOV R5, R26 ;  /* 0x0000001a00057202 */ /* 0x001fe20000000f00 */
[----:B------:R-:W-:Y:S01]  /*143f0*/  IMAD.MOV.U32 R26, RZ, RZ, R20 ;  /* 0x000000ffff1a7224 */ /* 0x000fe200078e0014 */
[----:B------:R-:W-:-:S04]  /*14400*/  MOV R23, R14 ;  /* 0x0000000e00177202 */ /* 0x000fc80000000f00 */
[----:B------:R-:W-:Y:S04]  /*14410*/  STL.64 [R1+0x2690], R26 ;  /* 0x0026901a01007387 */ /* 0x000fe80000100a00 */
[----:B------:R0:W-:Y:S02]  /*14420*/  STL.64 [R1+0x2688], R24 ;  /* 0x0026881801007387 */ /* 0x0001e40000100a00 */
[----:B0-----:R-:W-:Y:S01]  /*14430*/  IMAD.MOV.U32 R24, RZ, RZ, R13 ;  /* 0x000000ffff187224 */ /* 0x001fe200078e000d */
[----:B------:R-:W-:Y:S02]  /*14440*/  MOV R25, R12 ;  /* 0x0000000c00197202 */ /* 0x000fe40000000f00 */
[----:B------:R-:W0:Y:S04]  /*14450*/  LDSM.16.MT88.4 R12, [R29+UR6+0x10800] ;  /* 0x010800061d0c783b */ /* 0x000e280008004200 */
[----:B0-----:R-:W-:Y:S04]  /*14460*/  STL.64 [R1+0x30], R12 ;  /* 0x0000300c01007387 */ /* 0x001fe80000100a00 */
[----:B------:R-:W-:Y:S04]  /*14470*/  STL.64 [R1+0x38], R14 ;  /* 0x0000380e01007387 */ /* 0x000fe80000100a00 */
[----:B------:R-:W0:Y:S01]  /*14480*/  LDSM.16.M88.4 R12, [R28+UR6+0x8000] ;  /* 0x008000061c0c783b */ /* 0x000e220008000200 */
[----:B------:R-:W-:Y:S01]  /*14490*/  IMAD.MOV.U32 R26, RZ, RZ, R2 ;  /* 0x000000ffff1a7224 */ /* 0x000fe200078e0002 */
[----:B------:R-:W-:-:S02]  /*144a0*/  MOV R27, R0 ;  /* 0x00000000001b7202 */ /* 0x000fc40000000f00 */
[----:B0-----:R0:W-:Y:S01]  /*144b0*/  STL.64 [R1+0x78], R14 ;  /* 0x0000780e01007387 */ /* 0x0011e20000100a00 */
[----:B------:R-:W-:Y:S01]  /*144c0*/  IMAD.MOV.U32 R0, RZ, RZ, R12 ;  /* 0x000000ffff007224 */ /* 0x000fe200078e000c */
[----:B------:R-:W-:Y:S02]  /*144d0*/  MOV R2, R13 ;  /* 0x0000000d00027202 */ /* 0x000fe40000000f00 */
[----:B0-----:R-:W2:Y:S04]  /*144e0*/  LDL.LU.64 R14, [R1+0x26c0] ;  /* 0x0026c000010e7983 */ /* 0x001ea80000300a00 */
[----:B------:R-:W2:Y:S01]  /*144f0*/  LDL.LU.64 R12, [R1+0x26b8] ;  /* 0x0026b800010c7983 */ /* 0x000ea20000300a00 */
[----:B------:R-:W-:Y:S01]  /*14500*/  IMAD.MOV.U32 R20, RZ, RZ, R5 ;  /* 0x000000ffff147224 */ /* 0x000fe200078e0005 */
[----:B------:R-:W-:-:S02]  /*14510*/  MOV R21, R3 ;  /* 0x0000000300157202 */ /* 0x000fc40000000f00 */
[----:B------:R0:W-:Y:S01]  /*14520*/  STL [R1+0x25bc], R28 ;  /* 0x0025bc1c01007387 */ /* 0x0001e20000100800 */
[----:B--2---:R-:W-:-:S15]  /*14530*/  HMMA.16816.F32.BF16 R8, R12, R6, R8 ;  /* 0x000000060c08723c */ /* 0x004fde0000041808 */
[----:B------:R-:W-:-:S09]  /*14540*/  NOP ;  /* 0x0000000000007918 */ /* 0x000fd20000000000 */
[----:B------:R-:W-:Y:S01]  /*14550*/  IMAD.MOV.U32 R17, RZ, RZ, R10 ;  /* 0x000000ffff117224 */ /* 0x000fe200078e000a */
[----:B0-----:R-:W-:Y:S01]  /*14560*/  MOV R28, R11 ;  /* 0x0000000b001c7202 */ /* 0x001fe20000000f00 */
[----:B------:R-:W-:Y:S01]  /*14570*/  IMAD.MOV.U32 R5, RZ, RZ, R8 ;  /* 0x000000ffff057224 */ /* 0x000fe200078e0008 */
[----:B------:R-:W-:Y:S01]  /*14580*/  MOV R3, R9 ;  /* 0x0000000900037202 */ /* 0x000fe20000000f00 */
[----:B------:R-:W2:Y:S04]  /*14590*/  LDL.LU.64 R10, [R1+0x26b0] ;  /* 0x0026b000010a7983 */ /* 0x000ea80000300a00 */
[----:B------:R-:W2:Y:S01]  /*145a0*/  LDL.LU.64 R8, [R1+0x26a8] ;  /* 0x0026a80001087983 */ /* 0x000ea20000300a00 */
[----:B------:R-:W-:Y:S06]  /*145b0*/  HMMA.16816.F32.BF16 R12, R12, R18, R24 ;  /* 0x000000120c0c723c */ /* 0x000fec0000041818 */
[----:B--2---:R-:W-:-:S15]  /*145c0*/  HMMA.16816.F32.BF16 R20, R8, R6, R20 ;  /* 0x000000060814723c */ /* 0x004fde0000041814 */
[----:B------:R-:W-:-:S08]  /*145d0*/  NOP ;  /* 0x0000000000007918 */ /* 0x000fd00000000000 */
[----:B------:R-:W-:Y:S04]  /*145e0*/  STL.64 [R1+0x2670], R22 ;  /* 0x0026701601007387 */ /* 0x000fe80000100a00 */
[----:B------:R0:W-:Y:S02]  /*145f0*/  STL.64 [R1+0x2668], R20 ;  /* 0x0026681401007387 */ /* 0x0001e40000100a00 */
[----:B0-----:R-:W-:Y:S01]  /*14600*/  IMAD.MOV.U32 R20, RZ, RZ, R5 ;  /* 0x000000ffff147224 */ /* 0x001fe200078e0005 */
[----:B------:R-:W-:Y:S01]  /*14610*/  MOV R21, R3 ;  /* 0x0000000300157202 */ /* 0x000fe20000000f00 */
[----:B------:R-:W2:Y:S04]  /*14620*/  LDL.LU R5, [R1+0x26a0] ;  /* 0x0026a00001057983 */ /* 0x000ea80000300800 */
[----:B------:R-:W3:Y:S01]  /*14630*/  LDL.LU R3, [R1+0x269c] ;  /* 0x00269c0001037983 */ /* 0x000ee20000300800 */
[----:B------:R-:W-:-:S03]  /*14640*/  IMAD.MOV.U32 R22, RZ, RZ, R17 ;  /* 0x000000ffff167224 */ /* 0x000fc600078e0011 */
[----:B------:R-:W4:Y:S04]  /*14650*/  LDL.LU R17, [R1+0x2698] ;  /* 0x0026980001117983 */ /* 0x000f280000300800 */
[----:B------:R-:W4:Y:S04]  /*14660*/  LDL.LU.64 R26, [R1+0x2690] ;  /* 0x00269000011a7983 */ /* 0x000f280000300a00 */
[----:B------:R-:W4:Y:S04]  /*14670*/  LDL.LU.64 R24, [R1+0x2688] ;  /* 0x0026880001187983 */ /* 0x000f280000300a00 */
[----:B------:R-:W-:Y:S04]  /*14680*/  STL.64 [R1+0x2660], R14 ;  /* 0x0026600e01007387 */ /* 0x000fe80000100a00 */
[----:B------:R0:W-:Y:S02]  /*14690*/  STL.64 [R1+0x2658], R12 ;  /* 0x0026580c01007387 */ /* 0x0001e40000100a00 */
[----:B0-----:R-:W-:Y:S01]  /*146a0*/  MOV R13, R4 ;  /* 0x00000004000d7202 */ /* 0x001fe20000000f00 */
[----:B--2---:R-:W-:-:S02]  /*146b0*/  IMAD.MOV.U32 R12, RZ, RZ, R5 ;  /* 0x000000ffff0c7224 */ /* 0x004fc400078e0005 */
[----:B---3--:R-:W0:Y:S04]  /*146c0*/  LDSM.16.MT88.4 R4, [R3+UR6+0x10c00] ;  /* 0x010c00060304783b */ /* 0x008e280008004200 */
[----:B0-----:R-:W-:Y:S04]  /*146d0*/  STL.64 [R1+0x2630], R6 ;  /* 0x0026300601007387 */ /* 0x001fe80000100a00 */
[----:B------:R4:W-:Y:S02]  /*146e0*/  STL.64 [R1+0x2628], R4 ;  /* 0x0026280401007387 */ /* 0x0009e40000100a00 */
[----:B----4-:R-:W-:Y:S01]  /*146f0*/  IMAD.MOV.U32 R4, RZ, RZ, R26 ;  /* 0x000000ffff047224 */ /* 0x010fe200078e001a */
[----:B------:R-:W-:Y:S01]  /*14700*/  MOV R5, R27 ;  /* 0x0000001b00057202 */ /* 0x000fe20000000f00 */
[----:B------:R-:W2:Y:S04]  /*14710*/  LDL.LU R26, [R1+0x2680] ;  /* 0x00268000011a7983 */ /* 0x000ea80000300800 */
[----:B------:R-:W2:Y:S01]  /*14720*/  LDL.LU R27, [R1+0x267c] ;  /* 0x00267c00011b7983 */ /* 0x000ea20000300800 */
[----:B------:R-:W-:Y:S01]  /*14730*/  IMAD.MOV.U32 R6, RZ, RZ, R17 ;  /* 0x000000ffff067224 */ /* 0x000fe200078e0011 */
[----:B------:R-:W-:-:S07]  /*14740*/  MOV R7, R16 ;  /* 0x0000001000077202 */ /* 0x000fce0000000f00 */
[----:B------:R-:W-:Y:S01]  /*14750*/  HMMA.16816.F32.BF16 R8, R8, R18, R4 ;  /* 0x000000120808723c */ /* 0x000fe20000041804 */
[----:B------:R-:W0:Y:S01]  /*14760*/  LDSM.16.MT88.4 R16, [R29+UR6+0x10c00] ;  /* 0x010c00061d10783b */ /* 0x000e220008004200 */
[----:B------:R-:W-:-:S15]  /*14770*/  MOV R23, R28 ;  /* 0x0000001c00177202 */ /* 0x000fde0000000f00 */
[----:B------:R-:W-:-:S06]  /*14780*/  NOP ;  /* 0x0000000000007918 */ /* 0x000fcc0000000000 */
[----:B------:R-:W-:Y:S04]  /*14790*/  STL.64 [R1+0x2650], R10 ;  /* 0x0026500a01007387 */ /* 0x000fe80000100a00 */
[----:B------:R1:W-:Y:S04]  /*147a0*/  STL.64 [R1+0x2648], R8 ;  /* 0x0026480801007387 */ /* 0x0003e80000100a00 */
[----:B-1----:R-:W3:Y:S04]  /*147b0*/  LDL.LU.64 R8, [R1+0x30] ;  /* 0x0000300001087983 */ /* 0x002ee80000300a00 */
[----:B------:R-:W4:Y:S04]  /*147c0*/  LDL.LU.64 R10, [R1+0x38] ;  /* 0x00003800010a7983 */ /* 0x000f280000300a00 */
[----:B0-----:R-:W-:Y:S04]  /*147d0*/  STL.64 [R1+0x2640], R18 ;  /* 0x0026401201007387 */ /* 0x001fe80000100a00 */
[----:B------:R0:W-:Y:S02]  /*147e0*/  STL.64 [R1+0x2638], R16 ;  /* 0x0026381001007387 */ /* 0x0001e40000100a00 */
[----:B0-----:R-:W-:-:S02]  /*147f0*/  IMAD.MOV.U32 R16, RZ, RZ, R0 ;  /* 0x000000ffff107224 */ /* 0x001fc400078e0000 */
[----:B------:R-:W4:Y:S01]  /*14800*/  LDL.LU R0, [R1+0x2678] ;  /* 0x0026780001007983 */ /* 0x000f220000300800 */
[----:B--2---:R-:W-:-:S15]  /*14810*/  HMMA.16816.F32.BF16 R20, R24, R12, R20 ;  /* 0x0000000c1814723c */ /* 0x004fde0000041814 */
[----:B------:R-:W-:-:S09]  /*14820*/  NOP ;  /* 0x0000000000007918 */ /* 0x000fd20000000000 */
[----:B------:R-:W-:Y:S01]  /*14830*/  IMAD.MOV.U32 R5, RZ, RZ, R22 ;  /* 0x000000ffff057224 */ /* 0x000fe200078e0016 */
[----:B------:R-:W-:Y:S01]  /*14840*/  MOV R4, R23 ;  /* 0x0000001700047202 */ /* 0x000fe20000000f00 */
[----:B------:R-:W-:Y:S01]  /*14850*/  IMAD.MOV.U32 R7, RZ, RZ, R20 ;  /* 0x000000ffff077224 */ /* 0x000fe200078e0014 */
[----:B------:R-:W-:Y:S01]  /*14860*/  MOV R6, R21 ;  /* 0x0000001500067202 */ /* 0x000fe20000000f00 */
[----:B------:R-:W2:Y:S04]  /*14870*/  LDL.LU.64 R22, [R1+0x2670] ;  /* 0x0026700001167983 */ /* 0x000ea80000300a00 */
[----:B------:R-:W2:Y:S01]  /*14880*/  LDL.LU.64 R20, [R1+0x2668] ;  /* 0x0026680001147983 */ /* 0x000ea20000300a00 */
[----:B------:R-:W-:Y:S02]  /*14890*/  MOV R17, R2 ;  /* 0x0000000200117202 */ /* 0x000fe40000000f00 */
[----:B---3--:R-:W-:Y:S01]  /*148a0*/  MOV R19, R9 ;  /* 0x0000000900137202 */ /* 0x008fe20000000f00 */
[----:B----4-:R-:W-:Y:S01]  /*148b0*/  IMAD.MOV.U32 R18, RZ, RZ, R10 ;  /* 0x000000ffff127224 */ /* 0x010fe200078e000a */
[----:B--2---:R-:W-:Y:S07]  /*148c0*/  HMMA.16816.F32.BF16 R12, R8, R12, R20 ;  /* 0x0000000c080c723c */ /* 0x004fee0000041814 */
[----:B------:R-:W-:-:S15]  /*148d0*/  IMAD.MOV.U32 R20, RZ, RZ, R8 ;  /* 0x000000ffff147224 */ /* 0x000fde00078e0008 */
[----:B------:R-:W-:-:S02]  /*148e0*/  NOP ;  /* 0x0000000000007918 */ /* 0x000fc40000000000 */
[----:B------:R-:W-:Y:S01]  /*148f0*/  MOV R8, R14 ;  /* 0x0000000e00087202 */ /* 0x000fe20000000f00 */
[----:B------:R-:W-:Y:S01]  /*14900*/  IMAD.MOV.U32 R2, RZ, RZ, R15 ;  /* 0x000000ffff027224 */ /* 0x000fe200078e000f */
[----:B------:R-:W-:Y:S01]  /*14910*/  MOV R10, R12 ;  /* 0x0000000c000a7202 */ /* 0x000fe20000000f00 */
[----:B------:R-:W-:Y:S01]  /*14920*/  IMAD.MOV.U32 R9, RZ, RZ, R13 ;  /* 0x000000ffff097224 */ /* 0x000fe200078e000d */
[----:B------:R-:W2:Y:S04]  /*14930*/  LDL.LU.64 R14, [R1+0x2660] ;  /* 0x00266000010e7983 */ /* 0x000ea80000300a00 */
[----:B------:R-:W2:Y:S02]  /*14940*/  LDL.LU.64 R12, [R1+0x2658] ;  /* 0x00265800010c7983 */ /* 0x000ea40000300a00 */
[----:B--2---:R-:W-:Y:S07]  /*14950*/  HMMA.16816.F32.BF16 R12, R24, R16, R12 ;  /* 0x00000010180c723c */ /* 0x004fee000004180c */
[----:B------:R-:W-:-:S02]  /*14960*/  MOV R24, R20 ;  /* 0x0000001400187202 */ /* 0x000fc40000000f00 */
[----:B------:R-:W0:Y:S01]  /*14970*/  LDSM.16.MT88.4 R20, [R3+UR6+0x11000] ;  /* 0x011000060314783b */ /* 0x000e220008004200 */
[----:B------:R-:W-:-:S13]  /*14980*/  IMAD.MOV.U32 R27, RZ, RZ, R11 ;  /* 0x000000ffff1b7224 */ /* 0x000fda00078e000b */
[----:B------:R1:W-:Y:S04]  /*14990*/  STL.64 [R1+0x2620], R14 ;  /* 0x0026200e01007387 */ /* 0x0003e80000100a00 */
[----:B------:R-:W-:Y:S04]  /*149a0*/  STL.64 [R1+0x2618], R12 ;  /* 0x0026180c01007387 */ /* 0x000fe80000100a00 */
[----:B-1----:R-:W2:Y:S04]  /*149b0*/  LDL.LU R14, [R1+0x58] ;  /* 0x00005800010e7983 */ /* 0x002ea80000300800 */
[----:B------:R-:W2:Y:S04]  /*149c0*/  LDL.LU R15, [R1+0x5c] ;  /* 0x00005c00010f7983 */ /* 0x000ea80000300800 */
[----:B0-----:R0:W-:Y:S04]  /*149d0*/  STL.64 [R1+0x25f8], R22 ;  /* 0x0025f81601007387 */ /* 0x0011e80000100a00 */
[----:B------:R1:W-:Y:S01]  /*149e0*/  STL.64 [R1+0x25f0], R20 ;  /* 0x0025f01401007387 */ /* 0x0003e20000100a00 */
[----:B0-----:R-:W-:-:S02]  /*149f0*/  MOV R22, R8 ;  /* 0x0000000800167202 */ /* 0x001fc40000000f00 */
[----:B-1----:R-:W-:Y:S01]  /*14a00*/  MOV R20, R10 ;  /* 0x0000000a00147202 */ /* 0x002fe20000000f00 */
[----:B------:R-:W-:Y:S02]  /*14a10*/  IMAD.MOV.U32 R21, RZ, RZ, R9 ;  /* 0x000000ffff157224 */ /* 0x000fe400078e0009 */
[----:B------:R-:W0:Y:S01]  /*14a20*/  LDSM.16.M88.4 R8, [R0+UR6+0x80] ;  /* 0x000080060008783b */ /* 0x000e220008000200 */
[----:B------:R-:W-:-:S03]  /*14a30*/  IMAD.MOV.U32 R23, RZ, RZ, R2 ;  /* 0x000000ffff177224 */ /* 0x000fc600078e0002 */
[----:B0-----:R-:W-:Y:S01]  /*14a40*/  STL [R1+0x60], R8 ;  /* 0x0000600801007387 */ /* 0x001fe20000100800 */
[----:B------:R-:W-:Y:S01]  /*14a50*/  IMAD.MOV.U32 R28, RZ, RZ, R10 ;  /* 0x000000ffff1c7224 */ /* 0x000fe200078e000a */
[----:B------:R-:W-:Y:S02]  /*14a60*/  MOV R2, R9 ;  /* 0x0000000900027202 */ /* 0x000fe40000000f00 */
[----:B------:R0:W-:Y:S04]  /*14a70*/  STL [R1+0x6c], R11 ;  /* 0x00006c0b01007387 */ /* 0x0001e80000100800 */
[----:B0-----:R-:W3:Y:S04]  /*14a80*/  LDL.LU.64 R10, [R1+0x2650] ;  /* 0x00265000010a7983 */ /* 0x001ee80000300a00 */
[----:B------:R-:W3:Y:S01]  /*14a90*/  LDL.LU.64 R8, [R1+0x2648] ;  /* 0x0026480001087983 */ /* 0x000ee20000300a00 */
[----:B------:R-:W-:Y:S01]  /*14aa0*/  IMAD.MOV.U32 R25, RZ, RZ, R19 ;  /* 0x000000ffff197224 */ /* 0x000fe200078e0013 */
[----:B------:R-:W-:-:S02]  /*14ab0*/  MOV R26, R18 ;  /* 0x00000012001a7202 */ /* 0x000fc40000000f00 */
[----:B------:R-:W-:Y:S04]  /*14ac0*/  STL [R1+0x2600], R2 ;  /* 0x0026000201007387 */ /* 0x000fe80000100800 */
[----:B------:R-:W4:Y:S01]  /*14ad0*/  LDL.LU.64 R18, [R1+0x2640] ;  /* 0x0026400001127983 */ /* 0x000f220000300a00 */
[----:B---3--:R-:W-:Y:S03]  /*14ae0*/  HMMA.16816.F32.BF16 R8, R24, R16, R8 ;  /* 0x000000101808723c */ /* 0x008fe60000041808 */
[----:B------:R-:W0:Y:S04]  /*14af0*/  LDSM.16.MT88.4 R24, [R29+UR6+0x11000] ;  /* 0x011000061d18783b */ /* 0x000e280008004200 */
[----:B------:R-:W4:-:S15]  /*14b00*/  LDL.LU.64 R16, [R1+0x2638] ;  /* 0x0026380001107983 */ /* 0x000f1e0000300a00 */
[----:B------:R-:W-:-:S01]  /*14b10*/  NOP ;  /* 0x0000000000007918 */ /* 0x000fc20000000000 */
[----:B------:R1:W-:Y:S04]  /*14b20*/  STL.64 [R1+0x2610], R10 ;  /* 0x0026100a01007387 */ /* 0x0003e80000100a00 */
[----:B------:R-:W-:Y:S04]  /*14b30*/  STL.64 [R1+0x2608], R8 ;  /* 0x0026080801007387 */ /* 0x000fe80000100a00 */
[----:B-1----:R-:W3:Y:S04]  /*14b40*/  LDL.LU.64 R10, [R1+0x78] ;  /* 0x00007800010a7983 */ /* 0x002ee80000300a00 */
[----:B0-----:R0:W-:Y:S04]  /*14b50*/  STL.64 [R1+0x25e8], R26 ;  /* 0x0025e81a01007387 */ /* 0x0011e80000100a00 */
[----:B------:R1:W-:Y:S01]  /*14b60*/  STL.64 [R1+0x25e0], R24 ;  /* 0x0025e01801007387 */ /* 0x0003e20000100a00 */
[----:B0-----:R-:W-:Y:S01]  /*14b70*/  MOV R26, R5 ;  /* 0x00000005001a7202 */ /* 0x001fe20000000f00 */
[----:B------:R-:W-:Y:S01]  /*14b80*/  IMAD.MOV.U32 R27, RZ, RZ, R4 ;  /* 0x000000ffff1b7224 */ /* 0x000fe200078e0004 */
[----:B-1----:R-:W-:Y:S01]  /*14b90*/  MOV R24, R7 ;  /* 0x0000000700187202 */ /* 0x002fe20000000f00 */
[----:B------:R-:W-:-:S02]  /*14ba0*/  IMAD.MOV.U32 R25, RZ, RZ, R6 ;  /* 0x000000ffff197224 */ /* 0x000fc400078e0006 */
[----:B------:R-:W0:Y:S04]  /*14bb0*/  LDSM.16.M88.4 R4, [R0+UR6+0x8080] ;  /* 0x008080060004783b */ /* 0x000e280008000200 */
[----:B0-----:R-:W-:Y:S04]  /*14bc0*/  STL.64 [R1+0x80], R4 ;  /* 0x0000800401007387 */ /* 0x001fe80000100a00 */
[----:B------:R0:W-:Y:S04]  /*14bd0*/  STL.64 [R1+0x88], R6 ;  /* 0x0000880601007387 */ /* 0x0001e80000100a00 */
[----:B0-----:R-:W2:Y:S04]  /*14be0*/  LDL.LU.64 R6, [R1+0x2630] ;  /* 0x0026300001067983 */ /* 0x001ea80000300a00 */
[----:B------:R-:W2:Y:S04]  /*14bf0*/  LDL.LU.64 R4, [R1+0x2628] ;  /* 0x0026280001047983 */ /* 0x000ea80000300a00 */
[----:B------:R0:W-:Y:S01]  /*14c00*/  STL [R1+0x2548], R0 ;  /* 0x0025480001007387 */ /* 0x0001e20000100800 */
[-C--:B--2---:R-:W-:Y:S06]  /*14c10*/  HMMA.16816.F32.BF16 R24, R4, R14.reuse, R24 ;  /* 0x0000000e0418723c */ /* 0x084fec0000041818 */
[----:B----4-:R-:W-:-:S15]  /*14c20*/  HMMA.16816.F32.BF16 R12, R16, R14, R20 ;  /* 0x0000000e100c723c */ /* 0x010fde0000041814 */
[----:B------:R-:W-:-:S09]  /*14c30*/  NOP ;  /* 0x0000000000007918 */ /* 0x000fd20000000000 */
[----:B------:R-:W-:Y:S01]  /*14c40*/  MOV R20, R14 ;  /* 0x0000000e00147202 */ /* 0x000fe20000000f00 */
[----:B0-----:R-:W-:Y:S01]  /*14c50*/  IMAD.MOV.U32 R0, RZ, RZ, R15 ;  /* 0x000000ffff007224 */ /* 0x001fe200078e000f */
[----:B------:R-:W-:Y:S01]  /*14c60*/  MOV R22, R12 ;  /* 0x0000000c00167202 */ /* 0x000fe20000000f00 */
[----:B------:R-:W-:Y:S01]  /*14c70*/  IMAD.MOV.U32 R21, RZ, RZ, R13 ;  /* 0x000000ffff157224 */ /* 0x000fe200078e000d */
[----:B------:R-:W2:Y:S04]  /*14c80*/  LDL.LU.64 R14, [R1+0x2620] ;  /* 0x00262000010e7983 */ /* 0x000ea80000300a00 */
[----:B------:R-:W2:Y:S01]  /*14c90*/  LDL.LU.64 R12, [R1+0x2618] ;  /* 0x00261800010c7983 */ /* 0x000ea20000300a00 */
[----:B---3--:R-:W-:Y:S01]  /*14ca0*/  MOV R2, R10 ;  /* 0x0000000a00027202 */ /* 0x008fe20000000f00 */
[----:B------:R-:W-:Y:S01]  /*14cb0*/  IMAD.MOV.U32 R23, RZ, RZ, R11 ;  /* 0x000000ffff177224 */ /* 0x000fe200078e000b */
[----:B--2---:R-:W-:Y:S01]  /*14cc0*/  HMMA.16816.F32.BF16 R12, R4, R10, R12 ;  /* 0x0000000a040c723c */ /* 0x004fe2000004180c */
[----:B------:R-:W2:Y:S04]  /*14cd0*/  LDL.LU.64 R10, [R1+0x2610] ;  /* 0x00261000010a7983 */ /* 0x000ea80000300a00 */
[----:B------:R-:W2:Y:S02]  /*14ce0*/  LDL.LU.64 R8, [R1+0x2608] ;  /* 0x0026080001087983 */ /* 0x000ea40000300a00 */
[----:B------:R-:W-:-:S02]  /*14cf0*/  MOV R6, R2 ;  /* 0x0000000200067202 */ /* 0x000fc40000000f00 */
[----:B------:R-:W3:Y:S01]  /*14d00*/  LDL.LU R2, [R1+0x2600] ;  /* 0x0026000001027983 */ /* 0x000ee20000300800 */
[----:B------:R-:W-:-:S13]  /*14d10*/  IMAD.MOV.U32 R7, RZ, RZ, R23 ;  /* 0x000000ffff077224 */ /* 0x000fda00078e0017 */
[----:B------:R0:W-:Y:S04]  /*14d20*/  STL.64 [R1+0x25d8], R14 ;  /* 0x0025d80e01007387 */ /* 0x0001e80000100a00 */
[----:B------:R1:W-:Y:S01]  /*14d30*/  STL.64 [R1+0x25d0], R12 ;  /* 0x0025d00c01007387 */ /* 0x0003e20000100a00 */
[----:B0-----:R-:W-:Y:S02]  /*14d40*/  MOV R14, R20 ;  /* 0x00000014000e7202 */ /* 0x001fe40000000f00 */
[----:B-1----:R-:W-:Y:S01]  /*14d50*/  MOV R12, R22 ;  /* 0x00000016000c7202 */ /* 0x002fe20000000f00 */
[----:B------:R-:W-:Y:S02]  /*14d60*/  IMAD.MOV.U32 R13, RZ, RZ, R21 ;  /* 0x000000ffff0d7224 */ /* 0x000fe400078e0015 */
[----:B------:R-:W0:Y:S04]  /*14d70*/  LDSM.16.MT88.4 R20, [R3+UR6+0x11400] ;  /* 0x011400060314783b */ /* 0x000e280008004200 */
[----:B0-----:R-:W-:Y:S04]  /*14d80*/  STL.64 [R1], R20 ;  /* 0x0000001401007387 */ /* 0x001fe80000100a00 */
[----:B------:R0:W-:Y:S04]  /*14d90*/  STL.64 [R1+0x8], R22 ;  /* 0x0000081601007387 */ /* 0x0001e80000100a00 */
[----:B0-----:R-:W4:Y:S04]  /*14da0*/  LDL.LU.64 R22, [R1+0x25f8] ;  /* 0x0025f80001167983 */ /* 0x001f280000300a00 */
[----:B------:R-:W4:Y:S01]  /*14db0*/  LDL.LU.64 R20, [R1+0x25f0] ;  /* 0x0025f00001147983 */ /* 0x000f220000300a00 */
[----:B--2---:R-:W-:Y:S03]  /*14dc0*/  HMMA.16816.F32.BF16 R8, R16, R6, R8 ;  /* 0x000000061008723c */ /* 0x004fe60000041808 */
[----:B------:R-:W4:Y:S04]  /*14dd0*/  LDL.LU R16, [R1+0x60] ;  /* 0x0000600001107983 */ /* 0x000f280000300800 */
[----:B------:R-:W0:Y:S01]  /*14de0*/  LDSM.16.MT88.4 R4, [R29+UR6+0x11400] ;  /* 0x011400061d04783b */ /* 0x000e220008004200 */
[----:B---3--:R-:W-:-:S15]  /*14df0*/  MOV R17, R2 ;  /* 0x0000000200117202 */ /* 0x008fde0000000f00 */
[----:B------:R-:W-:Y:S04]  /*14e00*/  STL.64 [R1+0x25c8], R10 ;  /* 0x0025c80a01007387 */ /* 0x000fe80000100a00 */
[----:B------:R1:W-:Y:S04]  /*14e10*/  STL.64 [R1+0x25c0], R8 ;  /* 0x0025c00801007387 */ /* 0x0003e80000100a00 */
[----:B-1----:R-:W2:Y:S04]  /*14e20*/  LDL.LU.64 R8, [R1+0x80] ;  /* 0x0000800001087983 */ /* 0x002ea80000300a00 */
[----:B------:R-:W-:Y:S04]  /*14e30*/  STL [R1+0x25b8], R29 ;  /* 0x0025b81d01007387 */ /* 0x000fe80000100800 */
[----:B0-----:R-:W-:Y:S04]  /*14e40*/  STL.64 [R1+0x25b0], R6 ;  /* 0x0025b00601007387 */ /* 0x001fe80000100a00 */
[----:B------:R0:W-:Y:S01]  /*14e50*/  STL.64 [R1+0x25a8], R4 ;  /* 0x0025a80401007387 */ /* 0x0001e20000100a00 */
[----:B----4-:R-:W-:-:S15]  /*14e60*/  HMMA.16816.F32.BF16 R24, R20, R16, R24 ;  /* 0x000000101418723c */ /* 0x010fde0000041818 */
[----:B------:R-:W-:-:S09]  /*14e70*/  NOP ;  /* 0x0000000000007918 */ /* 0x000fd20000000000 */
[----:B0-----:R-:W-:Y:S01]  /*14e80*/  IMAD.MOV.U32 R4, RZ, RZ, R26 ;  /* 0x000000ffff047224 */ /* 0x001fe200078e001a */
[----:B------:R-:W-:Y:S01]  /*14e90*/  MOV R2, R27 ;  /* 0x0000001b00027202 */ /* 0x000fe20000000f00 */
[----:B------:R-:W-:Y:S01]  /*14ea0*/  IMAD.MOV.U32 R6, RZ, RZ, R24 ;  /* 0x000000ffff067224 */ /* 0x000fe200078e0018 */
[----:B------:R-:W-:Y:S01]  /*14eb0*/  MOV R5, R25 ;  /* 0x0000001900057202 */ /* 0x000fe20000000f00 */
[----:B------:R-:W3:Y:S04]  /*14ec0*/  LDL.LU.64 R26, [R1+0x25e8] ;  /* 0x0025e800011a7983 */ /* 0x000ee80000300a00 */
[----:B------:R-:W3:Y:S01]  /*14ed0*/  LDL.LU.64 R24, [R1+0x25e0] ;  /* 0x0025e00001187983 */ /* 0x000ee20000300a00 */
[----:B------:R-:W-:-:S07]  /*14ee0*/  IMAD.MOV.U32 R15, RZ, RZ, R0 ;  /* 0x000000ffff0f7224 */ /* 0x000fce00078e0000 */
[----:B---3--:R-:W-:Y:S01]  /*14ef0*/  HMMA.16816.F32.BF16 R16, R24, R16, R12 ;  /* 0x000000101810723c */ /* 0x008fe2000004180c */
[----:B------:R-:W3:Y:S04]  /*14f00*/  LDL.LU.64 R14, [R1+0x25d8] ;  /* 0x0025d800010e7983 */ /* 0x000ee80000300a00 */
[----:B------:R-:W3:Y:S01]  /*14f10*/  LDL.LU.64 R12, [R1+0x25d0] ;  /* 0x0025d000010c7983 */ /* 0x000ee20000300a00 */
[----:B--2---:R-:W-:-:S15]  /*14f20*/  MOV R0, R9 ;  /* 0x0000000900007202 */ /* 0x004fde0000000f00 */
[----:B------:R-:W-:-:S02]  /*14f30*/  NOP ;  /* 0x0000000000007918 */ /* 0x000fc40000000000 */
[----:B------:R0:W-:Y:S01]  /*14f40*/  STL.64 [R1+0x10], R16 ;  /* 0x0000101001007387 */ /* 0x0001e20000100a00 */
[----:B------:R-:W-:Y:S01]  /*14f50*/  IMAD.MOV.U32 R29, RZ, RZ, R18 ;  /* 0x000000ffff1d7224 */ /* 0x000fe200078e0012 */
[----:B------:R-:W-:Y:S02]  /*14f60*/  MOV R7, R19 ;  /* 0x0000001300077202 */ /* 0x000fe40000000f00 */
[----:B------:R-:W2:Y:S01]  /*14f70*/  LDL.LU.64 R10, [R1+0x25c8] ;  /* 0x0025c800010a7983 */ /* 0x000ea20000300a00 */
[----:B0-----:R-:W-:Y:S01]  /*14f80*/  IMAD.MOV.U32 R16, RZ, RZ, R8 ;  /* 0x000000ffff107224 */ /* 0x001fe200078e0008 */
[----:B---3--:R-:W-:Y:S02]  /*14f90*/  HMMA.16816.F32.BF16 R12, R20, R8, R12 ;  /* 0x00000008140c723c */ /* 0x008fe4000004180c */
[----:B------:R-:W2:Y:S05]  /*14fa0*/  LDL.LU.64 R8, [R1+0x25c0] ;  /* 0x0025c00001087983 */ /* 0x000eaa0000300a00 */
[----:B------:R-:W-:-:S02]  /*14fb0*/  IMAD.MOV.U32 R23, RZ, RZ, R16 ;  /* 0x000000ffff177224 */ /* 0x000fc400078e0010 */
[----:B------:R-:W0:-:S14]  /*14fc0*/  LDSM.16.MT88.4 R16, [R3+UR6+0x11800] ;  /* 0x011800060310783b */ /* 0x000e1c0008004200 */
[----:B------:R1:W-:Y:S04]  /*14fd0*/  STL.64 [R1+0x2598], R14 ;  /* 0x0025980e01007387 */ /* 0x0003e80000100a00 */
[----:B------:R-:W-:Y:S01]  /*14fe0*/  STL.64 [R1+0x2590], R12 ;  /* 0x0025900c01007387 */ /* 0x000fe20000100a00 */
[----:B-1----:R-:W-:-:S03]  /*14ff0*/  MOV R14, R28 ;  /* 0x0000001c000e7202 */ /* 0x002fc60000000f00 */
[----:B------:R-:W3:Y:S04]  /*15000*/  LDL.LU R28, [R1+0x25bc] ;  /* 0x0025bc00011c7983 */ /* 0x000ee80000300800 */
[----:B------:R-:W4:Y:S04]  /*15010*/  LDL.LU R15, [R1+0x6c] ;  /* 0x00006c00010f7983 */ /* 0x000f280000300800 */
[----:B0-----:R0:W-:Y:S04]  /*15020*/  STL.64 [R1+0x2578], R18 ;  /* 0x0025781201007387 */ /* 0x0011e80000100a00 */
[----:B------:R1:W-:Y:S04]  /*15030*/  STL.64 [R1+0x2570], R16 ;  /* 0x0025701001007387 */ /* 0x0003e80000100a00 */
[----:B0-----:R-:W4:Y:S04]  /*15040*/  LDL.LU R18, [R1+0x88] ;  /* 0x0000880001127983 */ /* 0x001f280000300800 */
[----:B------:R-:W4:Y:S01]  /*15050*/  LDL.LU R19, [R1+0x8c] ;  /* 0x00008c0001137983 */ /* 0x000f220000300800 */
[----:B-1----:R-:W-:Y:S01]  /*15060*/  IMAD.MOV.U32 R16, RZ, RZ, R23 ;  /* 0x000000ffff107224 */ /* 0x002fe200078e0017 */
[----:B------:R-:W-:-:S02]  /*15070*/  MOV R17, R0 ;  /* 0x0000000000117202 */ /* 0x000fc40000000f00 */
[----:B---3--:R-:W0:Y:S05]  /*15080*/  LDSM.16.M88.4 R20, [R28+UR6+0x80] ;  /* 0x000080061c14783b */ /* 0x008e2a0008000200 */
[----:B--2---:R-:W-:Y:S01]  /*15090*/  HMMA.16816.F32.BF16 R8, R24, R16, R8 ;  /* 0x000000101808723c */ /* 0x004fe20000041808 */
[----:B0-----:R-:W-:Y:S04]  /*150a0*/  STL.64 [R1+0x30], R20 ;  /* 0x0000301401007387 */ /* 0x001fe80000100a00 */
[----:B------:R-:W-:Y:S04]  /*150b0*/  STL [R1+0x3c], R23 ;  /* 0x00003c1701007387 */ /* 0x000fe80000100800 */
[----:B----4-:R0:W-:Y:S04]  /*150c0*/  STL.64 [R1+0x25a0], R18 ;  /* 0x0025a01201007387 */ /* 0x0101e80000100a00 */
[----:B------:R-:W2:Y:S04]  /*150d0*/  LDL.LU R16, [R1+0x10] ;  /* 0x0000100001107983 */ /* 0x000ea80000300800 */
[----:B------:R-:W2:Y:S01]  /*150e0*/  LDL.LU R17, [R1+0x14] ;  /* 0x0000140001117983 */ /* 0x000ea20000300800 */
[----:B0-----:R-:W-:-:S03]  /*150f0*/  MOV R18, R29 ;  /* 0x0000001d00127202 */ /* 0x001fc60000000f00 */
[----:B------:R-:W3:Y:S04]  /*15100*/  LDL.LU R29, [R1+0x25b8] ;  /* 0x0025b800011d7983 */ /* 0x000ee80000300800 */
[----:B------:R-:W-:Y:S04]  /*15110*/  STL.64 [R1+0x2588], R10 ;  /* 0x0025880a01007387 */ /* 0x000fe80000100a00 */
[----:B------:R0:W-:Y:S01]  /*15120*/  STL.64 [R1+0x2580], R8 ;  /* 0x0025800801007387 */ /* 0x0001e20000100a00 */
[----:B------:R-:W-:-:S03]  /*15130*/  IMAD.MOV.U32 R19, RZ, RZ, R7 ;  /* 0x000000ffff137224 */ /* 0x000fc600078e0007 */
[----:B0-----:R-:W4:Y:S04]  /*15140*/  LDL.LU R8, [R1] ;  /* 0x0000000001087983 */ /* 0x001f280000300800 */
[----:B------:R-:W4:Y:S04]  /*15150*/  LDL.LU R9, [R1+0x4] ;  /* 0x0000040001097983 */ /* 0x000f280000300800 */
[----:B------:R-:W4:Y:S04]  /*15160*/  LDL.LU R10, [R1+0x8] ;  /* 0x00000800010a7983 */ /* 0x000f280000300800 */
[----:B------:R-:W4:Y:S04]  /*15170*/  LDL.LU R11, [R1+0xc] ;  /* 0x00000c00010b7983 */ /* 0x000f280000300800 */
[----:B---3--:R-:W0:Y:S04]  /*15180*/  LDSM.16.MT88.4 R24, [R29+UR6+0x11800] ;  /* 0x011800061d18783b */ /* 0x008e280008004200 */
[----:B0-----:R0:W-:Y:S04]  /*15190*/  STL.64 [R1+0x2568], R26 ;  /* 0x0025681a01007387 */ /* 0x0011e80000100a00 */
[----:B------:R1:W-:Y:S01]  /*151a0*/  STL.64 [R1+0x2560], R24 ;  /* 0x0025601801007387 */ /* 0x0003e20000100a00 */
[----:B0-----:R-:W-:-:S02]  /*151b0*/  MOV R26, R4 ;  /* 0x00000004001a7202 */ /* 0x001fc40000000f00 */
[----:B-1----:R-:W-:Y:S01]  /*151c0*/  MOV R24, R6 ;  /* 0x0000000600187202 */ /* 0x002fe20000000f00 */
[----:B------:R-:W-:Y:S02]  /*151d0*/  IMAD.MOV.U32 R25, RZ, RZ, R5 ;  /* 0x000000ffff197224 */ /* 0x000fe400078e0005 */
[----:B------:R-:W0:Y:S01]  /*151e0*/  LDSM.16.M88.4 R4, [R28+UR6+0x8080] ;  /* 0x008080061c04783b */ /* 0x000e220008000200 */
[----:B------:R-:W-:-:S03]  /*151f0*/  IMAD.MOV.U32 R27, RZ, RZ, R2 ;  /* 0x000000ffff1b7224 */ /* 0x000fc600078e0002 */
[----:B0-----:R0:W-:Y:S01]  /*15200*/  STL.64 [R1+0x48], R6 ;  /* 0x0000480601007387 */ /* 0x0011e20000100a00 */
[----:B------:R-:W-:Y:S01]  /*15210*/  MOV R20, R4 ;  /* 0x0000000400147202 */ /* 0x000fe20000000f00 */
[----:B------:R-:W-:Y:S02]  /*15220*/  IMAD.MOV.U32 R2, RZ, RZ, R5 ;  /* 0x000000ffff027224 */ /* 0x000fe400078e0005 */
[----:B0-----:R-:W2:Y:S04]  /*15230*/  LDL.LU.64 R6, [R1+0x25b0] ;  /* 0x0025b00001067983 */ /* 0x001ea80000300a00 */
[----:B------:R-:W2:Y:S01]  /*15240*/  LDL.LU.64 R4, [R1+0x25a8] ;  /* 0x0025a80001047983 */ /* 0x000ea20000300a00 */
[----:B----4-:R-:W-:Y:S01]  /*15250*/  HMMA.16816.F32.BF16 R24, R8, R14, R24 ;  /* 0x0000000e0818723c */ /* 0x010fe20000041818 */
[----:B------:R-:W-:-:S02]  /*15260*/  IMAD.MOV.U32 R0, RZ, RZ, R22 ;  /* 0x000000ffff007224 */ /* 0x000fc400078e0016 */
[----:B------:R0:W-:Y:S03]  /*15270*/  STL [R1+0x24c8], R28 ;  /* 0x0024c81c01007387 */ /* 0x0001e60000100800 */
[----:B--2---:R-:W-:Y:S01]  /*15280*/  HMMA.16816.F32.BF16 R12, R4, R14, R16 ;  /* 0x0000000e040c723c */ /* 0x004fe20000041810 */
[----:B------:R-:W2:-:S15]  /*15290*/  LDL.LU.64 R18, [R1+0x25a0] ;  /* 0x0025a00001127983 */ /* 0x000e9e0000300a00 */
[----:B------:R-:W-:-:S08]  /*152a0*/  NOP ;  /* 0x0000000000007918 */ /* 0x000fd00000000000 */
[----:B------:R-:W-:Y:S01]  /*152b0*/  MOV R22, R14 ;  /* 0x0000000e00167202 */ /* 0x000fe20000000f00 */
[----:B------:R-:W-:Y:S01]  /*152c0*/  IMAD.MOV.U32 R21, RZ, RZ, R15 ;  /* 0x000000ffff157224 */ /* 0x000fe200078e000f */
[----:B0-----:R-:W-:Y:S01]  /*152d0*/  MOV R28, R12 ;  /* 0x0000000c001c7202 */ /* 0x001fe20000000f00 */
[----:B------:R-:W-:Y:S01]  /*152e0*/  IMAD.MOV.U32 R23, RZ, RZ, R13 ;  /* 0x000000ffff177224 */ /* 0x000fe200078e000d */
[----:B------:R-:W2:Y:S04]  /*152f0*/  LDL.LU.64 R14, [R1+0x2598] ;  /* 0x00259800010e7983 */ /* 0x000ea80000300a00 */
[----:B------:R-:W2:Y:S02]  /*15300*/  LDL.LU.64 R12, [R1+0x2590] ;  /* 0x00259000010c7983 */ /* 0x000ea40000300a00 */
[----:B--2---:R-:W-:Y:S02]  /*15310*/  HMMA.16816.F32.BF16 R12, R8, R18, R12 ;  /* 0x00000012080c723c */ /* 0x004fe4000004180c */
[----:B------:R-:W0:-:S15]  /*15320*/  LDSM.16.MT88.4 R8, [R3+UR6+0x11c00] ;  /* 0x011c00060308783b */ /* 0x000e1e0008004200 */
[----:B------:R-:W-:-:S06]  /*15330*/  NOP ;  /* 0x0000000000007918 */ /* 0x000fcc0000000000 */
[----:B------:R-:W-:Y:S04]  /*15340*/  STL.64 [R1+0x2558], R14 ;  /* 0x0025580e01007387 */ /* 0x000fe80000100a00 */
[----:B------:R1:W-:Y:S04]  /*15350*/  STL.64 [R1+0x2550], R12 ;  /* 0x0025500c01007387 */ /* 0x0003e80000100a00 */
[----:B-1----:R-:W2:Y:S04]  /*15360*/  LDL.LU R12, [R1+0x30] ;  /* 0x00003000010c7983 */ /* 0x002ea80000300800 */
[----:B------:R-:W2:Y:S04]  /*15370*/  LDL.LU R13, [R1+0x34] ;  /* 0x00003400010d7983 */ /* 0x000ea80000300800 */
[----:B0-----:R-:W-:Y:S04]  /*15380*/  STL.64 [R1], R8 ;  /* 0x0000000801007387 */ /* 0x001fe80000100a00 */
[----:B------:R0:W-:Y:S04]  /*15390*/  STL.64 [R1+0x8], R10 ;  /* 0x0000080a01007387 */ /* 0x0001e80000100a00 */
[----:B0-----:R-:W3:Y:S04]  /*153a0*/  LDL.LU.64 R10, [R1+0x2588] ;  /* 0x00258800010a7983 */ /* 0x001ee80000300a00 */
[----:B------:R-:W3:Y:S02]  /*153b0*/  LDL.LU.64 R8, [R1+0x2580] ;  /* 0x0025800001087983 */ /* 0x000ee40000300a00 */
[----:B---3--:R-:W-:Y:S02]  /*153c0*/  HMMA.16816.F32.BF16 R4, R4, R18, R8 ;  /* 0x000000120404723c */ /* 0x008fe40000041808 */
[----:B------:R-:W2:Y:S04]  /*153d0*/  LDL.LU.64 R18, [R1+0x2578] ;  /* 0x0025780001127983 */ /* 0x000ea80000300a00 */
[----:B------:R-:W2:Y:S01]  /*153e0*/  LDL.LU.64 R16, [R1+0x2570] ;  /* 0x0025700001107983 */ /* 0x000ea20000300a00 */
[----:B------:R-:W-:-:S15]  /*153f0*/  MOV R8, R20 ;  /* 0x0000001400087202 */ /* 0x000fde0000000f00 */
[----:B------:R-:W-:-:S01]  /*15400*/  NOP ;  /* 0x0000000000007918 */ /* 0x000fc20000000000 */
[----:B------:R0:W-:Y:S04]  /*15410*/  STL.64 [R1+0x2540], R6 ;  /* 0x0025400601007387 */ /* 0x0001e80000100a00 */
[----:B------:R1:W-:Y:S01]  /*15420*/  STL.64 [R1+0x2538], R4 ;  /* 0x0025380401007387 */ /* 0x0003e20000100a00 */
[----:B0-----:R-:W-:Y:S01]  /*15430*/  MOV R6, R22 ;  /* 0x0000001600067202 */ /* 0x001fe20000000f00 */
[----:B------:R-:W-:Y:S02]  /*15440*/  IMAD.MOV.U32 R7, RZ, RZ, R21 ;  /* 0x000000ffff077224 */ /* 0x000fe400078e0015 */
[----:B-1----:R-:W-:Y:S02]  /*15450*/  IMAD.MOV.U32 R5, RZ, RZ, R23 ;  /* 0x000000ffff057224 */ /* 0x002fe400078e0017 */
[----:B------:R-:W0:Y:S01]  /*15460*/  LDSM.16.MT88.4 R20, [R29+UR6+0x11c00] ;  /* 0x011c00061d14783b */ /* 0x000e220008004200 */
[----:B------:R-:W-:-:S03]  /*15470*/  IMAD.MOV.U32 R9, RZ, RZ, R2 ;  /* 0x000000ffff097224 */ /* 0x000fc600078e0002 */
[----:B0-----:R-:W-:Y:S04]  /*15480*/  STL.64 [R1+0x2530], R22 ;  /* 0x0025301601007387 */ /* 0x001fe80000100a00 */
[----:B------:R0:W-:Y:S01]  /*15490*/  STL.64 [R1+0x2528], R20 ;  /* 0x0025281401007387 */ /* 0x0001e20000100a00 */
[----:B--2---:R-:W-:-:S15]  /*154a0*/  HMMA.16816.F32.BF16 R24, R16, R12, R24 ;  /* 0x0000000c1018723c */ /* 0x004fde0000041818 */
[----:B------:R-:W-:-:S09]  /*154b0*/  NOP ;  /* 0x0000000000007918 */ /* 0x000fd20000000000 */
[----:B0-----:R-:W-:Y:S01]  /*154c0*/  MOV R20, R26 ;  /* 0x0000001a00147202 */ /* 0x001fe20000000f00 */
[----:B------:R-:W-:Y:S01]  /*154d0*/  IMAD.MOV.U32 R2, RZ, RZ, R27 ;  /* 0x000000ffff027224 */ /* 0x000fe200078e001b */
[----:B------:R-:W-:Y:S01]  /*154e0*/  MOV R22, R24 ;  /* 0x0000001800167202 */ /* 0x000fe20000000f00 */
[----:B------:R-:W-:Y:S01]  /*154f0*/  IMAD.MOV.U32 R21, RZ, RZ, R25 ;  /* 0x000000ffff157224 */ /* 0x000fe200078e0019 */
[----:B------:R-:W2:Y:S04]  /*15500*/  LDL.LU.64 R26, [R1+0x2568] ;  /* 0x00256800011a7983 */ /* 0x000ea80000300a00 */
[----:B------:R-:W2:Y:S01]  /*15510*/  LDL.LU.64 R24, [R1+0x2560] ;  /* 0x0025600001187983 */ /* 0x000ea20000300a00 */
[----:B------:R-:W-:-:S07]  /*15520*/  MOV R4, R28 ;  /* 0x0000001c00047202 */ /* 0x000fce0000000f00 */
[----:B--2---:R-:W-:-:S15]  /*15530*/  HMMA.16816.F32.BF16 R12, R24, R12, R4 ;  /* 0x0000000c180c723c */ /* 0x004fde0000041804 */
[----:B------:R-:W-:-:S09]  /*15540*/  NOP ;  /* 0x0000000000007918 */ /* 0x000fd20000000000 */
[----:B------:R-:W-:Y:S01]  /*15550*/  MOV R5, R14 ;  /* 0x0000000e00057202 */ /* 0x000fe20000000f00 */
[----:B------:R-:W-:Y:S01]  /*15560*/  IMAD.MOV.U32 R4, RZ, RZ, R15 ;  /* 0x000000ffff047224 */ /* 0x000fe200078e000f */
[----:B------:R-:W-:Y:S01]  /*15570*/  MOV R7, R12 ;  /* 0x0000000c00077202 */ /* 0x000fe20000000f00 */
[----:B------:R-:W-:Y:S01]  /*15580*/  IMAD.MOV.U32 R6, RZ, RZ, R13 ;  /* 0x000000ffff067224 */ /* 0x000fe200078e000d */
[----:B------:R-:W2:Y:S04]  /*15590*/  LDL.LU.64 R14, [R1+0x2558] ;  /* 0x00255800010e7983 */ /* 0x000ea80000300a00 */
[----:B------:R-:W2:Y:S02]  /*155a0*/  LDL.LU.64 R12, [R1+0x2550] ;  /* 0x00255000010c7983 */ /* 0x000ea40000300a00 */
[----:B--2---:R-:W-:Y:S02]  /*155b0*/  HMMA.16816.F32.BF16 R16, R16, R8, R12 ;  /* 0x000000081010723c */ /* 0x004fe4000004180c */
[----:B------:R-:W0:-:S15]  /*155c0*/  LDSM.16.MT88.4 R12, [R3+UR6+0x12000] ;  /* 0x01200006030c783b */ /* 0x000e1e0008004200 */
[----:B------:R-:W-:-:S06]  /*155d0*/  NOP ;  /* 0x0000000000007918 */ /* 0x000fcc0000000000 */
[----:B------:R1:W-:Y:S04]  /*155e0*/  STL.64 [R1+0x2518], R18 ;  /* 0x0025181201007387 */ /* 0x0003e80000100a00 */
[----:B------:R-:W-:Y:S01]  /*155f0*/  STL.64 [R1+0x2510], R16 ;  /* 0x0025101001007387 */ /* 0x000fe20000100a00 */
[----:B-1----:R-:W-:-:S03]  /*15600*/  MOV R18, R0 ;  /* 0x0000000000127202 */ /* 0x002fc60000000f00 */
[----:B------:R-:W2:Y:S04]  /*15610*/  LDL.LU R0, [R1+0x2548] ;  /* 0x0025480001007983 */ /* 0x000ea80000300800 */
[----:B------:R-:W3:Y:S04]  /*15620*/  LDL.LU R19, [R1+0x3c] ;  /* 0x00003c0001137983 */ /* 0x000ee80000300800 */
[----:B0-----:R0:W-:Y:S04]  /*15630*/  STL [R1+0x24fc], R13 ;  /* 0x0024fc0d01007387 */ /* 0x0011e80000100800 */
[----:B------:R1:W-:Y:S04]  /*15640*/  STL [R1+0x24f8], R14 ;  /* 0x0024f80e01007387 */ /* 0x0003e80000100800 */
[----:B------:R4:W-:Y:S01]  /*15650*/  STL [R1+0x24f4], R15 ;  /* 0x0024f40f01007387 */ /* 0x0009e20000100800 */
[----:B0-----:R-:W-:-:S03]  /*15660*/  MOV R13, R6 ;  /* 0x00000006000d7202 */ /* 0x001fc60000000f00 */
[----:B------:R0:W-:Y:S01]  /*15670*/  STL [R1+0x2520], R12 ;  /* 0x0025200c01007387 */ /* 0x0001e20000100800 */
[----:B-1----:R-:W-:Y:S01]  /*15680*/  IMAD.MOV.U32 R14, RZ, RZ, R5 ;  /* 0x000000ffff0e7224 */ /* 0x002fe200078e0005 */
[----:B----4-:R-:W-:Y:S01]  /*15690*/  MOV R15, R4 ;  /* 0x00000004000f7202 */ /* 0x010fe20000000f00 */
[----:B0-----:R-:W-:Y:S02]  /*156a0*/  IMAD.MOV.U32 R12, RZ, RZ, R7 ;  /* 0x000000ffff0c7224 */ /* 0x001fe400078e0007 */
[----:B--2---:R-:W0:Y:S04]  /*156b0*/  LDSM.16.M88.4 R4, [R0+UR6+0x100] ;  /* 0x000100060004783b */ /* 0x004e280008000200 */
[----:B0-----:R-:W-:Y:S01]  /*156c0*/  STL.64 [R1+0x50], R4 ;  /* 0x0000500401007387 */ /* 0x001fe20000100a00 */
[----:B------:R-:W-:-:S03]  /*156d0*/  IMAD.MOV.U32 R28, RZ, RZ, R6 ;  /* 0x000000ffff1c7224 */ /* 0x000fc600078e0006 */
[----:B------:R0:W-:Y:S04]  /*156e0*/  STL [R1+0x5c], R7 ;  /* 0x00005c0701007387 */ /* 0x0001e80000100800 */
[----:B0-----:R-:W2:Y:S04]  /*156f0*/  LDL.LU.64 R6, [R1+0x2540] ;  /* 0x0025400001067983 */ /* 0x001ea80000300a00 */
[----:B------:R-:W2:Y:S04]  /*15700*/  LDL.LU.64 R4, [R1+0x2538] ;  /* 0x0025380001047983 */ /* 0x000ea80000300a00 */
[----:B------:R-:W-:Y:S01]  /*15710*/  STL [R1+0x24f0], R28 ;  /* 0x0024f01c01007387 */ /* 0x000fe20000100800 */
[----:B--2---:R-:W-:Y:S03]  /*15720*/  HMMA.16816.F32.BF16 R24, R24, R8, R4 ;  /* 0x000000081818723c */ /* 0x004fe60000041804 */
[----:B------:R-:W0:-:S15]  /*15730*/  LDSM.16.MT88.4 R8, [R29+UR6+0x12000] ;  /* 0x012000061d08783b */ /* 0x000e1e0008004200 */
[----:B------:R-:W-:-:S05]  /*15740*/  NOP ;  /* 0x0000000000007918 */ /* 0x000fca0000000000 */
[----:B------:R-:W-:Y:S04]  /*15750*/  STL.64 [R1+0x2508], R26 ;  /* 0x0025081a01007387 */ /* 0x000fe80000100a00 */
[----:B------:R1:W-:Y:S04]  /*15760*/  STL.64 [R1+0x2500], R24 ;  /* 0x0025001801007387 */ /* 0x0003e80000100a00 */
[----:B-1----:R-:W3:Y:S04]  /*15770*/  LDL.LU R24, [R1] ;  /* 0x0000000001187983 */ /* 0x002ee80000300800 */
[----:B------:R-:W3:Y:S04]  /*15780*/  LDL.LU R25, [R1+0x4] ;  /* 0x0000040001197983 */ /* 0x000ee80000300800 */
[----:B------:R-:W3:Y:S04]  /*15790*/  LDL.LU R26, [R1+0x8] ;  /* 0x00000800011a7983 */ /* 0x000ee80000300800 */
[----:B------:R-:W3:Y:S04]  /*157a0*/  LDL.LU R27, [R1+0xc] ;  /* 0x00000c00011b7983 */ /* 0x000ee80000300800 */
[----:B------:R-:W2:Y:S04]  /*157b0*/  LDL.LU.64 R6, [R1+0x48] ;  /* 0x0000480001067983 */ /* 0x000ea80000300a00 */
        /* <DEDUP_REMOVED lines=8> */
[----:B------:R-:W-:-:S03]  /*15840*/  MOV R2, R21 ;  /* 0x0000001500027202 */ /* 0x000fc60000000f00 */
[----:B------:R0:W-:Y:S04]  /*15850*/  STL.64 [R1+0x68], R22 ;  /* 0x0000681601007387 */ /* 0x0001e80000100a00 */
[----:B0-----:R-:W4:Y:S04]  /*15860*/  LDL.LU.64 R22, [R1+0x2530] ;  /* 0x0025300001167983 */ /* 0x001f280000300a00 */
[----:B------:R-:W4:Y:S04]  /*15870*/  LDL.LU.64 R20, [R1+0x2528] ;  /* 0x0025280001147983 */ /* 0x000f280000300a00 */
[----:B------:R0:W-:Y:S01]  /*15880*/  STL [R1+0x2438], R0 ;  /* 0x0024380001007387 */ /* 0x0001e20000100800 */
[-C--:B---3--:R-:W-:Y:S06]  /*15890*/  HMMA.16816.F32.BF16 R8, R24, R18.reuse, R8 ;  /* 0x000000121808723c */ /* 0x088fec0000041808 */
[----:B----4-:R-:W-:Y:S01]  /*158a0*/  HMMA.16816.F32.BF16 R16, R20, R18, R12 ;  /* 0x000000121410723c */ /* 0x010fe2000004180c */
[----:B------:R-:W3:-:S15]  /*158b0*/  LDL.LU R12, [R1+0x2520] ;  /* 0x00252000010c7983 */ /* 0x000ede0000300800 */
[----:B------:R-:W-:-:S07]  /*158c0*/  NOP ;  /* 0x0000000000007918 */ /* 0x000fce0000000000 */
[----:B------:R1:W-:Y:S01]  /*158d0*/  STL [R1+0x14], R17 ;  /* 0x0000141101007387 */ /* 0x0003e20000100800 */
[----:B------:R-:W-:Y:S01]  /*158e0*/  MOV R28, R18 ;  /* 0x00000012001c7202 */ /* 0x000fe20000000f00 */
[----:B0-----:R-:W-:Y:S02]  /*158f0*/  IMAD.MOV.U32 R0, RZ, RZ, R19 ;  /* 0x000000ffff007224 */ /* 0x001fe400078e0013 */
[----:B------:R-:W-:Y:S01]  /*15900*/  IMAD.MOV.U32 R15, RZ, RZ, R16 ;  /* 0x000000ffff0f7224 */ /* 0x000fe200078e0010 */
[----:B------:R-:W4:Y:S04]  /*15910*/  LDL.LU.64 R18, [R1+0x2518] ;  /* 0x0025180001127983 */ /* 0x000f280000300a00 */
[----:B-1----:R-:W4:Y:S01]  /*15920*/  LDL.LU.64 R16, [R1+0x2510] ;  /* 0x0025100001107983 */ /* 0x002f220000300a00 */
[----:B--2---:R-:W-:Y:S01]  /*15930*/  MOV R13, R6 ;  /* 0x00000006000d7202 */ /* 0x004fe20000000f00 */
[----:B------:R-:W-:Y:S01]  /*15940*/  IMAD.MOV.U32 R14, RZ, RZ, R7 ;  /* 0x000000ffff0e7224 */ /* 0x000fe200078e0007 */
[----:B----4-:R-:W-:Y:S01]  /*15950*/  HMMA.16816.F32.BF16 R16, R24, R6, R16 ;  /* 0x000000061810723c */ /* 0x010fe20000041810 */
[----:B------:R-:W2:Y:S04]  /*15960*/  LDL.LU.64 R26, [R1+0x2508] ;  /* 0x00250800011a7983 */ /* 0x000ea80000300a00 */
[----:B------:R-:W2:Y:S04]  /*15970*/  LDL.LU.64 R24, [R1+0x2500] ;  /* 0x0025000001187983 */ /* 0x000ea80000300a00 */
[----:B------:R-:W0:-:S14]  /*15980*/  LDSM.16.MT88.4 R4, [R3+UR6+0x12400] ;  /* 0x012400060304783b */ /* 0x000e1c0008004200 */
[----:B------:R-:W-:Y:S04]  /*15990*/  STL.64 [R1+0x24d8], R18 ;  /* 0x0024d81201007387 */ /* 0x000fe80000100a00 */
[----:B------:R1:W-:Y:S04]  /*159a0*/  STL.64 [R1+0x24d0], R16 ;  /* 0x0024d01001007387 */ /* 0x0003e80000100a00 */
[----:B-1----:R-:W3:Y:S04]  /*159b0*/  LDL.LU R16, [R1+0x50] ;  /* 0x0000500001107983 */ /* 0x002ee80000300800 */
[----:B------:R-:W3:Y:S04]  /*159c0*/  LDL.LU R17, [R1+0x54] ;  /* 0x0000540001117983 */ /* 0x000ee80000300800 */
[----:B0-----:R0:W-:Y:S02]  /*159d0*/  STL.64 [R1+0x24a0], R6 ;  /* 0x0024a00601007387 */ /* 0x0011e40000100a00 */
[----:B0-----:R-:W-:Y:S01]  /*159e0*/  MOV R6, R13 ;  /* 0x0000000d00067202 */ /* 0x001fe20000000f00 */
[----:B------:R-:W-:Y:S01]  /*159f0*/  IMAD.MOV.U32 R7, RZ, RZ, R14 ;  /* 0x000000ffff077224 */ /* 0x000fe200078e000e */
[----:B------:R-:W-:Y:S04]  /*15a00*/  STL.64 [R1+0x2498], R4 ;  /* 0x0024980401007387 */ /* 0x000fe80000100a00 */
[----:B------:R-:W3:Y:S04]  /*15a10*/  LDL.LU R13, [R1+0x24fc] ;  /* 0x0024fc00010d7983 */ /* 0x000ee80000300800 */
[----:B------:R-:W3:Y:S01]  /*15a20*/  LDL.LU R14, [R1+0x24f8] ;  /* 0x0024f800010e7983 */ /* 0x000ee20000300800 */
[----:B--2---:R-:W-:Y:S03]  /*15a30*/  HMMA.16816.F32.BF16 R20, R20, R6, R24 ;  /* 0x000000061414723c */ /* 0x004fe60000041818 */
[----:B------:R-:W0:-:S15]  /*15a40*/  LDSM.16.MT88.4 R24, [R29+UR6+0x12400] ;  /* 0x012400061d18783b */ /* 0x000e1e0008004200 */
[----:B------:R-:W-:-:S05]  /*15a50*/  NOP ;  /* 0x0000000000007918 */ /* 0x000fca0000000000 */
[----:B------:R-:W-:Y:S04]  /*15a60*/  STL.64 [R1+0x24c0], R22 ;  /* 0x0024c01601007387 */ /* 0x000fe80000100a00 */
[----:B------:R1:W-:Y:S02]  /*15a70*/  STL.64 [R1+0x24b8], R20 ;  /* 0x0024b81401007387 */ /* 0x0003e40000100a00 */
[----:B-1----:R-:W-:Y:S02]  /*15a80*/  MOV R20, R15 ;  /* 0x0000000f00147202 */ /* 0x002fe40000000f00 */
[----:B------:R-:W3:Y:S01]  /*15a90*/  LDL.LU R15, [R1+0x24f4] ;  /* 0x0024f400010f7983 */ /* 0x000ee20000300800 */
[----:B------:R-:W-:-:S03]  /*15aa0*/  IMAD.MOV.U32 R22, RZ, RZ, R28 ;  /* 0x000000ffff167224 */ /* 0x000fc600078e001c */
[----:B------:R-:W2:Y:S04]  /*15ab0*/  LDL.LU R21, [R1+0x14] ;  /* 0x0000140001157983 */ /* 0x000ea80000300800 */
[----:B------:R-:W4:Y:S04]  /*15ac0*/  LDL.LU R28, [R1+0x24f0] ;  /* 0x0024f000011c7983 */ /* 0x000f280000300800 */
[----:B0-----:R-:W-:Y:S04]  /*15ad0*/  STL.64 [R1+0x24b0], R26 ;  /* 0x0024b01a01007387 */ /* 0x001fe80000100a00 */
[----:B------:R0:W-:Y:S02]  /*15ae0*/  STL.64 [R1+0x24a8], R24 ;  /* 0x0024a81801007387 */ /* 0x0001e40000100a00 */
[----:B0-----:R-:W-:-:S02]  /*15af0*/  IMAD.MOV.U32 R25, RZ, RZ, R2 ;  /* 0x000000ffff197224 */ /* 0x001fc400078e0002 */
[----:B------:R-:W4:Y:S01]  /*15b00*/  LDL.LU R24, [R1+0x60] ;  /* 0x0000600001187983 */ /* 0x000f220000300800 */
[----:B---3--:R-:W-:-:S15]  /*15b10*/  HMMA.16816.F32.BF16 R8, R12, R16, R8 ;  /* 0x000000100c08723c */ /* 0x008fde0000041808 */
[----:B------:R-:W-:-:S09]  /*15b20*/  NOP ;  /* 0x0000000000007918 */ /* 0x000fd20000000000 */
[----:B------:R-:W-:Y:S01]  /*15b30*/  MOV R4, R10 ;  /* 0x0000000a00047202 */ /* 0x000fe20000000f00 */
        /* <DEDUP_REMOVED lines=12> */
[----:B------:R-:W4:Y:S04]  /*15c00*/  LDL.LU.64 R18, [R1+0x24d8] ;  /* 0x0024d80001127983 */ /* 0x000f280000300a00 */
[----:B------:R-:W4:Y:S02]  /*15c10*/  LDL.LU.64 R16, [R1+0x24d0] ;  /* 0x0024d00001107983 */ /* 0x000f240000300a00 */
[----:B----4-:R-:W-:Y:S02]  /*15c20*/  HMMA.16816.F32.BF16 R12, R12, R24, R16 ;  /* 0x000000180c0c723c */ /* 0x010fe40000041810 */
        /* <DEDUP_REMOVED lines=8> */
[----:B------:R-:W-:Y:S04]  /*15cb0*/  STL [R1+0x2468], R18 ;  /* 0x0024681201007387 */ /* 0x000fe80000100800 */
[----:B------:R-:W-:Y:S01]  /*15cc0*/  STL [R1+0x2464], R19 ;  /* 0x0024641301007387 */ /* 0x000fe20000100800 */
[----:B0-----:R-:W-:-:S03]  /*15cd0*/  MOV R17, R20 ;  /* 0x0000001400117202 */ /* 0x001fc60000000f00 */
[----:B------:R0:W-:Y:S02]  /*15ce0*/  STL [R1+0x2490], R16 ;  /* 0x0024901001007387 */ /* 0x0001e40000100800 */
[----:B0-----:R-:W-:Y:S01]  /*15cf0*/  IMAD.MOV.U32 R16, RZ, RZ, R21 ;  /* 0x000000ffff107224 */ /* 0x001fe200078e0015 */
[----:B------:R-:W-:Y:S01]  /*15d00*/  MOV R19, R0 ;  /* 0x0000000000137202 */ /* 0x000fe20000000f00 */
[----:B--2---:R-:W0:Y:S04]  /*15d10*/  LDSM.16.M88.4 R20, [R28+UR6+0x100] ;  /* 0x000100061c14783b */ /* 0x004e280008000200 */
[----:B0-----:R-:W-:Y:S01]  /*15d20*/  STL.64 [R1+0x30], R20 ;  /* 0x0000301401007387 */ /* 0x001fe20000100a00 */
[----:B------:R-:W-:-:S03]  /*15d30*/  IMAD.MOV.U32 R0, RZ, RZ, R22 ;  /* 0x000000ffff007224 */ /* 0x000fc600078e0016 */
[----:B------:R0:W-:Y:S04]  /*15d40*/  STL [R1+0x3c], R23 ;  /* 0x00003c1701007387 */ /* 0x0001e80000100800 */
[----:B0-----:R-:W2:Y:S04]  /*15d50*/  LDL.LU.64 R22, [R1+0x24c0] ;  /* 0x0024c00001167983 */ /* 0x001ea80000300a00 */
[----:B------:R-:W2:Y:S04]  /*15d60*/  LDL.LU.64 R20, [R1+0x24b8] ;  /* 0x0024b80001147983 */ /* 0x000ea80000300a00 */
[----:B------:R-:W-:Y:S04]  /*15d70*/  STL [R1+0x2460], R0 ;  /* 0x0024600001007387 */ /* 0x000fe80000100800 */
[----:B------:R-:W4:Y:S01]  /*15d80*/  LDL.LU.64 R26, [R1+0x24b0] ;  /* 0x0024b000011a7983 */ /* 0x000f220000300a00 */
[----:B------:R-:W-:Y:S01]  /*15d90*/  IMAD.MOV.U32 R18, RZ, RZ, R7 ;  /* 0x000000ffff127224 */ /* 0x000fe200078e0007 */
[----:B--2---:R-:W-:Y:S02]  /*15da0*/  HMMA.16816.F32.BF16 R8, R8, R24, R20 ;  /* 0x000000180808723c */ /* 0x004fe40000041814 */
[----:B------:R-:W0:Y:S04]  /*15db0*/  LDSM.16.MT88.4 R20, [R29+UR6+0x12800] ;  /* 0x012800061d14783b */ /* 0x000e280008004200 */
[----:B------:R-:W4:-:S15]  /*15dc0*/  LDL.LU.64 R24, [R1+0x24a8] ;  /* 0x0024a80001187983 */ /* 0x000f1e0000300a00 */
[----:B------:R-:W-:-:S02]  /*15dd0*/  NOP ;  /* 0x0000000000007918 */ /* 0x000fc40000000000 */
[----:B------:R1:W-:Y:S04]  /*15de0*/  STL.64 [R1+0x2478], R10 ;  /* 0x0024780a01007387 */ /* 0x0003e80000100a00 */
[----:B------:R-:W-:Y:S04]  /*15df0*/  STL.64 [R1+0x2470], R8 ;  /* 0x0024700801007387 */ /* 0x000fe80000100a00 */
[----:B-1----:R-:W2:Y:S04]  /*15e00*/  LDL.LU.64 R10, [R1+0x68] ;  /* 0x00006800010a7983 */ /* 0x002ea80000300a00 */
        /* <DEDUP_REMOVED lines=10> */
[----:B0-----:R-:W3:Y:S04]  /*15eb0*/  LDL.LU.64 R6, [R1+0x24a0] ;  /* 0x0024a00001067983 */ /* 0x001ee80000300a00 */
[----:B------:R-:W3:Y:S04]  /*15ec0*/  LDL.LU.64 R4, [R1+0x2498] ;  /* 0x0024980001047983 */ /* 0x000ee80000300a00 */
        /* <DEDUP_REMOVED lines=66> */
[----:B0-----:R-:W-:Y:S04]  /*162f0*/  STL [R1+0x23dc], R5 ;  /* 0x0023dc0501007387 */ /* 0x001fe80000100800 */
[----:B------:R-:W-:Y:S04]  /*16300*/  STL [R1+0x23d8], R6 ;  /* 0x0023d80601007387 */ /* 0x000fe80000100800 */
[----:B------:R-:W-:Y:S04]  /*16310*/  STL [R1+0x23d4], R7 ;  /* 0x0023d40701007387 */ /* 0x000fe80000100800 */
[----:B------:R0:W-:Y:S02]  /*16320*/  STL [R1+0x2400], R4 ;  /* 0x0024000401007387 */ /* 0x0001e40000100800 */
[----:B0-----:R-:W-:-:S02]  /*16330*/  IMAD.MOV.U32 R4, RZ, RZ, R24 ;  /* 0x000000ffff047224 */ /* 0x001fc400078e0018 */
[----:B--2---:R-:W0:Y:S04]  /*16340*/  LDSM.16.M88.4 R24, [R0+UR6+0x180] ;  /* 0x000180060018783b */ /* 0x004e280008000200 */
[----:B0-----:R-:W-:Y:S01]  /*16350*/  STL.64 [R1+0x50], R24 ;  /* 0x0000501801007387 */ /* 0x001fe20000100a00 */
[----:B------:R-:W-:-:S03]  /*16360*/  IMAD.MOV.U32 R28, RZ, RZ, R26 ;  /* 0x000000ffff1c7224 */ /* 0x000fc600078e001a */
[----:B------:R0:W-:Y:S04]  /*16370*/  STL [R1+0x5c], R27 ;  /* 0x00005c1b01007387 */ /* 0x0001e80000100800 */
[----:B0-----:R-:W2:Y:S04]  /*16380*/  LDL.LU.64 R26, [R1+0x2430] ;  /* 0x00243000011a7983 */ /* 0x001ea80000300a00 */
[----:B------:R-:W2:Y:S01]  /*16390*/  LDL.LU.64 R24, [R1+0x2428] ;  /* 0x0024280001187983 */ /* 0x000ea20000300a00 */
[----:B------:R-:W-:Y:S01]  /*163a0*/  IMAD.MOV.U32 R6, RZ, RZ, R11 ;  /* 0x000000ffff067224 */ /* 0x000fe200078e000b */
[----:B------:R-:W-:-:S02]  /*163b0*/  MOV R7, R10 ;  /* 0x0000000a00077202 */ /* 0x000fc40000000f00 */
[----:B------:R-:W-:Y:S04]  /*163c0*/  STL [R1+0x23d0], R28 ;  /* 0x0023d01c01007387 */ /* 0x000fe80000100800 */
[----:B------:R-:W4:Y:S01]  /*163d0*/  LDL.LU.64 R10, [R1+0x2420] ;  /* 0x00242000010a7983 */ /* 0x000f220000300a00 */
[----:B------:R-:W-:Y:S01]  /*163e0*/  MOV R5, R15 ;  /* 0x0000000f00057202 */ /* 0x000fe20000000f00 */
        /* <DEDUP_REMOVED lines=87> */
[----:B------:R-:W-:Y:S01]  /*16960*/  STL [R1+0x2344], R15 ;  /* 0x0023440f01007387 */ /* 0x000fe20000100800 */
[----:B0-----:R-:W-:-:S03]  /*16970*/  MOV R13, R9 ;  /* 0x00000009000d7202 */ /* 0x001fc60000000f00 */
[----:B------:R0:W-:Y:S01]  /*16980*/  STL [R1+0x2370], R12 ;  /* 0x0023700c01007387 */ /* 0x0001e20000100800 */
[----:B-1----:R-:W-:Y:S02]  /*16990*/  IMAD.MOV.U32 R14, RZ, RZ, R8 ;  /* 0x000000ffff0e7224 */ /* 0x002fe400078e0008 */
        /* <DEDUP_REMOVED lines=10> */
[----:B--2---:R-:W-:Y:S03]  /*16a40*/  HMMA.16816.F32.BF16 R24, R24, R20, R8 ;  /* 0x000000141818723c */ /* 0x004fe60000041808 */
[----:B------:R-:W0:Y:S04]  /*16a50*/  LDSM.16.MT88.4 R8, [R29+UR6+0x13800] ;  /* 0x013800061d08783b */ /* 0x000e280008004200 */
[----:B------:R-:W4:-:S15]  /*16a60*/  LDL.LU.64 R20, [R1+0x2388] ;  /* 0x0023880001147983 */ /* 0x000f1e0000300a00 */
[----:B------:R-:W-:-:S01]  /*16a70*/  NOP ;  /* 0x0000000000007918 */ /* 0x000fc20000000000 */
        /* <DEDUP_REMOVED lines=84> */
[----:B0-----:R-:W-:Y:S01]  /*16fc0*/  IMAD.MOV.U32 R16, RZ, RZ, R22 ;  /* 0x000000ffff107224 */ /* 0x001fe200078e0016 */
[----:B-1----:R-:W-:Y:S01]  /*16fd0*/  MOV R17, R21 ;  /* 0x0000001500117202 */ /* 0x002fe20000000f00 */
[----:B----4-:R-:W-:Y:S01]  /*16fe0*/  IMAD.MOV.U32 R18, RZ, RZ, R20 ;  /* 0x000000ffff127224 */ /* 0x010fe200078e0014 */
[----:B------:R-:W-:Y:S04]  /*16ff0*/  STL [R1+0x22b0], R19 ;  /* 0x0022b01301007387 */ /* 0x000fe80000100800 */
        /* <DEDUP_REMOVED lines=30> */
[----:B----4-:R-:W-:-:S15]  /*171e0*/  HMMA.16816.F32.BF16 R12, R24, R14, R16 ;  /* 0x0000000e180c723c */ /* 0x010fde0000041810 */
[----:B------:R-:W-:-:S09]  /*171f0*/  NOP ;  /* 0x0000000000007918 */ /* 0x000fd20000000000 */
[----:B------:R-:W-:Y:S01]  /*17200*/  IMAD.MOV.U32 R17, RZ, RZ, R14 ;  /* 0x000000ffff117224 */ /* 0x000fe200078e000e */
[----:B------:R-:W-:Y:S01]  /*17210*/  MOV R18, R15 ;  /* 0x0000000f00127202 */ /* 0x000fe20000000f00 */
[----:B------:R-:W-:Y:S01]  /*17220*/  IMAD.MOV.U32 R28, RZ, RZ, R12 ;  /* 0x000000ffff1c7224 */ /* 0x000fe200078e000c */
[----:B------:R-:W-:Y:S01]  /*17230*/  MOV R16, R13 ;  /* 0x0000000d00107202 */ /* 0x000fe20000000f00 */
[----:B------:R-:W3:Y:S04]  /*17240*/  LDL.LU.64 R14, [R1+0x22e0] ;  /* 0x0022e000010e7983 */ /* 0x000ee80000300a00 */
[----:B------:R-:W3:Y:S01]  /*17250*/  LDL.LU.64 R12, [R1+0x22d8] ;  /* 0x0022d800010c7983 */ /* 0x000ee20000300a00 */
[----:B--2---:R-:W-:Y:S01]  /*17260*/  IMAD.MOV.U32 R19, RZ, RZ, R10 ;  /* 0x000000ffff137224 */ /* 0x004fe200078e000a */
[----:B0-----:R-:W-:Y:S01]  /*17270*/  MOV R0, R11 ;  /* 0x0000000b00007202 */ /* 0x001fe20000000f00 */
[----:B---3--:R-:W-:Y:S01]  /*17280*/  HMMA.16816.F32.BF16 R4, R4, R10, R12 ;  /* 0x0000000a0404723c */ /* 0x008fe2000004180c */
[----:B------:R-:W2:Y:S04]  /*17290*/  LDL.LU.64 R10, [R1+0x22d0] ;  /* 0x0022d000010a7983 */ /* 0x000ea80000300a00 */
[----:B------:R-:W2:Y:S04]  /*172a0*/  LDL.LU.64 R8, [R1+0x22c8] ;  /* 0x0022c80001087983 */ /* 0x000ea80000300a00 */
[----:B------:R-:W0:-:S14]  /*172b0*/  LDSM.16.MT88.4 R12, [R3+UR6+0x14400] ;  /* 0x01440006030c783b */ /* 0x000e1c0008004200 */
[----:B------:R1:W-:Y:S04]  /*172c0*/  STL.64 [R1+0x2298], R6 ;  /* 0x0022980601007387 */ /* 0x0003e80000100a00 */
[----:B------:R3:W-:Y:S01]  /*172d0*/  STL.64 [R1+0x2290], R4 ;  /* 0x0022900401007387 */ /* 0x0007e20000100a00 */
[----:B-1----:R-:W-:Y:S01]  /*172e0*/  IMAD.MOV.U32 R6, RZ, RZ, R17 ;  /* 0x000000ffff067224 */ /* 0x002fe200078e0011 */
[----:B------:R-:W-:Y:S01]  /*172f0*/  MOV R7, R18 ;  /* 0x0000001200077202 */ /* 0x000fe20000000f00 */
[----:B---3--:R-:W-:Y:S01]  /*17300*/  IMAD.MOV.U32 R4, RZ, RZ, R28 ;  /* 0x000000ffff047224 */ /* 0x008fe200078e001c */
[----:B------:R-:W-:Y:S01]  /*17310*/  MOV R5, R16 ;  /* 0x0000001000057202 */ /* 0x000fe20000000f00 */
[----:B------:R-:W3:Y:S04]  /*17320*/  LDL.LU R28, [R1+0x22c0] ;  /* 0x0022c000011c7983 */ /* 0x000ee80000300800 */
[----:B------:R-:W4:Y:S04]  /*17330*/  LDL.LU R16, [R1+0x22bc] ;  /* 0x0022bc0001107983 */ /* 0x000f280000300800 */
[----:B------:R-:W4:Y:S04]  /*17340*/  LDL.LU R17, [R1+0x22b8] ;  /* 0x0022b80001117983 */ /* 0x000f280000300800 */
[----:B------:R-:W4:Y:S04]  /*17350*/  LDL.LU R18, [R1+0x22b4] ;  /* 0x0022b40001127983 */ /* 0x000f280000300800 */
[----:B0-----:R0:W-:Y:S02]  /*17360*/  STL.64 [R1+0x2260], R14 ;  /* 0x0022600e01007387 */ /* 0x0011e40000100a00 */
[----:B0-----:R-:W-:Y:S01]  /*17370*/  IMAD.MOV.U32 R14, RZ, RZ, R19 ;  /* 0x000000ffff0e7224 */ /* 0x001fe200078e0013 */
[----:B------:R-:W-:Y:S01]  /*17380*/  MOV R15, R0 ;  /* 0x00000000000f7202 */ /* 0x000fe20000000f00 */
[----:B------:R-:W-:Y:S04]  /*17390*/  STL.64 [R1+0x2258], R12 ;  /* 0x0022580c01007387 */ /* 0x000fe80000100a00 */
[----:B------:R-:W4:Y:S02]  /*173a0*/  LDL.LU R19, [R1+0x22b0] ;  /* 0x0022b00001137983 */ /* 0x000f240000300800 */
[----:B--2---:R-:W-:Y:S02]  /*173b0*/  HMMA.16816.F32.BF16 R24, R24, R14, R8 ;  /* 0x0000000e1818723c */ /* 0x004fe40000041808 */
[----:B------:R-:W0:-:S15]  /*173c0*/  LDSM.16.MT88.4 R8, [R29+UR6+0x14400] ;  /* 0x014400061d08783b */ /* 0x000e1e0008004200 */
[----:B------:R-:W-:-:S06]  /*173d0*/  NOP ;  /* 0x0000000000007918 */ /* 0x000fcc0000000000 */
[----:B------:R-:W-:Y:S04]  /*173e0*/  STL.64 [R1+0x2280], R26 ;  /* 0x0022801a01007387 */ /* 0x000fe80000100a00 */
[----:B------:R1:W-:Y:S04]  /*173f0*/  STL.64 [R1+0x2278], R24 ;  /* 0x0022781801007387 */ /* 0x0003e80000100a00 */
[----:B-1----:R-:W4:Y:S04]  /*17400*/  LDL.LU R24, [R1+0x40] ;  /* 0x0000400001187983 */ /* 0x002f280000300800 */
[----:B------:R-:W4:Y:S04]  /*17410*/  LDL.LU R25, [R1+0x44] ;  /* 0x0000440001197983 */ /* 0x000f280000300800 */
[----:B0-----:R-:W-:Y:S04]  /*17420*/  STL.64 [R1+0x2270], R10 ;  /* 0x0022700a01007387 */ /* 0x001fe80000100a00 */
[----:B------:R0:W-:Y:S02]  /*17430*/  STL.64 [R1+0x2268], R8 ;  /* 0x0022680801007387 */ /* 0x0001e40000100a00 */
[----:B0-----:R-:W-:-:S02]  /*17440*/  IMAD.MOV.U32 R9, RZ, RZ, R2 ;  /* 0x000000ffff097224 */ /* 0x001fc400078e0002 */
[----:B------:R-:W2:Y:S01]  /*17450*/  LDL.LU R8, [R1+0x50] ;  /* 0x0000500001087983 */ /* 0x000ea20000300800 */
[----:B----4-:R-:W-:-:S15]  /*17460*/  HMMA.16816.F32.BF16 R20, R16, R24, R20 ;  /* 0x000000181014723c */ /* 0x010fde0000041814 */
        /* <DEDUP_REMOVED lines=8> */
[----:B------:R-:W2:Y:S04]  /*174f0*/  LDL.LU.64 R6, [R1+0x2298] ;  /* 0x0022980001067983 */ /* 0x000ea80000300a00 */
[----:B------:R-:W2:Y:S02]  /*17500*/  LDL.LU.64 R4, [R1+0x2290] ;  /* 0x0022900001047983 */ /* 0x000ea40000300a00 */
[----:B--2---:R-:W-:Y:S02]  /*17510*/  HMMA.16816.F32.BF16 R16, R16, R8, R4 ;  /* 0x000000081010723c */ /* 0x004fe40000041804 */
[----:B------:R-:W0:-:S15]  /*17520*/  LDSM.16.MT88.4 R4, [R3+UR6+0x14800] ;  /* 0x014800060304783b */ /* 0x000e1e0008004200 */
[----:B------:R-:W-:-:S06]  /*17530*/  NOP ;  /* 0x0000000000007918 */ /* 0x000fcc0000000000 */
[----:B------:R3:W-:Y:S04]  /*17540*/  STL.64 [R1+0x2248], R18 ;  /* 0x0022481201007387 */ /* 0x0007e80000100a00 */
[----:B------:R-:W-:Y:S01]  /*17550*/  STL.64 [R1+0x2240], R16 ;  /* 0x0022401001007387 */ /* 0x000fe20000100a00 */
[----:B---3--:R-:W-:-:S03]  /*17560*/  MOV R18, R28 ;  /* 0x0000001c00127202 */ /* 0x008fc60000000f00 */
[----:B------:R-:W2:Y:S01]  /*17570*/  LDL.LU R28, [R1+0x2288] ;  /* 0x00228800011c7983 */ /* 0x000ea20000300800 */
[----:B------:R-:W-:Y:S01]  /*17580*/  MOV R15, R24 ;  /* 0x00000018000f7202 */ /* 0x000fe20000000f00 */
[----:B------:R-:W-:Y:S01]  /*17590*/  IMAD.MOV.U32 R11, RZ, RZ, R25 ;  /* 0x000000ffff0b7224 */ /* 0x000fe200078e0019 */
[----:B------:R-:W-:Y:S01]  /*175a0*/  MOV R10, R26 ;  /* 0x0000001a000a7202 */ /* 0x000fe20000000f00 */
[----:B------:R-:W-:Y:S01]  /*175b0*/  IMAD.MOV.U32 R0, RZ, RZ, R27 ;  /* 0x000000ffff007224 */ /* 0x000fe200078e001b */
[----:B------:R-:W3:Y:S04]  /*175c0*/  LDL.LU R19, [R1+0x4c] ;  /* 0x00004c0001137983 */ /* 0x000ee80000300800 */
[----:B0-----:R-:W-:Y:S04]  /*175d0*/  STL [R1+0x222c], R5 ;  /* 0x00222c0501007387 */ /* 0x001fe80000100800 */
[----:B------:R-:W-:Y:S04]  /*175e0*/  STL [R1+0x2228], R6 ;  /* 0x0022280601007387 */ /* 0x000fe80000100800 */
[----:B------:R0:W-:Y:S04]  /*175f0*/  STL [R1+0x2224], R7 ;  /* 0x0022240701007387 */ /* 0x0001e80000100800 */
[----:B------:R-:W-:Y:S01]  /*17600*/  STL [R1+0x2250], R4 ;  /* 0x0022500401007387 */ /* 0x000fe20000100800 */
[----:B0-----:R-:W-:-:S03]  /*17610*/  MOV R7, R0 ;  /* 0x0000000000077202 */ /* 0x001fc60000000f00 */
[----:B--2---:R-:W0:Y:S04]  /*17620*/  LDSM.16.M88.4 R24, [R28+UR6+0x200] ;  /* 0x000200061c18783b */ /* 0x004e280008000200 */
[----:B0-----:R-:W-:Y:S01]  /*17630*/  STL.64 [R1+0x20], R24 ;  /* 0x0000201801007387 */ /* 0x001fe20000100a00 */
[----:B------:R-:W-:-:S03]  /*17640*/  IMAD.MOV.U32 R0, RZ, RZ, R26 ;  /* 0x000000ffff007224 */ /* 0x000fc600078e001a */
[----:B------:R0:W-:Y:S04]  /*17650*/  STL [R1+0x2c], R27 ;  /* 0x00002c1b01007387 */ /* 0x0001e80000100800 */
[----:B0-----:R-:W2:Y:S04]  /*17660*/  LDL.LU.64 R26, [R1+0x2280] ;  /* 0x00228000011a7983 */ /* 0x001ea80000300a00 */
[----:B------:R-:W2:Y:S01]  /*17670*/  LDL.LU.64 R24, [R1+0x2278] ;  /* 0x0022780001187983 */ /* 0x000ea20000300a00 */
[----:B------:R-:W-:Y:S01]  /*17680*/  MOV R5, R11 ;  /* 0x0000000b00057202 */ /* 0x000fe20000000f00 */
[----:B------:R-:W-:-:S02]  /*17690*/  IMAD.MOV.U32 R6, RZ, RZ, R10 ;  /* 0x000000ffff067224 */ /* 0x000fc400078e000a */
        /* <DEDUP_REMOVED lines=363> */
[----:B------:R0:W-:Y:S04]  /*18d50*/  STL.64 [R1+0x2028], R20 ;  /* 0x0020281401007387 */ /* 0x0001e80000100a00 */
[----:B0-----:R-:W4:Y:S01]  /*18d60*/  LDL.LU R20, [R1+0x50] ;  /* 0x0000500001147983 */ /* 0x001f220000300800 */
        /* <DEDUP_REMOVED lines=8> */
[----:B------:R-:W-:Y:S01]  /*18df0*/  MOV R11, R0 ;  /* 0x00000000000b7202 */ /* 0x000fe20000000f00 */
[----:B------:R-:W-:-:S06]  /*18e00*/  IMAD.MOV.U32 R21, RZ, RZ, R2 ;  /* 0x000000ffff157224 */ /* 0x000fcc00078e0002 */
        /* <DEDUP_REMOVED lines=17> */
[----:B------:R1:W-:Y:S01]  /*18f20*/  STL [R1+0x1fe8], R13 ;  /* 0x001fe80d01007387 */ /* 0x0003e20000100800 */
[----:B0-----:R-:W-:Y:S01]  /*18f30*/  IMAD.MOV.U32 R12, RZ, RZ, R9 ;  /* 0x000000ffff0c7224 */ /* 0x001fe200078e0009 */
[----:B-1----:R-:W-:-:S02]  /*18f40*/  MOV R13, R8 ;  /* 0x00000008000d7202 */ /* 0x002fc40000000f00 */
[----:B------:R0:W-:Y:S04]  /*18f50*/  STL [R1+0x1fe4], R14 ;  /* 0x001fe40e01007387 */ /* 0x0001e80000100800 */
[----:B------:R1:W-:Y:S01]  /*18f60*/  STL [R1+0x1fe0], R15 ;  /* 0x001fe00f01007387 */ /* 0x0003e20000100800 */
[----:B0-----:R-:W-:Y:S01]  /*18f70*/  IMAD.MOV.U32 R14, RZ, RZ, R2 ;  /* 0x000000ffff0e7224 */ /* 0x001fe200078e0002 */
[----:B-1----:R-:W-:Y:S02]  /*18f80*/  MOV R15, R0 ;  /* 0x00000000000f7202 */ /* 0x002fe40000000f00 */
[----:B--2---:R-:W0:Y:S04]  /*18f90*/  LDSM.16.M88.4 R8, [R28+UR6+0x300] ;  /* 0x000300061c08783b */ /* 0x004e280008000200 */
[----:B0-----:R-:W-:Y:S01]  /*18fa0*/  STL [R1+0x20], R8 ;  /* 0x0000200801007387 */ /* 0x001fe20000100800 */
[----:B------:R-:W-:Y:S01]  /*18fb0*/  MOV R0, R10 ;  /* 0x0000000a00007202 */ /* 0x000fe20000000f00 */
[----:B------:R-:W-:-:S02]  /*18fc0*/  IMAD.MOV.U32 R2, RZ, RZ, R9 ;  /* 0x000000ffff027224 */ /* 0x000fc400078e0009 */
        /* <DEDUP_REMOVED lines=14> */
[----:B0-----:R-:W-:Y:S01]  /*190b0*/  IMAD.MOV.U32 R10, RZ, RZ, R17 ;  /* 0x000000ffff0a7224 */ /* 0x001fe200078e0011 */
[----:B------:R-:W-:Y:S01]  /*190c0*/  MOV R11, R16 ;  /* 0x00000010000b7202 */ /* 0x000fe20000000f00 */
[----:B-1----:R-:W-:Y:S01]  /*190d0*/  IMAD.MOV.U32 R8, RZ, RZ, R19 ;  /* 0x000000ffff087224 */ /* 0x002fe200078e0013 */
[----:B------:R-:W-:-:S02]  /*190e0*/  MOV R9, R18 ;  /* 0x0000001200097202 */ /* 0x000fc40000000f00 */
[----:B------:R-:W0:Y:S04]  /*190f0*/  LDSM.16.M88.4 R16, [R28+UR6+0x8300] ;  /* 0x008300061c10783b */ /* 0x000e280008000200 */
[----:B0-----:R-:W-:Y:S04]  /*19100*/  STL.64 [R1+0x60], R16 ;  /* 0x0000601001007387 */ /* 0x001fe80000100a00 */
        /* <DEDUP_REMOVED lines=39> */
[----:B-1----:R-:W4:Y:S01]  /*19380*/  LDL.LU R20, [R1+0x20] ;  /* 0x0000200001147983 */ /* 0x002f220000300800 */
[----:B---3--:R-:W-:-:S03]  /*19390*/  IMAD.MOV.U32 R21, RZ, RZ, R2 ;  /* 0x000000ffff157224 */ /* 0x008fc600078e0002 */
[----:B0-----:R-:W-:Y:S04]  /*193a0*/  STL [R1+0x1f94], R25 ;  /* 0x001f941901007387 */ /* 0x001fe80000100800 */
[----:B------:R-:W-:Y:S04]  /*193b0*/  STL [R1+0x1f90], R26 ;  /* 0x001f901a01007387 */ /* 0x000fe80000100800 */
[----:B------:R-:W-:Y:S01]  /*193c0*/  STL [R1+0x1f8c], R27 ;  /* 0x001f8c1b01007387 */ /* 0x000fe20000100800 */
[----:B----4-:R-:W-:-:S15]  /*193d0*/  HMMA.16816.F32.BF16 R8, R12, R20, R8 ;  /* 0x000000140c08723c */ /* 0x010fde0000041808 */
[----:B------:R-:W-:-:S09]  /*193e0*/  NOP ;  /* 0x0000000000007918 */ /* 0x000fd20000000000 */
[----:B------:R-:W-:Y:S01]  /*193f0*/  MOV R5, R10 ;  /* 0x0000000a00057202 */ /* 0x000fe20000000f00 */
[----:B------:R-:W-:Y:S01]  /*19400*/  IMAD.MOV.U32 R4, RZ, RZ, R11 ;  /* 0x000000ffff047224 */ /* 0x000fe200078e000b */
[----:B------:R-:W-:Y:S01]  /*19410*/  MOV R7, R8 ;  /* 0x0000000800077202 */ /* 0x000fe20000000f00 */
[----:B------:R-:W-:Y:S01]  /*19420*/  IMAD.MOV.U32 R6, RZ, RZ, R9 ;  /* 0x000000ffff067224 */ /* 0x000fe200078e0009 */
[----:B------:R-:W2:Y:S04]  /*19430*/  LDL.LU.64 R10, [R1+0x1fd8] ;  /* 0x001fd800010a7983 */ /* 0x000ea80000300a00 */
[----:B------:R-:W2:Y:S04]  /*19440*/  LDL.LU.64 R8, [R1+0x1fd0] ;  /* 0x001fd00001087983 */ /* 0x000ea80000300a00 */
[----:B------:R-:W-:Y:S04]  /*19450*/  STL.64 [R1+0x1fb8], R6 ;  /* 0x001fb80601007387 */ /* 0x000fe80000100a00 */
[----:B------:R0:W-:Y:S04]  /*19460*/  STL.64 [R1+0x1fb0], R4 ;  /* 0x001fb00401007387 */ /* 0x0001e80000100a00 */
[----:B0-----:R-:W3:Y:S01]  /*19470*/  LDL.LU.64 R4, [R1+0x60] ;  /* 0x0000600001047983 */ /* 0x001ee20000300a00 */
[----:B--2---:R-:W-:Y:S03]  /*19480*/  HMMA.16816.F32.BF16 R20, R8, R20, R16 ;  /* 0x000000140814723c */ /* 0x004fe60000041810 */
[----:B------:R-:W2:Y:S04]  /*19490*/  LDL.LU.64 R18, [R1+0x1fc8] ;  /* 0x001fc80001127983 */ /* 0x000ea80000300a00 */
[----:B------:R-:W2:Y:S04]  /*194a0*/  LDL.LU.64 R16, [R1+0x1fc0] ;  /* 0x001fc00001107983 */ /* 0x000ea80000300a00 */
[----:B------:R-:W4:-:S13]  /*194b0*/  LDL.LU.64 R6, [R1+0x1fb8] ;  /* 0x001fb80001067983 */ /* 0x000f1a0000300a00 */
[----:B------:R-:W-:Y:S01]  /*194c0*/  MOV R25, R20 ;  /* 0x0000001400197202 */ /* 0x000fe20000000f00 */
[----:B------:R-:W-:Y:S01]  /*194d0*/  IMAD.MOV.U32 R26, RZ, RZ, R21 ;  /* 0x000000ffff1a7224 */ /* 0x000fe200078e0015 */
[----:B---3--:R-:W-:Y:S01]  /*194e0*/  MOV R21, R4 ;  /* 0x0000000400157202 */ /* 0x008fe20000000f00 */
[----:B------:R-:W-:Y:S01]  /*194f0*/  IMAD.MOV.U32 R20, RZ, RZ, R5 ;  /* 0x000000ffff147224 */ /* 0x000fe200078e0005 */
[----:B--2---:R-:W-:Y:S01]  /*19500*/  HMMA.16816.F32.BF16 R12, R12, R4, R16 ;  /* 0x000000040c0c723c */ /* 0x004fe20000041810 */
[----:B------:R-:W2:Y:S04]  /*19510*/  LDL.LU.64 R4, [R1+0x1fb0] ;  /* 0x001fb00001047983 */ /* 0x000ea80000300a00 */
[----:B------:R-:W0:-:S15]  /*19520*/  LDSM.16.MT88.4 R16, [R3+UR6+0x17000] ;  /* 0x017000060310783b */ /* 0x000e1e0008004200 */
[----:B------:R-:W-:-:S03]  /*19530*/  NOP ;  /* 0x0000000000007918 */ /* 0x000fc60000000000 */
[----:B------:R1:W-:Y:S04]  /*19540*/  STL.64 [R1+0x1f70], R14 ;  /* 0x001f700e01007387 */ /* 0x0003e80000100a00 */
[----:B------:R-:W-:Y:S01]  /*19550*/  STL.64 [R1+0x1f68], R12 ;  /* 0x001f680c01007387 */ /* 0x000fe20000100a00 */
[----:B-1----:R-:W-:-:S03]  /*19560*/  MOV R14, R0 ;  /* 0x00000000000e7202 */ /* 0x002fc60000000f00 */
[----:B------:R-:W3:Y:S01]  /*19570*/  LDL.LU R0, [R1+0x1fa8] ;  /* 0x001fa80001007983 */ /* 0x000ee20000300800 */
[----:B------:R-:W-:-:S03]  /*19580*/  MOV R27, R22 ;  /* 0x00000016001b7202 */ /* 0x000fc60000000f00 */
[----:B------:R-:W4:Y:S01]  /*19590*/  LDL.LU R15, [R1+0x2c] ;  /* 0x00002c00010f7983 */ /* 0x000f220000300800 */
[----:B------:R-:W-:-:S03]  /*195a0*/  IMAD.MOV.U32 R2, RZ, RZ, R23 ;  /* 0x000000ffff027224 */ /* 0x000fc600078e0017 */
[----:B0-----:R0:W-:Y:S04]  /*195b0*/  STL.64 [R1+0x1f50], R18 ;  /* 0x001f501201007387 */ /* 0x0011e80000100a00 */
[----:B------:R1:W-:Y:S04]  /*195c0*/  STL.64 [R1+0x1f48], R16 ;  /* 0x001f481001007387 */ /* 0x0003e80000100a00 */
[----:B0-----:R-:W4:Y:S01]  /*195d0*/  LDL.LU R18, [R1+0x68] ;  /* 0x0000680001127983 */ /* 0x001f220000300800 */
[----:B-1----:R-:W-:Y:S01]  /*195e0*/  IMAD.MOV.U32 R16, RZ, RZ, R21 ;  /* 0x000000ffff107224 */ /* 0x002fe200078e0015 */
[----:B------:R-:W-:-:S02]  /*195f0*/  MOV R17, R20 ;  /* 0x0000001400117202 */ /* 0x000fc40000000f00 */
[----:B------:R-:W4:Y:S04]  /*19600*/  LDL.LU R19, [R1+0x6c] ;  /* 0x00006c0001137983 */ /* 0x000f280000300800 */
[----:B---3--:R-:W0:Y:S04]  /*19610*/  LDSM.16.M88.4 R20, [R0+UR6+0x380] ;  /* 0x000380060014783b */ /* 0x008e280008000200 */
[----:B0-----:R-:W-:Y:S01]  /*19620*/  STL.64 [R1+0x50], R20 ;  /* 0x0000501401007387 */ /* 0x001fe20000100a00 */
[----:B------:R-:W-:-:S03]  /*19630*/  IMAD.MOV.U32 R28, RZ, RZ, R22 ;  /* 0x000000ffff1c7224 */ /* 0x000fc600078e0016 */
[----:B------:R0:W-:Y:S04]  /*19640*/  STL [R1+0x5c], R23 ;  /* 0x00005c1701007387 */ /* 0x0001e80000100800 */
[----:B0-----:R-:W3:Y:S04]  /*19650*/  LDL.LU.64 R22, [R1+0x1fa0] ;  /* 0x001fa00001167983 */ /* 0x001ee80000300a00 */
[----:B------:R-:W3:Y:S02]  /*19660*/  LDL.LU.64 R20, [R1+0x1f98] ;  /* 0x001f980001147983 */ /* 0x000ee40000300a00 */
[----:B---3--:R-:W-:Y:S02]  /*19670*/  HMMA.16816.F32.BF16 R8, R8, R16, R20 ;  /* 0x000000100808723c */ /* 0x008fe40000041814 */
[----:B------:R-:W0:-:S15]  /*19680*/  LDSM.16.MT88.4 R20, [R29+UR6+0x17000] ;  /* 0x017000061d14783b */ /* 0x000e1e0008004200 */
[----:B------:R-:W-:-:S06]  /*19690*/  NOP ;  /* 0x0000000000007918 */ /* 0x000fcc0000000000 */
[----:B------:R1:W-:Y:S04]  /*196a0*/  STL.64 [R1+0x1f60], R10 ;  /* 0x001f600a01007387 */ /* 0x0003e80000100a00 */
[----:B------:R3:W-:Y:S01]  /*196b0*/  STL.64 [R1+0x1f58], R8 ;  /* 0x001f580801007387 */ /* 0x0007e20000100a00 */
[----:B-1----:R-:W-:Y:S01]  /*196c0*/  MOV R10, R27 ;  /* 0x0000001b000a7202 */ /* 0x002fe20000000f00 */
[----:B------:R-:W-:Y:S01]  /*196d0*/  IMAD.MOV.U32 R11, RZ, RZ, R2 ;  /* 0x000000ffff0b7224 */ /* 0x000fe200078e0002 */
[----:B---3--:R-:W-:Y:S01]  /*196e0*/  MOV R8, R25 ;  /* 0x0000001900087202 */ /* 0x008fe20000000f00 */
[----:B------:R-:W-:Y:S01]  /*196f0*/  IMAD.MOV.U32 R9, RZ, RZ, R26 ;  /* 0x000000ffff097224 */ /* 0x000fe200078e001a */
[----:B------:R-:W3:Y:S04]  /*19700*/  LDL.LU R25, [R1+0x1f94] ;  /* 0x001f940001197983 */ /* 0x000ee80000300800 */
[----:B------:R-:W3:Y:S04]  /*19710*/  LDL.LU R26, [R1+0x1f90] ;  /* 0x001f9000011a7983 */ /* 0x000ee80000300800 */
[----:B------:R-:W3:Y:S04]  /*19720*/  LDL.LU R27, [R1+0x1f8c] ;  /* 0x001f8c00011b7983 */ /* 0x000ee80000300800 */
[----:B------:R-:W3:Y:S04]  /*19730*/  LDL.LU R2, [R1+0x1f88] ;  /* 0x001f880001027983 */ /* 0x000ee80000300800 */
[----:B0-----:R2:W-:Y:S04]  /*19740*/  STL.64 [R1+0x1f40], R22 ;  /* 0x001f401601007387 */ /* 0x0015e80000100a00 */
[----:B------:R4:W-:Y:S01]  /*19750*/  STL.64 [R1+0x1f38], R20 ;  /* 0x001f381401007387 */ /* 0x0009e20000100a00 */
[----:B--2---:R-:W-:Y:S01]  /*19760*/  MOV R22, R5 ;  /* 0x0000000500167202 */ /* 0x004fe20000000f00 */
[----:B------:R-:W-:Y:S01]  /*19770*/  IMAD.MOV.U32 R23, RZ, RZ, R4 ;  /* 0x000000ffff177224 */ /* 0x000fe200078e0004 */
[----:B----4-:R-:W-:Y:S01]  /*19780*/  MOV R20, R7 ;  /* 0x0000000700147202 */ /* 0x010fe20000000f00 */
[----:B------:R-:W-:-:S02]  /*19790*/  IMAD.MOV.U32 R21, RZ, RZ, R6 ;  /* 0x000000ffff157224 */ /* 0x000fc400078e0006 */
[----:B------:R-:W0:Y:S04]  /*197a0*/  LDSM.16.M88.4 R4, [R0+UR6+0x8380] ;  /* 0x008380060004783b */ /* 0x000e280008000200 */
[----:B0-----:R-:W-:Y:S04]  /*197b0*/  STL.64 [R1+0x70], R4 ;  /* 0x0000700401007387 */ /* 0x001fe80000100a00 */
[----:B------:R0:W-:Y:S04]  /*197c0*/  STL.64 [R1+0x78], R6 ;  /* 0x0000780601007387 */ /* 0x0001e80000100a00 */
[----:B0-----:R-:W2:Y:S04]  /*197d0*/  LDL.LU.64 R6, [R1+0x1f80] ;  /* 0x001f800001067983 */ /* 0x001ea80000300a00 */
[----:B------:R-:W2:Y:S04]  /*197e0*/  LDL.LU.64 R4, [R1+0x1f78] ;  /* 0x001f780001047983 */ /* 0x000ea80000300a00 */
[----:B---3--:R0:W-:Y:S01]  /*197f0*/  STL [R1+0x1e84], R2 ;  /* 0x001e840201007387 */ /* 0x0081e20000100800 */
[-C--:B--2---:R-:W-:Y:S06]  /*19800*/  HMMA.16816.F32.BF16 R20, R4, R14.reuse, R20 ;  /* 0x0000000e0414723c */ /* 0x084fec0000041814 */
[----:B------:R-:W-:-:S15]  /*19810*/  HMMA.16816.F32.BF16 R12, R24, R14, R8 ;  /* 0x0000000e180c723c */ /* 0x000fde0000041808 */
[----:B------:R-:W-:-:S09]  /*19820*/  NOP ;  /* 0x0000000000007918 */ /* 0x000fd20000000000 */
[----:B0-----:R-:W-:Y:S01]  /*19830*/  IMAD.MOV.U32 R2, RZ, RZ, R14 ;  /* 0x000000ffff027224 */ /* 0x001fe200078e000e */
[----:B------:R-:W-:Y:S02]  /*19840*/  MOV R0, R15 ;  /* 0x0000000f00007202 */ /* 0x000fe40000000f00 */
[----:B------:R-:W-:Y:S01]  /*19850*/  MOV R9, R12 ;  /* 0x0000000c00097202 */ /* 0x000fe20000000f00 */
[----:B------:R-:W2:Y:S01]  /*19860*/  LDL.LU.64 R14, [R1+0x1f70] ;  /* 0x001f7000010e7983 */ /* 0x000ea20000300a00 */
[----:B------:R-:W-:-:S03]  /*19870*/  MOV R8, R13 ;  /* 0x0000000d00087202 */ /* 0x000fc60000000f00 */
        /* <DEDUP_REMOVED lines=8> */
[----:B0-----:R-:W-:Y:S04]  /*19900*/  STL.64 [R1+0x1f18], R14 ;  /* 0x001f180e01007387 */ /* 0x001fe80000100a00 */
[----:B------:R0:W-:Y:S02]  /*19910*/  STL.64 [R1+0x1f10], R12 ;  /* 0x001f100c01007387 */ /* 0x0001e40000100a00 */
[----:B0-----:R-:W-:Y:S01]  /*19920*/  MOV R12, R9 ;  /* 0x00000009000c7202 */ /* 0x001fe20000000f00 */
[----:B------:R-:W-:-:S02]  /*19930*/  IMAD.MOV.U32 R13, RZ, RZ, R8 ;  /* 0x000000ffff0d7224 */ /* 0x000fc400078e0008 */
[----:B------:R-:W0:Y:S01]  /*19940*/  LDSM.16.MT88.4 R8, [R29+UR6+0x17400] ;  /* 0x017400061d08783b */ /* 0x000e220008004200 */
[----:B------:R-:W-:Y:S02]  /*19950*/  MOV R14, R2 ;  /* 0x00000002000e7202 */ /* 0x000fe40000000f00 */
[----:B------:R-:W-:Y:S01]  /*19960*/  MOV R15, R0 ;  /* 0x00000000000f7202 */ /* 0x000fe20000000f00 */
[----:B0-----:R-:W-:Y:S01]  /*19970*/  IMAD.MOV.U32 R2, RZ, RZ, R10 ;  /* 0x000000ffff027224 */ /* 0x001fe200078e000a */
[----:B------:R0:W-:Y:S01]  /*19980*/  STL.64 [R1+0x30], R8 ;  /* 0x0000300801007387 */ /* 0x0001e20000100a00 */
[----:B------:R-:W-:-:S03]  /*19990*/  MOV R0, R11 ;  /* 0x0000000b00007202 */ /* 0x000fc60000000f00 */
[----:B------:R-:W3:Y:S04]  /*199a0*/  LDL.LU.64 R10, [R1+0x1f60] ;  /* 0x001f6000010a7983 */ /* 0x000ee80000300a00 */
[----:B0-----:R-:W3:Y:S02]  /*199b0*/  LDL.LU.64 R8, [R1+0x1f58] ;  /* 0x001f580001087983 */ /* 0x001ee40000300a00 */
[----:B---3--:R-:W-:Y:S02]  /*199c0*/  HMMA.16816.F32.BF16 R24, R24, R18, R8 ;  /* 0x000000121818723c */ /* 0x008fe40000041808 */
[----:B------:R-:W2:Y:S04]  /*199d0*/  LDL.LU.64 R18, [R1+0x1f50] ;  /* 0x001f500001127983 */ /* 0x000ea80000300a00 */
[----:B------:R-:W2:Y:S04]  /*199e0*/  LDL.LU.64 R16, [R1+0x1f48] ;  /* 0x001f480001107983 */ /* 0x000ea80000300a00 */
[----:B------:R-:W3:Y:S01]  /*199f0*/  LDL.LU.64 R8, [R1+0x70] ;  /* 0x0000700001087983 */ /* 0x000ee20000300a00 */
[----:B--2---:R-:W-:-:S15]  /*19a00*/  HMMA.16816.F32.BF16 R20, R16, R4, R20 ;  /* 0x000000041014723c */ /* 0x004fde0000041814 */
[----:B------:R-:W-:-:S08]  /*19a10*/  NOP ;  /* 0x0000000000007918 */ /* 0x000fd00000000000 */
[----:B------:R-:W-:Y:S04]  /*19a20*/  STL.64 [R1+0x40], R20 ;  /* 0x0000401401007387 */ /* 0x000fe80000100a00 */
[----:B------:R0:W-:Y:S04]  /*19a30*/  STL.64 [R1+0x48], R22 ;  /* 0x0000481601007387 */ /* 0x0001e80000100a00 */
[----:B0-----:R-:W2:Y:S04]  /*19a40*/  LDL.LU.64 R22, [R1+0x1f40] ;  /* 0x001f400001167983 */ /* 0x001ea80000300a00 */
[----:B------:R-:W2:Y:S02]  /*19a50*/  LDL.LU.64 R20, [R1+0x1f38] ;  /* 0x001f380001147983 */ /* 0x000ea40000300a00 */
[----:B--2---:R-:W-:-:S15]  /*19a60*/  HMMA.16816.F32.BF16 R4, R20, R4, R12 ;  /* 0x000000041404723c */ /* 0x004fde000004180c */
[----:B------:R-:W-:-:S09]  /*19a70*/  NOP ;  /* 0x0000000000007918 */ /* 0x000fd20000000000 */
[----:B------:R-:W-:Y:S01]  /*19a80*/  MOV R13, R6 ;  /* 0x00000006000d7202 */ /* 0x000fe20000000f00 */
[----:B------:R-:W-:Y:S01]  /*19a90*/  IMAD.MOV.U32 R14, RZ, RZ, R5 ;  /* 0x000000ffff0e7224 */ /* 0x000fe200078e0005 */
[----:B------:R-:W-:Y:S02]  /*19aa0*/  MOV R12, R7 ;  /* 0x00000007000c7202 */ /* 0x000fe40000000f00 */
[----:B------:R-:W-:Y:S01]  /*19ab0*/  MOV R15, R4 ;  /* 0x00000004000f7202 */ /* 0x000fe20000000f00 */
[----:B------:R-:W3:Y:S04]  /*19ac0*/  LDL.LU.64 R6, [R1+0x1f30] ;  /* 0x001f300001067983 */ /* 0x000ee80000300a00 */
[----:B------:R-:W3:Y:S02]  /*19ad0*/  LDL.LU.64 R4, [R1+0x1f28] ;  /* 0x001f280001047983 */ /* 0x000ee40000300a00 */
[----:B---3--:R-:W-:-:S15]  /*19ae0*/  HMMA.16816.F32.BF16 R16, R16, R8, R4 ;  /* 0x000000081010723c */ /* 0x008fde0000041804 */
[----:B------:R-:W-:-:S08]  /*19af0*/  NOP ;  /* 0x0000000000007918 */ /* 0x000fd00000000000 */
[----:B------:R0:W-:Y:S04]  /*19b00*/  STL.64 [R1+0x1f00], R18 ;  /* 0x001f001201007387 */ /* 0x0001e80000100a00 */
[----:B------:R1:W-:Y:S01]  /*19b10*/  STL.64 [R1+0x1ef8], R16 ;  /* 0x001ef81001007387 */ /* 0x0003e20000100a00 */
[----:B0-----:R-:W-:-:S03]  /*19b20*/  MOV R18, R28 ;  /* 0x0000001c00127202 */ /* 0x001fc60000000f00 */
[----:B------:R-:W2:Y:S01]  /*19b30*/  LDL.LU R28, [R1+0x1f20] ;  /* 0x001f2000011c7983 */ /* 0x000ea20000300800 */
[----:B------:R-:W-:Y:S01]  /*19b40*/  IMAD.MOV.U32 R5, RZ, RZ, R8 ;  /* 0x000000ffff057224 */ /* 0x000fe200078e0008 */
[----:B------:R-:W-:Y:S02]  /*19b50*/  MOV R4, R9 ;  /* 0x0000000900047202 */ /* 0x000fe40000000f00 */
[----:B------:R-:W0:Y:S02]  /*19b60*/  LDSM.16.MT88.4 R8, [R3+UR6+0x17800] ;  /* 0x017800060308783b */ /* 0x000e240008004200 */
[----:B-1----:R-:W-:Y:S01]  /*19b70*/  MOV R16, R5 ;  /* 0x0000000500107202 */ /* 0x002fe20000000f00 */
[----:B------:R-:W-:Y:S01]  /*19b80*/  IMAD.MOV.U32 R17, RZ, RZ, R4 ;  /* 0x000000ffff117224 */ /* 0x000fe200078e0004 */
[----:B------:R-:W3:Y:S04]  /*19b90*/  LDL.LU R19, [R1+0x5c] ;  /* 0x00005c0001137983 */ /* 0x000ee80000300800 */
[----:B0-----:R0:W-:Y:S04]  /*19ba0*/  STL.64 [R1+0x1ec8], R10 ;  /* 0x001ec80a01007387 */ /* 0x0011e80000100a00 */
[----:B------:R1:W-:Y:S01]  /*19bb0*/  STL.64 [R1+0x1ec0], R8 ;  /* 0x001ec00801007387 */ /* 0x0003e20000100a00 */
[----:B0-----:R-:W-:Y:S01]  /*19bc0*/  MOV R10, R2 ;  /* 0x00000002000a7202 */ /* 0x001fe20000000f00 */
[----:B------:R-:W-:-:S02]  /*19bd0*/  IMAD.MOV.U32 R11, RZ, RZ, R0 ;  /* 0x000000ffff0b7224 */ /* 0x000fc400078e0000 */
[----:B-1----:R-:W4:Y:S04]  /*19be0*/  LDL.LU R8, [R1+0x30] ;  /* 0x0000300001087983 */ /* 0x002f280000300800 */
[----:B------:R-:W4:Y:S04]  /*19bf0*/  LDL.LU R9, [R1+0x34] ;  /* 0x0000340001097983 */ /* 0x000f280000300800 */
[----:B--2---:R-:W0:Y:S02]  /*19c00*/  LDSM.16.M88.4 R4, [R28+UR6+0x380] ;  /* 0x000380061c04783b */ /* 0x004e240008000200 */
[----:B0-----:R-:W-:-:S02]  /*19c10*/  MOV R2, R6 ;  /* 0x0000000600027202 */ /* 0x001fc40000000f00 */
[----:B------:R-:W-:Y:S01]  /*19c20*/  STL.64 [R1+0x20], R4 ;  /* 0x0000200401007387 */ /* 0x000fe20000100a00 */
[----:B------:R-:W-:-:S03]  /*19c30*/  MOV R0, R7 ;  /* 0x0000000700007202 */ /* 0x000fc60000000f00 */
[----:B------:R-:W0:Y:S04]  /*19c40*/  LDSM.16.MT88.4 R4, [R29+UR6+0x17800] ;  /* 0x017800061d04783b */ /* 0x000e280008004200 */
[----:B------:R-:W-:Y:S04]  /*19c50*/  STL [R1+0x1ee4], R0 ;  /* 0x001ee40001007387 */ /* 0x000fe80000100800 */
[----:B------:R-:W-:Y:S04]  /*19c60*/  STL [R1+0x1ee0], R2 ;  /* 0x001ee00201007387 */ /* 0x000fe80000100800 */
[----:B0-----:R0:W-:Y:S04]  /*19c70*/  STL.64 [R1+0x1ed8], R6 ;  /* 0x001ed80601007387 */ /* 0x0011e80000100a00 */
[----:B------:R1:W-:Y:S04]  /*19c80*/  STL.64 [R1+0x1ed0], R4 ;  /* 0x001ed00401007387 */ /* 0x0003e80000100a00 */
[----:B0-----:R-:W2:Y:S04]  /*19c90*/  LDL.LU R6, [R1+0x78] ;  /* 0x0000780001067983 */ /* 0x001ea80000300800 */
[----:B------:R-:W2:Y:S01]  /*19ca0*/  LDL.LU R7, [R1+0x7c] ;  /* 0x00007c0001077983 */ /* 0x000ea20000300800 */
[----:B-1----:R-:W-:Y:S01]  /*19cb0*/  IMAD.MOV.U32 R4, RZ, RZ, R16 ;  /* 0x000000ffff047224 */ /* 0x002fe200078e0010 */
[----:B------:R-:W-:-:S07]  /*19cc0*/  MOV R5, R17 ;  /* 0x0000001100057202 */ /* 0x000fce0000000f00 */
[----:B------:R-:W-:Y:S01]  /*19cd0*/  HMMA.16816.F32.BF16 R20, R20, R4, R24 ;  /* 0x000000041414723c */ /* 0x000fe20000041818 */
[----:B------:R-:W3:Y:S04]  /*19ce0*/  LDL.LU R24, [R1+0x40] ;  /* 0x0000400001187983 */ /* 0x000ee80000300800 */
[----:B------:R-:W3:Y:S04]  /*19cf0*/  LDL.LU R25, [R1+0x44] ;  /* 0x0000440001197983 */ /* 0x000ee80000300800 */
[----:B------:R-:W3:Y:S01]  /*19d00*/  LDL.LU R26, [R1+0x48] ;  /* 0x00004800011a7983 */ /* 0x000ee20000300800 */
[----:B------:R-:W-:Y:S01]  /*19d10*/  MOV R4, R15 ;  /* 0x0000000f00047202 */ /* 0x000fe20000000f00 */
[----:B------:R-:W-:-:S02]  /*19d20*/  IMAD.MOV.U32 R5, RZ, RZ, R14 ;  /* 0x000000ffff057224 */ /* 0x000fc400078e000e */
[----:B------:R-:W3:Y:S04]  /*19d30*/  LDL.LU R27, [R1+0x4c] ;  /* 0x00004c00011b7983 */ /* 0x000ee80000300800 */
[----:B--2---:R0:W-:Y:S02]  /*19d40*/  STL.64 [R1+0x1f08], R6 ;  /* 0x001f080601007387 */ /* 0x0041e40000100a00 */
[----:B0-----:R-:W-:Y:S02]  /*19d50*/  MOV R6, R13 ;  /* 0x0000000d00067202 */ /* 0x001fe40000000f00 */
[----:B------:R-:W-:Y:S02]  /*19d60*/  MOV R7, R12 ;  /* 0x0000000c00077202 */ /* 0x000fe40000000f00 */
[----:B------:R-:W0:Y:S04]  /*19d70*/  LDSM.16.M88.4 R12, [R28+UR6+0x8380] ;  /* 0x008380061c0c783b */ /* 0x000e280008000200 */
[----:B------:R-:W-:Y:S04]  /*19d80*/  STL [R1+0x1ef0], R21 ;  /* 0x001ef01501007387 */ /* 0x000fe80000100800 */
[----:B------:R-:W-:Y:S04]  /*19d90*/  STL [R1+0x1eec], R22 ;  /* 0x001eec1601007387 */ /* 0x000fe80000100800 */
[----:B------:R-:W-:Y:S04]  /*19da0*/  STL [R1+0x1ee8], R23 ;  /* 0x001ee81701007387 */ /* 0x000fe80000100800 */
[----:B0-----:R-:W-:Y:S04]  /*19db0*/  STL.64 [R1+0x10], R12 ;  /* 0x0000100c01007387 */ /* 0x001fe80000100a00 */
[----:B------:R0:W-:Y:S04]  /*19dc0*/  STL.64 [R1+0x18], R14 ;  /* 0x0000180e01007387 */ /* 0x0001e80000100a00 */
[----:B0-----:R-:W3:Y:S04]  /*19dd0*/  LDL.LU.64 R14, [R1+0x1f18] ;  /* 0x001f1800010e7983 */ /* 0x001ee80000300a00 */
[----:B------:R-:W3:Y:S02]  /*19de0*/  LDL.LU.64 R12, [R1+0x1f10] ;  /* 0x001f1000010c7983 */ /* 0x000ee40000300a00 */
[-C--:B---3--:R-:W-:Y:S06]  /*19df0*/  HMMA.16816.F32.BF16 R24, R12, R18.reuse, R24 ;  /* 0x000000120c18723c */ /* 0x088fec0000041818 */
[----:B----4-:R-:W-:Y:S01]  /*19e00*/  HMMA.16816.F32.BF16 R16, R8, R18, R4 ;  /* 0x000000120810723c */ /* 0x010fe20000041804 */
[----:B------:R-:W2:-:S15]  /*19e10*/  LDL.LU.64 R6, [R1+0x1f08] ;  /* 0x001f080001067983 */ /* 0x000e9e0000300a00 */
[----:B------:R-:W-:-:S08]  /*19e20*/  NOP ;  /* 0x0000000000007918 */ /* 0x000fd00000000000 */
[----:B------:R-:W-:Y:S01]  /*19e30*/  MOV R23, R18 ;  /* 0x0000001200177202 */ /* 0x000fe20000000f00 */
[----:B------:R-:W-:Y:S01]  /*19e40*/  IMAD.MOV.U32 R0, RZ, RZ, R19 ;  /* 0x000000ffff007224 */ /* 0x000fe200078e0013 */
[----:B------:R-:W-:Y:S01]  /*19e50*/  MOV R22, R17 ;  /* 0x0000001100167202 */ /* 0x000fe20000000f00 */
[----:B------:R-:W-:Y:S01]  /*19e60*/  IMAD.MOV.U32 R21, RZ, RZ, R16 ;  /* 0x000000ffff157224 */ /* 0x000fe200078e0010 */
[----:B------:R-:W2:Y:S04]  /*19e70*/  LDL.LU.64 R18, [R1+0x1f00] ;  /* 0x001f000001127983 */ /* 0x000ea80000300a00 */
[----:B------:R-:W2:Y:S02]  /*19e80*/  LDL.LU.64 R16, [R1+0x1ef8] ;  /* 0x001ef80001107983 */ /* 0x000ea40000300a00 */
[----:B--2---:R-:W-:Y:S02]  /*19e90*/  HMMA.16816.F32.BF16 R12, R12, R6, R16 ;  /* 0x000000060c0c723c */ /* 0x004fe40000041810 */
[----:B------:R-:W-:-:S15]  /*19ea0*/  LDSM.16.MT88.4 R16, [R29+UR6+0x17c00] ;  /* 0x017c00061d10783b */ /* 0x000fde0008004200 */
[----:B------:R-:W-:-:S07]  /*19eb0*/  NOP ;  /* 0x0000000000007918 */ /* 0x000fce0000000000 */
[----:B------:R-:W-:Y:S01]  /*19ec0*/  MOV R2, R12 ;  /* 0x0000000c00027202 */ /* 0x000fe20000000f00 */
[----:B------:R-:W-:Y:S01]  /*19ed0*/  IMAD.MOV.U32 R5, RZ, RZ, R14 ;  /* 0x000000ffff057224 */ /* 0x000fe200078e000e */
[----:B------:R-:W-:Y:S02]  /*19ee0*/  MOV R28, R13 ;  /* 0x0000000d001c7202 */ /* 0x000fe40000000f00 */
[----:B------:R-:W-:Y:S02]  /*19ef0*/  MOV R4, R15 ;  /* 0x0000000f00047202 */ /* 0x000fe40000000f00 */
[----:B------:R-:W0:Y:S04]  /*19f00*/  LDSM.16.MT88.4 R12, [R3+UR6+0x17c00] ;  /* 0x017c0006030c783b */ /* 0x000e280008004200 */
[----:B0-----:R-:W-:Y:S04]  /*19f10*/  STL.64 [R1+0x1e90], R14 ;  /* 0x001e900e01007387 */ /* 0x001fe80000100a00 */
[----:B------:R0:W-:Y:S04]  /*19f20*/  STL.64 [R1+0x1e88], R12 ;  /* 0x001e880c01007387 */ /* 0x0001e80000100a00 */
[----:B0-----:R-:W2:Y:S04]  /*19f30*/  LDL.LU R12, [R1+0x10] ;  /* 0x00001000010c7983 */ /* 0x001ea80000300800 */
[----:B------:R-:W2:Y:S01]  /*19f40*/  LDL.LU R13, [R1+0x14] ;  /* 0x00001400010d7983 */ /* 0x000ea20000300800 */
[----:B------:R-:W-:-:S02]  /*19f50*/  MOV R14, R23 ;  /* 0x00000017000e7202 */ /* 0x000fc40000000f00 */
[----:B------:R-:W-:Y:S01]  /*19f60*/  MOV R15, R0 ;  /* 0x00000000000f7202 */ /* 0x000fe20000000f00 */
[----:B------:R-:W-:Y:S06]  /*19f70*/  BAR.SYNC.DEFER_BLOCKING 0x0 ;  /* 0x0000000000007b1d */ /* 0x000fec0000010000 */
[----:B--2---:R0:W-:Y:S02]  /*19f80*/  STL.64 [R1+0x1eb8], R12 ;  /* 0x001eb80c01007387 */ /* 0x0041e40000100a00 */
[----:B0-----:R-:W-:Y:S01]  /*19f90*/  MOV R12, R21 ;  /* 0x00000015000c7202 */ /* 0x001fe20000000f00 */
[----:B------:R-:W-:Y:S01]  /*19fa0*/  IMAD.MOV.U32 R13, RZ, RZ, R22 ;  /* 0x000000ffff0d7224 */ /* 0x000fe200078e0016 */
[----:B------:R-:W2:Y:S04]  /*19fb0*/  LDL.LU R21, [R1+0x1ef0] ;  /* 0x001ef00001157983 */ /* 0x000ea80000300800 */
[----:B------:R-:W2:Y:S04]  /*19fc0*/  LDL.LU R22, [R1+0x1eec] ;  /* 0x001eec0001167983 */ /* 0x000ea80000300800 */
[----:B------:R-:W2:Y:S04]  /*19fd0*/  LDL.LU R23, [R1+0x1ee8] ;  /* 0x001ee80001177983 */ /* 0x000ea80000300800 */
[----:B------:R-:W3:Y:S04]  /*19fe0*/  LDL.LU R0, [R1+0x1ee4] ;  /* 0x001ee40001007983 */ /* 0x000ee80000300800 */
[----:B------:R0:W-:Y:S04]  /*19ff0*/  STL.64 [R1+0x1ea0], R18 ;  /* 0x001ea01201007387 */ /* 0x0001e80000100a00 */
[----:B------:R1:W-:Y:S01]  /*1a000*/  STL.64 [R1+0x1e98], R16 ;  /* 0x001e981001007387 */ /* 0x0003e20000100a00 */
[----:B0-----:R-:W-:Y:S01]  /*1a010*/  MOV R18, R5 ;  /* 0x0000000500127202 */ /* 0x001fe20000000f00 */
[----:B------:R-:W-:-:S02]  /*1a020*/  IMAD.MOV.U32 R19, RZ, RZ, R4 ;  /* 0x000000ffff137224 */ /* 0x000fc400078e0004 */
[----:B-1----:R-:W-:Y:S01]  /*1a030*/  IMAD.MOV.U32 R16, RZ, RZ, R2 ;  /* 0x000000ffff107224 */ /* 0x002fe200078e0002 */
[----:B------:R-:W-:Y:S01]  /*1a040*/  MOV R17, R28 ;  /* 0x0000001c00117202 */ /* 0x000fe20000000f00 */
[----:B------:R-:W4:Y:S04]  /*1a050*/  LDL.LU R2, [R1+0x1ee0] ;  /* 0x001ee00001027983 */ /* 0x000f280000300800 */
[----:B------:R-:W-:Y:S04]  /*1a060*/  STL.64 [R1+0x1eb0], R18 ;  /* 0x001eb01201007387 */ /* 0x000fe80000100a00 */
[----:B------:R0:W-:Y:S04]  /*1a070*/  STL.64 [R1+0x1ea8], R16 ;  /* 0x001ea81001007387 */ /* 0x0001e80000100a00 */
[----:B0-----:R-:W3:Y:S04]  /*1a080*/  LDL.LU R16, [R1+0x20] ;  /* 0x0000200001107983 */ /* 0x001ee80000300800 */
[----:B------:R-:W3:Y:S01]  /*1a090*/  LDL.LU R17, [R1+0x24] ;  /* 0x0000240001117983 */ /* 0x000ee20000300800 */
[----:B--2---:R-:W-:Y:S03]  /*1a0a0*/  HMMA.16816.F32.BF16 R20, R8, R6, R20 ;  /* 0x000000060814723c */ /* 0x004fe60000041814 */
[----:B------:R-:W2:Y:S04]  /*1a0b0*/  LDL.LU.64 R6, [R1+0x1ed8] ;  /* 0x001ed80001067983 */ /* 0x000ea80000300a00 */
[----:B------:R-:W2:Y:S04]  /*1a0c0*/  LDL.LU.64 R4, [R1+0x1ed0] ;  /* 0x001ed00001047983 */ /* 0x000ea80000300a00 */
[----:B------:R-:W3:Y:S04]  /*1a0d0*/  LDL.LU.64 R10, [R1+0x1ec8] ;  /* 0x001ec800010a7983 */ /* 0x000ee80000300a00 */
[----:B------:R-:W3:Y:S02]  /*1a0e0*/  LDL.LU.64 R8, [R1+0x1ec0] ;  /* 0x001ec00001087983 */ /* 0x000ee40000300a00 */
[-C--:B---3--:R-:W-:Y:S06]  /*1a0f0*/  HMMA.16816.F32.BF16 R24, R8, R16.reuse, R24 ;  /* 0x000000100818723c */ /* 0x088fec0000041818 */
[----:B--2---:R-:W-:Y:S01]  /*1a100*/  HMMA.16816.F32.BF16 R16, R4, R16, R12 ;  /* 0x000000100410723c */ /* 0x004fe2000004180c */
[----:B------:R-:W2:-:S15]  /*1a110*/  LDL.LU.64 R12, [R1+0x1eb8] ;  /* 0x001eb800010c7983 */ /* 0x000e9e0000300a00 */
[----:B------:R-:W-:-:S08]  /*1a120*/  NOP ;  /* 0x0000000000007918 */ /* 0x000fd00000000000 */
[----:B------:R-:W-:Y:S01]  /*1a130*/  IMAD.MOV.U32 R14, RZ, RZ, R18 ;  /* 0x000000ffff0e7224 */ /* 0x000fe200078e0012 */
[----:B------:R-:W-:Y:S02]  /*1a140*/  MOV R3, R19 ;  /* 0x0000001300037202 */ /* 0x000fe40000000f00 */
[----:B------:R-:W-:Y:S01]  /*1a150*/  MOV R28, R16 ;  /* 0x00000010001c7202 */ /* 0x000fe20000000f00 */
[----:B------:R-:W3:Y:S01]  /*1a160*/  LDL.LU.64 R18, [R1+0x1eb0] ;  /* 0x001eb00001127983 */ /* 0x000ee20000300a00 */
[----:B------:R-:W-:-:S03]  /*1a170*/  MOV R15, R17 ;  /* 0x00000011000f7202 */ /* 0x000fc60000000f00 */
[----:B------:R-:W3:Y:S01]  /*1a180*/  LDL.LU.64 R16, [R1+0x1ea8] ;  /* 0x001ea80001107983 */ /* 0x000ee20000300a00 */
[-C--:B--2---:R-:W-:Y:S06]  /*1a190*/  HMMA.16816.F32.BF16 R20, R4, R12.reuse, R20 ;  /* 0x0000000c0414723c */ /* 0x084fec0000041814 */
[----:B---3--:R-:W-:Y:S01]  /*1a1a0*/  HMMA.16816.F32.BF16 R8, R8, R12, R16 ;  /* 0x0000000c0808723c */ /* 0x008fe20000041810 */
[----:B------:R-:W2:Y:S04]  /*1a1b0*/  LDL.LU.64 R18, [R1+0x1ea0] ;  /* 0x001ea00001127983 */ /* 0x000ea80000300a00 */
[----:B------:R-:W2:-:S15]  /*1a1c0*/  LDL.LU.64 R16, [R1+0x1e98] ;  /* 0x001e980001107983 */ /* 0x000e9e0000300a00 */
[----:B------:R-:W-:-:S03]  /*1a1d0*/  NOP ;  /* 0x0000000000007918 */ /* 0x000fc60000000000 */
[----:B------:R0:W-:Y:S04]  /*1a1e0*/  STL.64 [R1+0x1e78], R10 ;  /* 0x001e780a01007387 */ /* 0x0001e80000100a00 */
[----:B------:R1:W-:Y:S01]  /*1a1f0*/  STL.64 [R1+0x1e70], R8 ;  /* 0x001e700801007387 */ /* 0x0003e20000100a00 */
[----:B0-----:R-:W-:Y:S01]  /*1a200*/  MOV R10, R14 ;  /* 0x0000000e000a7202 */ /* 0x001fe20000000f00 */
[----:B-1----:R-:W-:Y:S02]  /*1a210*/  IMAD.MOV.U32 R9, RZ, RZ, R15 ;  /* 0x000000ffff097224 */ /* 0x002fe400078e000f */
[----:B------:R-:W3:Y:S04]  /*1a220*/  LDL.LU.64 R14, [R1+0x1e90] ;  /* 0x001e9000010e7983 */ /* 0x000ee80000300a00 */
[----:B------:R-:W3:Y:S01]  /*1a230*/  LDL.LU.64 R12, [R1+0x1e88] ;  /* 0x001e8800010c7983 */ /* 0x000ee20000300a00 */
[----:B----4-:R-:W-:Y:S01]  /*1a240*/  IMAD.MOV.U32 R6, RZ, RZ, R2 ;  /* 0x000000ffff067224 */ /* 0x010fe200078e0002 */
[----:B------:R-:W-:-:S02]  /*1a250*/  MOV R7, R0 ;  /* 0x0000000000077202 */ /* 0x000fc40000000f00 */
[----:B------:R-:W-:Y:S01]  /*1a260*/  MOV R8, R28 ;  /* 0x0000001c00087202 */ /* 0x000fe20000000f00 */
[----:B------:R-:W4:Y:S01]  /*1a270*/  LDL.LU R2, [R1+0x1e84] ;  /* 0x001e840001027983 */ /* 0x000f220000300800 */
[----:B------:R-:W-:-:S03]  /*1a280*/  MOV R11, R3 ;  /* 0x00000003000b7202 */ /* 0x000fc60000000f00 */
[----:B------:R-:W4:Y:S04]  /*1a290*/  LDL.LU R0, [R1+0x1e80] ;  /* 0x001e800001007983 */ /* 0x000f280000300800 */
[----:B------:R0:W-:Y:S04]  /*1a2a0*/  STL.64 [R1+0x1e68], R22 ;  /* 0x001e681601007387 */ /* 0x0001e80000100a00 */
[----:B------:R1:W-:Y:S04]  /*1a2b0*/  STL.64 [R1+0x1e60], R20 ;  /* 0x001e601401007387 */ /* 0x0003e80000100a00 */
[----:B0-----:R-:W4:Y:S01]  /*1a2c0*/  LDL.LU.64 R22, [R1+0x18] ;  /* 0x0000180001167983 */ /* 0x001f220000300a00 */
[-C--:B---3--:R-:W-:Y:S06]  /*1a2d0*/  HMMA.16816.F32.BF16 R24, R12, R6.reuse, R24 ;  /* 0x000000060c18723c */ /* 0x088fec0000041818 */
[----:B--2---:R-:W-:Y:S01]  /*1a2e0*/  HMMA.16816.F32.BF16 R4, R16, R6, R8 ;  /* 0x000000061004723c */ /* 0x004fe20000041808 */
[----:B------:R-:W2:Y:S04]  /*1a2f0*/  LDL.LU.64 R10, [R1+0x1e78] ;  /* 0x001e7800010a7983 */ /* 0x000ea80000300a00 */
[----:B------:R-:W2:Y:S01]  /*1a300*/  LDL.LU.64 R8, [R1+0x1e70] ;  /* 0x001e700001087983 */ /* 0x000ea20000300a00 */
[----:B----4-:R-:W-:Y:S01]  /*1a310*/  MOV R28, R22 ;  /* 0x00000016001c7202 */ /* 0x010fe20000000f00 */
[----:B------:R-:W-:Y:S01]  /*1a320*/  IMAD.MOV.U32 R3, RZ, RZ, R23 ;  /* 0x000000ffff037224 */ /* 0x000fe200078e0017 */
[----:B--2---:R-:W-:Y:S01]  /*1a330*/  HMMA.16816.F32.BF16 R8, R12, R22, R8 ;  /* 0x000000160c08723c */ /* 0x004fe20000041808 */
[----:B------:R-:W2:Y:S04]  /*1a340*/  LDL.LU.64 R22, [R1+0x1e68] ;  /* 0x001e680001167983 */ /* 0x000ea80000300a00 */
[----:B-1----:R-:W2:Y:S02]  /*1a350*/  LDL.LU.64 R20, [R1+0x1e60] ;  /* 0x001e600001147983 */ /* 0x002ea40000300a00 */
[----:B------:R-:W-:-:S02]  /*1a360*/  MOV R14, R28 ;  /* 0x0000001c000e7202 */ /* 0x000fc40000000f00 */
[----:B------:R-:W-:Y:S01]  /*1a370*/  MOV R15, R3 ;  /* 0x00000003000f7202 */ /* 0x000fe20000000f00 */
[----:B------:R-:W-:Y:S01]  /*1a380*/  FMUL R12, R24, UR9 ;  /* 0x00000009180c7c20 */ /* 0x000fe20008400000 */
[----:B------:R-:W-:-:S05]  /*1a390*/  FMUL R3, R26, UR9 ;  /* 0x000000091a037c20 */ /* 0x000fca0008400000 */
[----:B------:R-:W-:Y:S01]  /*1a3a0*/  FMUL R13, R5, UR9 ;  /* 0x00000009050d7c20 */ /* 0x000fe20008400000 */
[----:B------:R-:W3:Y:S01]  /*1a3b0*/  LDL.LU R29, [R1+0x5d8] ;  /* 0x0005d800011d7983 */ /* 0x000ee20000300800 */
[----:B------:R-:W-:-:S04]  /*1a3c0*/  LOP3.LUT R28, R2, 0x1c, RZ, 0xc0, !PT ;  /* 0x0000001c021c7812 */ /* 0x000fc800078ec0ff */
[----:B------:R-:W-:Y:S01]  /*1a3d0*/  LEA R28, R28, UR6, 0x2 ;  /* 0x000000061c1c7c11 */ /* 0x000fe2000f8e10ff */
[----:B--2---:R-:W-:Y:S07]  /*1a3e0*/  HMMA.16816.F32.BF16 R20, R16, R14, R20 ;  /* 0x0000000e1014723c */ /* 0x004fee0000041814 */
[----:B------:R-:W-:Y:S01]  /*1a3f0*/  FMUL R17, R25, UR9 ;  /* 0x0000000919117c20 */ /* 0x000fe20008400000 */
[----:B------:R-:W-:Y:S01]  /*1a400*/  FMUL R15, R27, UR9 ;  /* 0x000000091b0f7c20 */ /* 0x000fe20008400000 */
[----:B------:R-:W-:-:S03]  /*1a410*/  FMUL R14, R4, UR9 ;  /* 0x00000009040e7c20 */ /* 0x000fc60008400000 */
[----:B------:R-:W-:Y:S01]  /*1a420*/  FMNMX R17, R12, R17, !PT ;  /* 0x000000110c117209 */ /* 0x000fe20007800000 */
[----:B------:R-:W-:Y:S01]  /*1a430*/  FMUL R12, R7, UR9 ;  /* 0x00000009070c7c20 */ /* 0x000fe20008400000 */
[----:B------:R-:W-:Y:S01]  /*1a440*/  FMNMX R15, R3, R15, !PT ;  /* 0x0000000f030f7209 */ /* 0x000fe20007800000 */
[----:B------:R-:W-:Y:S01]  /*1a450*/  FMUL R3, R6, UR9 ;  /* 0x0000000906037c20 */ /* 0x000fe20008400000 */
[----:B------:R-:W-:Y:S01]  /*1a460*/  FMNMX R14, R14, R13, !PT ;  /* 0x0000000d0e0e7209 */ /* 0x000fe20007800000 */
[----:B------:R-:W-:Y:S01]  /*1a470*/  FMUL R18, R8, UR9 ;  /* 0x0000000908127c20 */ /* 0x000fe20008400000 */
[----:B------:R-:W-:Y:S02]  /*1a480*/  FMUL R16, R10, UR9 ;  /* 0x000000090a107c20 */ /* 0x000fe40008400000 */
[----:B------:R-:W-:-:S04]  /*1a490*/  FMNMX R12, R3, R12, !PT ;  /* 0x0000000c030c7209 */ /* 0x000fc80007800000 */
[----:B------:R-:W-:Y:S01]  /*1a4a0*/  FMUL R13, R20, UR9 ;  /* 0x00000009140d7c20 */ /* 0x000fe20008400000 */
[----:B------:R-:W-:Y:S01]  /*1a4b0*/  FMUL R3, R22, UR9 ;  /* 0x0000000916037c20 */ /* 0x000fe20008400000 */
[----:B------:R-:W-:Y:S01]  /*1a4c0*/  FMNMX R17, R18, R17, !PT ;  /* 0x0000001112117209 */ /* 0x000fe20007800000 */
[----:B------:R-:W-:Y:S02]  /*1a4d0*/  FMUL R18, R11, UR9 ;  /* 0x000000090b127c20 */ /* 0x000fe40008400000 */
[----:B------:R-:W-:Y:S01]  /*1a4e0*/  FMNMX R13, R13, R14, !PT ;  /* 0x0000000e0d0d7209 */ /* 0x000fe20007800000 */
[----:B------:R-:W-:Y:S01]  /*1a4f0*/  FMUL R14, R9, UR9 ;  /* 0x00000009090e7c20 */ /* 0x000fe20008400000 */
[----:B------:R-:W-:Y:S01]  /*1a500*/  FMNMX R3, R3, R12, !PT ;  /* 0x0000000c03037209 */ /* 0x000fe20007800000 */
[----:B------:R-:W-:Y:S01]  /*1a510*/  FMUL R12, R23, UR9 ;  /* 0x00000009170c7c20 */ /* 0x000fe20008400000 */
[----:B------:R-:W-:Y:S01]  /*1a520*/  FMNMX R15, R16, R15, !PT ;  /* 0x0000000f100f7209 */ /* 0x000fe20007800000 */
[----:B------:R-:W-:Y:S01]  /*1a530*/  FMUL R16, R21, UR9 ;  /* 0x0000000915107c20 */ /* 0x000fe20008400000 */
[----:B------:R-:W-:-:S02]  /*1a540*/  FMNMX R14, R14, R17, !PT ;  /* 0x000000110e0e7209 */ /* 0x000fc40007800000 */
[----:B------:R-:W-:Y:S02]  /*1a550*/  FMNMX R15, R18, R15, !PT ;  /* 0x0000000f120f7209 */ /* 0x000fe40007800000 */
[----:B------:R-:W-:Y:S02]  /*1a560*/  FMNMX R17, R12, R3, !PT ;  /* 0x000000030c117209 */ /* 0x000fe40007800000 */
[----:B------:R-:W-:Y:S01]  /*1a570*/  FMNMX R13, R16, R13, !PT ;  /* 0x0000000d100d7209 */ /* 0x000fe20007800000 */
[----:B------:R-:W0:Y:S04]  /*1a580*/  SHFL.BFLY PT, R12, R15, 0x2, 0x1f ;  /* 0x0c401f000f0c7f89 */ /* 0x000e2800000e0000 */
[----:B------:R-:W1:Y:S01]  /*1a590*/  SHFL.BFLY PT, R16, R17, 0x2, 0x1f ;  /* 0x0c401f0011107f89 */ /* 0x000e6200000e0000 */
[----:B0-----:R-:W-:-:S02]  /*1a5a0*/  FMNMX R12, R15, R12, !PT ;  /* 0x0000000c0f0c7209 */ /* 0x001fc40007800000 */
[----:B-1----:R-:W-:-:S03]  /*1a5b0*/  FMNMX R17, R17, R16, !PT ;  /* 0x0000001011117209 */ /* 0x002fc60007800000 */
[----:B------:R-:W0:Y:S04]  /*1a5c0*/  SHFL.BFLY PT, R15, R12, 0x1, 0x1f ;  /* 0x0c201f000c0f7f89 */ /* 0x000e2800000e0000 */
[----:B------:R-:W1:Y:S01]  /*1a5d0*/  SHFL.BFLY PT, R16, R17, 0x1, 0x1f ;  /* 0x0c201f0011107f89 */ /* 0x000e6200000e0000 */
[----:B0-----:R-:W-:Y:S02]  /*1a5e0*/  FMNMX R15, R12, R15, !PT ;  /* 0x0000000f0c0f7209 */ /* 0x001fe40007800000 */
[----:B-1----:R-:W-:Y:S02]  /*1a5f0*/  FMNMX R12, R17, R16, !PT ;  /* 0x00000010110c7209 */ /* 0x002fe40007800000 */
[----:B------:R-:W2:Y:S04]  /*1a600*/  LDL R17, [R1+0x620] ;  /* 0x0006200001117983 */ /* 0x000ea80000100800 */
[----:B------:R-:W0:Y:S04]  /*1a610*/  SHFL.BFLY PT, R3, R14, 0x2, 0x1f ;  /* 0x0c401f000e037f89 */ /* 0x000e2800000e0000 */
[----:B------:R-:W1:Y:S01]  /*1a620*/  SHFL.BFLY PT, R18, R13, 0x2, 0x1f ;  /* 0x0c401f000d127f89 */ /* 0x000e6200000e0000 */
[----:B0-----:R-:W-:-:S02]  /*1a630*/  FMNMX R3, R14, R3, !PT ;  /* 0x000000030e037209 */ /* 0x001fc40007800000 */
[----:B-1----:R-:W-:-:S03]  /*1a640*/  FMNMX R13, R13, R18, !PT ;  /* 0x000000120d0d7209 */ /* 0x002fc60007800000 */
[----:B------:R-:W0:Y:S04]  /*1a650*/  SHFL.BFLY PT, R19, R3, 0x1, 0x1f ;  /* 0x0c201f0003137f89 */ /* 0x000e2800000e0000 */
[----:B------:R-:W1:Y:S01]  /*1a660*/  SHFL.BFLY PT, R14, R13, 0x1, 0x1f ;  /* 0x0c201f000d0e7f89 */ /* 0x000e6200000e0000 */
[----:B------:R-:W-:-:S04]  /*1a670*/  SHF.R.U32.HI R18, RZ, 0x3, R0 ;  /* 0x00000003ff127819 */ /* 0x000fc80000011600 */
[----:B------:R-:W-:-:S05]  /*1a680*/  LOP3.LUT R18, R18, 0xc, RZ, 0xc0, !PT ;  /* 0x0000000c12127812 */ /* 0x000fca00078ec0ff */
[----:B------:R-:W-:-:S05]  /*1a690*/  IMAD.IADD R18, R28, 0x1, R18 ;  /* 0x000000011c127824 */ /* 0x000fca00078e0212 */
[----:B------:R-:W-:Y:S01]  /*1a6a0*/  @!P1 STS [R18+0x80], R15 ;  /* 0x0000800f12009388 */ /* 0x000fe20000000800 */
[----:B0-----:R-:W-:Y:S02]  /*1a6b0*/  FMNMX R3, R3, R19, !PT ;  /* 0x0000001303037209 */ /* 0x001fe40007800000 */
[----:B-1----:R-:W-:-:S03]  /*1a6c0*/  FMNMX R14, R13, R14, !PT ;  /* 0x0000000e0d0e7209 */ /* 0x002fc60007800000 */
[----:B------:R0:W-:Y:S04]  /*1a6d0*/  @!P1 STS [R18], R3 ;  /* 0x0000000312009388 */ /* 0x0001e80000000800 */
[----:B------:R-:W-:Y:S04]  /*1a6e0*/  @!P1 STS [R18+0x100], R14 ;  /* 0x0001000e12009388 */ /* 0x000fe80000000800 */
[----:B------:R-:W-:Y:S01]  /*1a6f0*/  @!P1 STS [R18+0x180], R12 ;  /* 0x0001800c12009388 */ /* 0x000fe20000000800 */
[----:B0-----:R-:W-:Y:S01]  /*1a700*/  LEA R3, R0, UR6, 0x2 ;  /* 0x0000000600037c11 */ /* 0x001fe2000f8e10ff */
[----:B------:R-:W-:Y:S06]  /*1a710*/  BAR.SYNC.DEFER_BLOCKING 0x0 ;  /* 0x0000000000007b1d */ /* 0x000fec0000010000 */
[----:B------:R-:W0:Y:S04]  /*1a720*/  LDS R12, [R3] ;  /* 0x00000000030c7984 */ /* 0x000e280000000800 */
[----:B0-----:R-:W0:Y:S02]  /*1a730*/  SHFL.BFLY PT, R13, R12, 0x2, 0x1f ;  /* 0x0c401f000c0d7f89 */ /* 0x001e2400000e0000 */
[----:B0-----:R-:W-:-:S05]  /*1a740*/  FMNMX R13, R12, R13, !PT ;  /* 0x0000000d0c0d7209 */ /* 0x001fca0007800000 */
[----:B------:R-:W0:Y:S02]  /*1a750*/  SHFL.BFLY PT, R12, R13, 0x1, 0x1f ;  /* 0x0c201f000d0c7f89 */ /* 0x000e2400000e0000 */
[----:B0-----:R-:W-:-:S05]  /*1a760*/  FMNMX R12, R13, R12, !PT ;  /* 0x0000000c0d0c7209 */ /* 0x001fca0007800000 */
[----:B------:R-:W-:Y:S01]  /*1a770*/  @!P1 STS [R3], R12 ;  /* 0x0000000c03009388 */ /* 0x000fe20000000800 */
[----:B------:R-:W-:Y:S06]  /*1a780*/  BAR.SYNC.DEFER_BLOCKING 0x0 ;  /* 0x0000000000007b1d */ /* 0x000fec0000010000 */
[----:B------:R-:W3:Y:S04]  /*1a790*/  LDS R13, [R28] ;  /* 0x000000001c0d7984 */ /* 0x000ee80000000800 */
[----:B------:R-:W2:Y:S01]  /*1a7a0*/  LDS R12, [R28+0x80] ;  /* 0x000080001c0c7984 */ /* 0x000ea20000000800 */
[----:B---3--:R-:W-:-:S03]  /*1a7b0*/  FMNMX R2, R13, R29, !PT ;  /* 0x0000001d0d027209 */ /* 0x008fc60007800000 */
[----:B------:R-:W0:Y:S02]  /*1a7c0*/  LDS R13, [R28+0x100] ;  /* 0x000100001c0d7984 */ /* 0x000e240000000800 */
[--C-:B------:R-:W-:Y:S01]  /*1a7d0*/  FFMA R15, R25, UR9, -R2.reuse ;  /* 0x00000009190f7c23 */ /* 0x100fe20008000802 */
[----:B------:R-:W-:-:S03]  /*1a7e0*/  FFMA R14, R24, UR9, -R2 ;  /* 0x00000009180e7c23 */ /* 0x000fc60008000802 */
[----:B------:R-:W-:Y:S01]  /*1a7f0*/  FMUL R15, R15, 1.4426950216293334961 ;  /* 0x3fb8aa3b0f0f7820 */ /* 0x000fe20000400000 */
[----:B------:R-:W-:Y:S01]  /*1a800*/  FMUL R14, R14, 1.4426950216293334961 ;  /* 0x3fb8aa3b0e0e7820 */ /* 0x000fe20000400000 */
[----:B------:R-:W-:-:S03]  /*1a810*/  FFMA R8, R8, UR9, -R2 ;  /* 0x0000000908087c23 */ /* 0x000fc60008000802 */
[----:B------:R1:W3:Y:S01]  /*1a820*/  MUFU.EX2 R0, R14 ;  /* 0x0000000e00007308 */ /* 0x0002e20000000800 */
[----:B------:R-:W-:-:S07]  /*1a830*/  FMUL R8, R8, 1.4426950216293334961 ;  /* 0x3fb8aa3b08087820 */ /* 0x000fce0000400000 */
[----:B------:R-:W4:Y:S01]  /*1a840*/  MUFU.EX2 R15, R15 ;  /* 0x0000000f000f7308 */ /* 0x000f220000000800 */
[----:B------:R-:W-:Y:S01]  /*1a850*/  FFMA R9, R9, UR9, -R2 ;  /* 0x0000000909097c23 */ /* 0x000fe20008000802 */
[----:B------:R-:W-:Y:S03]  /*1a860*/  STL [R1+0x398], R2 ;  /* 0x0003980201007387 */ /* 0x000fe60000100800 */
[----:B------:R-:W-:Y:S01]  /*1a870*/  FMUL R9, R9, 1.4426950216293334961 ;  /* 0x3fb8aa3b09097820 */ /* 0x000fe20000400000 */
[----:B-1----:R-:W1:Y:S01]  /*1a880*/  LDS R14, [R28+0x180] ;  /* 0x000180001c0e7984 */ /* 0x002e620000000800 */
[----:B--2---:R-:W-:Y:S02]  /*1a890*/  FMNMX R12, R12, R17, !PT ;  /* 0x000000110c0c7209 */ /* 0x004fe40007800000 */
[----:B------:R2:W0:Y:S01]  /*1a8a0*/  MUFU.EX2 R17, R8 ;  /* 0x0000000800117308 */ /* 0x0004220000000800 */
[----:B---3--:R-:W-:Y:S02]  /*1a8b0*/  STL [R1+0x61c], R0 ;  /* 0x00061c0001007387 */ /* 0x008fe40000100800 */
[----:B--2---:R-:W-:-:S02]  /*1a8c0*/  FFMA R8, R26, UR9, -R12 ;  /* 0x000000091a087c23 */ /* 0x004fc4000800080c */
[----:B----4-:R2:W-:Y:S02]  /*1a8d0*/  STL [R1+0x618], R15 ;  /* 0x0006180f01007387 */ /* 0x0105e40000100800 */
[----:B------:R-:W-:Y:S02]  /*1a8e0*/  FMUL R8, R8, 1.4426950216293334961 ;  /* 0x3fb8aa3b08087820 */ /* 0x000fe40000400000 */
[----:B------:R-:W3:Y:S02]  /*1a8f0*/  LDL R16, [R1+0x624] ;  /* 0x0006240001107983 */ /* 0x000ee40000100800 */
[----:B------:R-:W-:Y:S08]  /*1a900*/  MUFU.EX2 R25, R8 ;  /* 0x0000000800197308 */ /* 0x000ff00000000800 */
[----:B--2---:R2:W4:Y:S01]  /*1a910*/  MUFU.EX2 R15, R9 ;  /* 0x00000009000f7308 */ /* 0x0045220000000800 */
[----:B------:R3:W-:Y:S01]  /*1a920*/  STL [R1+0x394], R12 ;  /* 0x0003940c01007387 */ /* 0x0007e20000100800 */
[----:B--2---:R-:W-:-:S03]  /*1a930*/  FFMA R9, R27, UR9, -R12 ;  /* 0x000000091b097c23 */ /* 0x004fc6000800080c */
[----:B0-----:R-:W-:Y:S01]  /*1a940*/  STL [R1+0x614], R17 ;  /* 0x0006141101007387 */ /* 0x001fe20000100800 */
[----:B------:R-:W-:-:S03]  /*1a950*/  FMUL R9, R9, 1.4426950216293334961 ;  /* 0x3fb8aa3b09097820 */ /* 0x000fc60000400000 */
[----:B----4-:R-:W-:Y:S01]  /*1a960*/  STL [R1+0x610], R15 ;  /* 0x0006100f01007387 */ /* 0x010fe20000100800 */
[----:B------:R0:W2:Y:S03]  /*1a970*/  MUFU.EX2 R28, R9 ;  /* 0x00000009001c7308 */ /* 0x0000a60000000800 */
[----:B------:R-:W-:Y:S04]  /*1a980*/  STL [R1+0x60c], R25 ;  /* 0x00060c1901007387 */ /* 0x000fe80000100800 */
[----:B------:R-:W4:Y:S04]  /*1a990*/  LDL R26, [R1+0x618] ;  /* 0x00061800011a7983 */ /* 0x000f280000100800 */
[----:B0-----:R-:W1:Y:S01]  /*1a9a0*/  LDL R9, [R1+0x628] ;  /* 0x0006280001097983 */ /* 0x001e620000100800 */
[--C-:B------:R-:W-:Y:S01]  /*1a9b0*/  FFMA R10, R10, UR9, -R12.reuse ;  /* 0x000000090a0a7c23 */ /* 0x100fe2000800080c */
[----:B------:R-:W-:-:S03]  /*1a9c0*/  FFMA R11, R11, UR9, -R12 ;  /* 0x000000090b0b7c23 */ /* 0x000fc6000800080c */
[----:B------:R-:W-:Y:S01]  /*1a9d0*/  FMUL R10, R10, 1.4426950216293334961 ;  /* 0x3fb8aa3b0a0a7820 */ /* 0x000fe20000400000 */
[----:B------:R-:W-:-:S04]  /*1a9e0*/  FMUL R11, R11, 1.4426950216293334961 ;  /* 0x3fb8aa3b0b0b7820 */ /* 0x000fc80000400000 */
[----:B------:R-:W-:Y:S01]  /*1a9f0*/  MUFU.EX2 R8, R11 ;  /* 0x0000000b00087308 */ /* 0x000fe20000000800 */
[----:B--2---:R-:W-:Y:S01]  /*1aa00*/  STL [R1+0x608], R28 ;  /* 0x0006081c01007387 */ /* 0x004fe20000100800 */
[----:B------:R-:W-:Y:S01]  /*1aa10*/  BAR.SYNC.DEFER_BLOCKING 0x0 ;  /* 0x0000000000007b1d */ /* 0x000fe20000010000 */
[----:B---3--:R-:W-:-:S05]  /*1aa20*/  FMNMX R12, R13, R16, !PT ;  /* 0x000000100d0c7209 */ /* 0x008fca0007800000 */
[--C-:B------:R-:W-:Y:S01]  /*1aa30*/  FFMA R4, R4, UR9, -R12.reuse ;  /* 0x0000000904047c23 */ /* 0x100fe2000800080c */
[----:B------:R-:W-:Y:S01]  /*1aa40*/  FFMA R5, R5, UR9, -R12 ;  /* 0x0000000905057c23 */ /* 0x000fe2000800080c */
[----:B------:R-:W0:Y:S02]  /*1aa50*/  MUFU.EX2 R16, R10 ;  /* 0x0000000a00107308 */ /* 0x000e240000000800 */
[----:B------:R-:W-:Y:S01]  /*1aa60*/  FMUL R4, R4, 1.4426950216293334961 ;  /* 0x3fb8aa3b04047820 */ /* 0x000fe20000400000 */
[----:B------:R-:W-:-:S05]  /*1aa70*/  FMUL R5, R5, 1.4426950216293334961 ;  /* 0x3fb8aa3b05057820 */ /* 0x000fca0000400000 */
[----:B------:R2:W3:Y:S08]  /*1aa80*/  MUFU.EX2 R19, R4 ;  /* 0x0000000400137308 */ /* 0x0004f00000000800 */
[----:B------:R0:W4:Y:S01]  /*1aa90*/  MUFU.EX2 R24, R5 ;  /* 0x0000000500187308 */ /* 0x0001220000000800 */
[--C-:B--2---:R-:W-:Y:S01]  /*1aaa0*/  FFMA R4, R20, UR9, -R12.reuse ;  /* 0x0000000914047c23 */ /* 0x104fe2000800080c */
[----:B------:R2:W-:Y:S03]  /*1aab0*/  STL [R1+0x390], R12 ;  /* 0x0003900c01007387 */ /* 0x0005e60000100800 */
[----:B------:R-:W-:Y:S01]  /*1aac0*/  FMUL R4, R4, 1.4426950216293334961 ;  /* 0x3fb8aa3b04047820 */ /* 0x000fe20000400000 */
[----:B0-----:R-:W-:-:S04]  /*1aad0*/  FFMA R5, R21, UR9, -R12 ;  /* 0x0000000915057c23 */ /* 0x001fc8000800080c */
[----:B------:R-:W-:Y:S01]  /*1aae0*/  FMUL R5, R5, 1.4426950216293334961 ;  /* 0x3fb8aa3b05057820 */ /* 0x000fe20000400000 */
[----:B-1----:R-:W-:Y:S01]  /*1aaf0*/  FMNMX R9, R14, R9, !PT ;  /* 0x000000090e097209 */ /* 0x002fe20007800000 */
[----:B--2---:R0:W1:Y:S04]  /*1ab00*/  MUFU.EX2 R12, R4 ;  /* 0x00000004000c7308 */ /* 0x0040680000000800 */
[--C-:B------:R-:W-:Y:S01]  /*1ab10*/  FFMA R6, R6, UR9, -R9.reuse ;  /* 0x0000000906067c23 */ /* 0x100fe20008000809 */
[----:B------:R-:W-:-:S03]  /*1ab20*/  FFMA R7, R7, UR9, -R9 ;  /* 0x0000000907077c23 */ /* 0x000fc60008000809 */
[----:B------:R2:W1:Y:S01]  /*1ab30*/  MUFU.EX2 R11, R5 ;  /* 0x00000005000b7308 */ /* 0x0004620000000800 */
[--C-:B0-----:R-:W-:Y:S01]  /*1ab40*/  FFMA R4, R22, UR9, -R9.reuse ;  /* 0x0000000916047c23 */ /* 0x101fe20008000809 */
[----:B------:R-:W-:Y:S01]  /*1ab50*/  FMUL R6, R6, 1.4426950216293334961 ;  /* 0x3fb8aa3b06067820 */ /* 0x000fe20000400000 */
[----:B------:R-:W-:Y:S01]  /*1ab60*/  FMUL R7, R7, 1.4426950216293334961 ;  /* 0x3fb8aa3b07077820 */ /* 0x000fe20000400000 */
[----:B------:R-:W-:Y:S01]  /*1ab70*/  STL [R1+0x604], R16 ;  /* 0x0006041001007387 */ /* 0x000fe20000100800 */
[----:B------:R-:W-:Y:S01]  /*1ab80*/  FMUL R4, R4, 1.4426950216293334961 ;  /* 0x3fb8aa3b04047820 */ /* 0x000fe20000400000 */
[----:B--2---:R-:W-:Y:S02]  /*1ab90*/  FFMA R5, R23, UR9, -R9 ;  /* 0x0000000917057c23 */ /* 0x004fe40008000809 */
[----:B------:R-:W-:Y:S01]  /*1aba0*/  STL [R1+0x600], R8 ;  /* 0x0006000801007387 */ /* 0x000fe20000100800 */
[----:B------:R-:W0:Y:S01]  /*1abb0*/  MUFU.EX2 R13, R6 ;  /* 0x00000006000d7308 */ /* 0x000e220000000800 */
[----:B------:R-:W-:-:S02]  /*1abc0*/  FMUL R5, R5, 1.4426950216293334961 ;  /* 0x3fb8aa3b05057820 */ /* 0x000fc40000400000 */
[----:B---3--:R-:W-:Y:S04]  /*1abd0*/  STL [R1+0x5fc], R19 ;  /* 0x0005fc1301007387 */ /* 0x008fe80000100800 */
[----:B----4-:R-:W-:Y:S01]  /*1abe0*/  STL [R1+0x5f8], R24 ;  /* 0x0005f81801007387 */ /* 0x010fe20000100800 */
[----:B------:R2:W3:Y:S03]  /*1abf0*/  MUFU.EX2 R14, R7 ;  /* 0x00000007000e7308 */ /* 0x0004e60000000800 */
[----:B------:R4:W-:Y:S05]  /*1ac00*/  STL [R1+0x38c], R9 ;  /* 0x00038c0901007387 */ /* 0x0009ea0000100800 */
[----:B------:R-:W3:Y:S08]  /*1ac10*/  MUFU.EX2 R10, R4 ;  /* 0x00000004000a7308 */ /* 0x000ef00000000800 */
[----:B----4-:R3:W4:Y:S01]  /*1ac20*/  MUFU.EX2 R9, R5 ;  /* 0x0000000500097308 */ /* 0x0107220000000800 */
[----:B-1----:R-:W-:Y:S01]  /*1ac30*/  STL [R1+0x5f4], R12 ;  /* 0x0005f40c01007387 */ /* 0x002fe20000100800 */
[----:B--2---:R-:W-:-:S03]  /*1ac40*/  FADD R7, R0, R26 ;  /* 0x0000001a00077221 */ /* 0x004fc60000000000 */
[----:B------:R-:W-:Y:S01]  /*1ac50*/  STL [R1+0x5f0], R11 ;  /* 0x0005f00b01007387 */ /* 0x000fe20000100800 */
[----:B------:R-:W-:-:S03]  /*1ac60*/  FADD R7, R17, R7 ;  /* 0x0000000711077221 */ /* 0x000fc60000000000 */
[----:B0-----:R-:W-:Y:S01]  /*1ac70*/  STL [R1+0x5ec], R13 ;  /* 0x0005ec0d01007387 */ /* 0x001fe20000100800 */
[----:B---3--:R-:W-:-:S03]  /*1ac80*/  FADD R5, R13, R14 ;  /* 0x0000000e0d057221 */ /* 0x008fc60000000000 */
[----:B------:R-:W-:Y:S01]  /*1ac90*/  STL [R1+0x5e8], R14 ;  /* 0x0005e80e01007387 */ /* 0x000fe20000100800 */
[----:B------:R-:W-:-:S03]  /*1aca0*/  FADD R5, R10, R5 ;  /* 0x000000050a057221 */ /* 0x000fc60000000000 */
[----:B------:R-:W2:Y:S04]  /*1acb0*/  LDL.LU R0, [R1+0x1e58] ;  /* 0x001e580001007983 */ /* 0x000ea80000300800 */
[----:B------:R0:W-:Y:S04]  /*1acc0*/  STL [R1+0x5e4], R10 ;  /* 0x0005e40a01007387 */ /* 0x0001e80000100800 */
[----:B----4-:R-:W-:Y:S04]  /*1acd0*/  STL [R1+0x5e0], R9 ;  /* 0x0005e00901007387 */ /* 0x010fe80000100800 */
[----:B------:R-:W2:Y:S01]  /*1ace0*/  LDL.64 R20, [R1+0x14f8] ;  /* 0x0014f80001147983 */ /* 0x000ea20000100a00 */
[----:B0-----:R-:W-:-:S03]  /*1acf0*/  FADD R10, R15, R7 ;  /* 0x000000070f0a7221 */ /* 0x001fc60000000000 */
[----:B------:R-:W3:Y:S04]  /*1ad00*/  LDL.64 R14, [R1+0x14e8] ;  /* 0x0014e800010e7983 */ /* 0x000ee80000100a00 */
[----:B------:R-:W4:Y:S04]  /*1ad10*/  LDL.64 R26, [R1+0x14f0] ;  /* 0x0014f000011a7983 */ /* 0x000f280000100a00 */
[----:B------:R-:W4:Y:S01]  /*1ad20*/  LDL.64 R22, [R1+0x14e0] ;  /* 0x0014e00001167983 */ /* 0x000f220000100a00 */
[----:B------:R-:W-:Y:S01]  /*1ad30*/  FADD R4, R25, R28 ;  /* 0x0000001c19047221 */ /* 0x000fe20000000000 */
[----:B------:R-:W-:Y:S01]  /*1ad40*/  FADD R6, R19, R24 ;  /* 0x0000001813067221 */ /* 0x000fe20000000000 */
[----:B------:R-:W-:Y:S01]  /*1ad50*/  FADD R5, R9, R5 ;  /* 0x0000000509057221 */ /* 0x000fe20000000000 */
[----:B------:R-:W4:Y:S01]  /*1ad60*/  LDL.64 R24, [R1+0x14c8] ;  /* 0x0014c80001187983 */ /* 0x000f220000100a00 */
[----:B------:R-:W-:Y:S01]  /*1ad70*/  FADD R4, R16, R4 ;  /* 0x0000000410047221 */ /* 0x000fe20000000000 */
[----:B------:R-:W-:-:S02]  /*1ad80*/  FADD R6, R12, R6 ;  /* 0x000000060c067221 */ /* 0x000fc40000000000 */
[----:B------:R-:W4:Y:S01]  /*1ad90*/  LDL.64 R16, [R1+0x14d0] ;  /* 0x0014d00001107983 */ /* 0x000f220000100a00 */
[----:B------:R-:W-:Y:S01]  /*1ada0*/  FADD R8, R8, R4 ;  /* 0x0000000408087221 */ /* 0x000fe20000000000 */
[----:B------:R-:W-:Y:S02]  /*1adb0*/  FADD R6, R11, R6 ;  /* 0x000000060b067221 */ /* 0x000fe40000000000 */
[----:B------:R-:W0:Y:S04]  /*1adc0*/  SHFL.BFLY PT, R11, R10, 0x2, 0x1f ;  /* 0x0c401f000a0b7f89 */ /* 0x000e2800000e0000 */
[----:B------:R-:W1:Y:S04]  /*1add0*/  SHFL.BFLY PT, R9, R8, 0x2, 0x1f ;  /* 0x0c401f0008097f89 */ /* 0x000e6800000e0000 */
[----:B------:R-:W1:Y:S04]  /*1ade0*/  SHFL.BFLY PT, R7, R6, 0x2, 0x1f ;  /* 0x0c401f0006077f89 */ /* 0x000e6800000e0000 */
[----:B------:R-:W1:Y:S04]  /*1adf0*/  SHFL.BFLY PT, R4, R5, 0x2, 0x1f ;  /* 0x0c401f0005047f89 */ /* 0x000e6800000e0000 */
[----:B------:R-:W4:Y:S01]  /*1ae00*/  LDL.64 R12, [R1+0x14d8] ;  /* 0x0014d800010c7983 */ /* 0x000f220000100a00 */
[----:B0-----:R-:W-:Y:S01]  /*1ae10*/  FADD R11, R10, R11 ;  /* 0x0000000b0a0b7221 */ /* 0x001fe20000000000 */
[----:B-1----:R-:W-:Y:S01]  /*1ae20*/  FADD R9, R8, R9 ;  /* 0x0000000908097221 */ /* 0x002fe20000000000 */
[----:B------:R-:W-:Y:S01]  /*1ae30*/  FADD R7, R6, R7 ;  /* 0x0000000706077221 */ /* 0x000fe20000000000 */
[----:B------:R-:W-:-:S02]  /*1ae40*/  FADD R5, R5, R4 ;  /* 0x0000000405057221 */ /* 0x000fc40000000000 */
[----:B------:R-:W0:Y:S04]  /*1ae50*/  SHFL.BFLY PT, R10, R11, 0x1, 0x1f ;  /* 0x0c201f000b0a7f89 */ /* 0x000e2800000e0000 */
[----:B------:R-:W1:Y:S04]  /*1ae60*/  SHFL.BFLY PT, R8, R9, 0x1, 0x1f ;  /* 0x0c201f0009087f89 */ /* 0x000e6800000e0000 */
[----:B------:R-:W1:Y:S04]  /*1ae70*/  SHFL.BFLY PT, R6, R7, 0x1, 0x1f ;  /* 0x0c201f0007067f89 */ /* 0x000e6800000e0000 */
[----:B------:R-:W1:Y:S01]  /*1ae80*/  SHFL.BFLY PT, R4, R5, 0x1, 0x1f ;  /* 0x0c201f0005047f89 */ /* 0x000e6200000e0000 */
[----:B0-----:R-:W-:Y:S01]  /*1ae90*/  FADD R10, R11, R10 ;  /* 0x0000000a0b0a7221 */ /* 0x001fe20000000000 */
[----:B-1----:R-:W-:Y:S01]  /*1aea0*/  FADD R8, R9, R8 ;  /* 0x0000000809087221 */ /* 0x002fe20000000000 */
[----:B------:R-:W-:Y:S01]  /*1aeb0*/  FADD R6, R7, R6 ;  /* 0x0000000607067221 */ /* 0x000fe20000000000 */
[----:B------:R-:W-:-:S02]  /*1aec0*/  FADD R4, R5, R4 ;  /* 0x0000000405047221 */ /* 0x000fc40000000000 */
[----:B------:R-:W-:Y:S04]  /*1aed0*/  @!P1 STS [R18], R10 ;  /* 0x0000000a12009388 */ /* 0x000fe80000000800 */
[----:B------:R-:W-:Y:S04]  /*1aee0*/  @!P1 STS [R18+0x80], R8 ;  /* 0x0000800812009388 */ /* 0x000fe80000000800 */
[----:B------:R-:W-:Y:S04]  /*1aef0*/  @!P1 STS [R18+0x100], R6 ;  /* 0x0001000612009388 */ /* 0x000fe80000000800 */
[----:B------:R0:W-:Y:S01]  /*1af00*/  @!P1 STS [R18+0x180], R4 ;  /* 0x0001800412009388 */ /* 0x0001e20000000800 */
[----:B------:R-:W-:Y:S06]  /*1af10*/  BAR.SYNC.DEFER_BLOCKING 0x0 ;  /* 0x0000000000007b1d */ /* 0x000fec0000010000 */
[----:B0-----:R-:W4:Y:S04]  /*1af20*/  LDL.64 R18, [R1+0x14b8] ;  /* 0x0014b80001127983 */ /* 0x001f280000100a00 */
[----:B------:R-:W0:Y:S04]  /*1af30*/  LDS R4, [R3] ;  /* 0x0000000003047984 */ /* 0x000e280000000800 */
[----:B0-----:R-:W0:Y:S02]  /*1af40*/  SHFL.BFLY PT, R5, R4, 0x2, 0x1f ;  /* 0x0c401f0004057f89 */ /* 0x001e2400000e0000 */
[----:B0-----:R-:W-:-:S05]  /*1af50*/  FADD R5, R4, R5 ;  /* 0x0000000504057221 */ /* 0x001fca0000000000 */
[----:B------:R-:W0:Y:S02]  /*1af60*/  SHFL.BFLY PT, R4, R5, 0x1, 0x1f ;  /* 0x0c201f0005047f89 */ /* 0x000e2400000e0000 */
[----:B0-----:R-:W-:-:S05]  /*1af70*/  FADD R4, R5, R4 ;  /* 0x0000000405047221 */ /* 0x001fca0000000000 */
[----:B------:R2:W-:Y:S02]  /*1af80*/  @!P1 STS [R3], R4 ;  /* 0x0000000403009388 */ /* 0x0005e40000000800 */
[C---:B--2---:R-:W-:Y:S02]  /*1af90*/  IMAD.WIDE R4, R0.reuse, 0x2, R20 ;  /* 0x0000000200047825 */ /* 0x044fe400078e0214 */
[----:B------:R-:W2:Y:S02]  /*1afa0*/  LDL.64 R20, [R1+0x14c0] ;  /* 0x0014c00001147983 */ /* 0x000ea40000100a00 */
[C---:B---3--:R-:W-:Y:S02]  /*1afb0*/  IMAD.WIDE R8, R0.reuse, 0x2, R14 ;  /* 0x0000000200087825 */ /* 0x048fe400078e020e */
[----:B------:R-:W3:Y:S02]  /*1afc0*/  LDL.64 R14, [R1+0x14b0] ;  /* 0x0014b000010e7983 */ /* 0x000ee40000100a00 */
[C---:B----4-:R-:W-:Y:S01]  /*1afd0*/  IMAD.WIDE R6, R0.reuse, 0x2, R26 ;  /* 0x0000000200067825 */ /* 0x050fe200078e021a */
[----:B------:R-:W-:Y:S03]  /*1afe0*/  BAR.SYNC.DEFER_BLOCKING 0x0 ;  /* 0x0000000000007b1d */ /* 0x000fe60000010000 */
[----:B------:R-:W-:-:S03]  /*1aff0*/  IMAD.WIDE R10, R0, 0x2, R22 ;  /* 0x00000002000a7825 */ /* 0x000fc600078e0216 */
[----:B------:R0:W4:Y:S04]  /*1b000*/  LDG.E.U16 R23, desc[UR10][R4.64] ;  /* 0x0000000a04177981 */ /* 0x000128000c1e1500 */
[----:B------:R-:W3:Y:S04]  /*1b010*/  LDG.E.U16 R27, desc[UR10][R8.64] ;  /* 0x0000000a081b7981 */ /* 0x000ee8000c1e1500 */
[----:B------:R1:W3:Y:S04]  /*1b020*/  LDG.E.U16 R26, desc[UR10][R6.64] ;  /* 0x0000000a061a7981 */ /* 0x0002e8000c1e1500 */
[----:B------:R1:W3:Y:S01]  /*1b030*/  LDG.E.U16 R3, desc[UR10][R10.64] ;  /* 0x0000000a0a037981 */ /* 0x0002e2000c1e1500 */
[----:B0-----:R-:W-:-:S04]  /*1b040*/  IMAD.WIDE R4, R0, 0x2, R16 ;  /* 0x0000000200047825 */ /* 0x001fc800078e0210 */
[C---:B-1----:R-:W-:Y:S02]  /*1b050*/  IMAD.WIDE R6, R0.reuse, 0x2, R24 ;  /* 0x0000000200067825 */ /* 0x042fe400078e0218 */
[----:B------:R-:W3:Y:S04]  /*1b060*/  LDG.E.U16 R5, desc[UR10][R4.64] ;  /* 0x0000000a04057981 */ /* 0x000ee8000c1e1500 */
[----:B------:R-:W3:Y:S01]  /*1b070*/  LDG.E.U16 R6, desc[UR10][R6.64] ;  /* 0x0000000a06067981 */ /* 0x000ee2000c1e1500 */
[----:B------:R-:W-:-:S06]  /*1b080*/  IMAD.WIDE R10, R0, 0x2, R18 ;  /* 0x00000002000a7825 */ /* 0x000fcc00078e0212 */
[----:B------:R-:W3:Y:S01]  /*1b090*/  LDG.E.U16 R11, desc[UR10][R10.64] ;  /* 0x0000000a0a0b7981 */ /* 0x000ee2000c1e1500 */
[----:B--2---:R-:W-:-:S05]  /*1b0a0*/  IMAD.WIDE R8, R0, 0x2, R20 ;  /* 0x0000000200087825 */ /* 0x004fca00078e0214 */
[----:B------:R-:W2:Y:S04]  /*1b0b0*/  LDG.E.U16 R7, desc[UR10][R8.64] ;  /* 0x0000000a08077981 */ /* 0x000ea8000c1e1500 */
[----:B----4-:R0:W-:Y:S04]  /*1b0c0*/  STL [R1+0x5c4], R23 ;  /* 0x0005c41701007387 */ /* 0x0101e80000100800 */
[----:B------:R-:W4:Y:S04]  /*1b0d0*/  LDL.64 R16, [R1+0x14a0] ;  /* 0x0014a00001107983 */ /* 0x000f280000100a00 */
[----:B0-----:R-:W4:Y:S04]  /*1b0e0*/  LDL.64 R22, [R1+0x14a8] ;  /* 0x0014a80001167983 */ /* 0x001f280000100a00 */
[----:B---3--:R-:W-:Y:S04]  /*1b0f0*/  STL [R1+0x5d0], R27 ;  /* 0x0005d01b01007387 */ /* 0x008fe80000100800 */
[----:B------:R0:W-:Y:S04]  /*1b100*/  STL [R1+0x5cc], R26 ;  /* 0x0005cc1a01007387 */ /* 0x0001e80000100800 */
[----:B------:R-:W3:Y:S04]  /*1b110*/  LDL.64 R8, [R1+0x1498] ;  /* 0x0014980001087983 */ /* 0x000ee80000100a00 */
[----:B------:R-:W3:Y:S04]  /*1b120*/  LDL.64 R20, [R1+0x1488] ;  /* 0x0014880001147983 */ /* 0x000ee80000100a00 */
[----:B0-----:R-:W3:Y:S01]  /*1b130*/  LDL.64 R26, [R1+0x1490] ;  /* 0x00149000011a7983 */ /* 0x001ee20000100a00 */
[----:B------:R-:W-:-:S05]  /*1b140*/  IMAD.WIDE R12, R0, 0x2, R12 ;  /* 0x00000002000c7825 */ /* 0x000fca00078e020c */
[----:B------:R0:W3:Y:S02]  /*1b150*/  LDG.E.U16 R28, desc[UR10][R12.64] ;  /* 0x0000000a0c1c7981 */ /* 0x0000e4000c1e1500 */
[C---:B0-----:R-:W-:Y:S02]  /*1b160*/  IMAD.WIDE R12, R0.reuse, 0x2, R14 ;  /* 0x00000002000c7825 */ /* 0x041fe400078e020e */
[----:B------:R-:W3:Y:S04]  /*1b170*/  LDL.64 R14, [R1+0x1480] ;  /* 0x00148000010e7983 */ /* 0x000ee80000100a00 */
[----:B------:R0:W-:Y:S04]  /*1b180*/  STL [R1+0x5c8], R3 ;  /* 0x0005c80301007387 */ /* 0x0001e80000100800 */
[----:B------:R-:W3:Y:S04]  /*1b190*/  LDL.64 R24, [R1+0x1478] ;  /* 0x0014780001187983 */ /* 0x000ee80000100a00 */
[----:B------:R-:W3:Y:S04]  /*1b1a0*/  LDL.64 R18, [R1+0x1470] ;  /* 0x0014700001127983 */ /* 0x000ee80000100a00 */
[----:B0-----:R0:W3:Y:S04]  /*1b1b0*/  LDG.E.U16 R3, desc[UR10][R12.64] ;  /* 0x0000000a0c037981 */ /* 0x0010e8000c1e1500 */
[----:B------:R-:W-:Y:S04]  /*1b1c0*/  STL [R1+0x5bc], R5 ;  /* 0x0005bc0501007387 */ /* 0x000fe80000100800 */
[----:B--2---:R-:W-:Y:S04]  /*1b1d0*/  STL [R1+0x5b8], R7 ;  /* 0x0005b80701007387 */ /* 0x004fe80000100800 */
[----:B------:R4:W-:Y:S02]  /*1b1e0*/  STL [R1+0x5c0], R6 ;  /* 0x0005c00601007387 */ /* 0x0009e40000100800 */
[----:B----4-:R-:W-:-:S02]  /*1b1f0*/  IMAD.WIDE R6, R0, 0x2, R16 ;  /* 0x0000000200067825 */ /* 0x010fc400078e0210 */
[----:B------:R-:W2:Y:S02]  /*1b200*/  LDL.64 R16, [R1+0x1460] ;  /* 0x0014600001107983 */ /* 0x000ea40000100a00 */
[C---:B------:R-:W-:Y:S02]  /*1b210*/  IMAD.WIDE R4, R0.reuse, 0x2, R22 ;  /* 0x0000000200047825 */ /* 0x040fe400078e0216 */
[----:B------:R-:W4:Y:S04]  /*1b220*/  LDL.64 R22, [R1+0x1468] ;  /* 0x0014680001167983 */ /* 0x000f280000100a00 */
[----:B------:R1:W-:Y:S01]  /*1b230*/  STL [R1+0x5b4], R11 ;  /* 0x0005b40b01007387 */ /* 0x0003e20000100800 */
[----:B---3--:R-:W-:-:S04]  /*1b240*/  IMAD.WIDE R8, R0, 0x2, R8 ;  /* 0x0000000200087825 */ /* 0x008fc800078e0208 */
[C---:B0-----:R-:W-:Y:S02]  /*1b250*/  IMAD.WIDE R12, R0.reuse, 0x2, R20 ;  /* 0x00000002000c7825 */ /* 0x041fe400078e0214 */
[----:B------:R0:W3:Y:S02]  /*1b260*/  LDG.E.U16 R21, desc[UR10][R4.64] ;  /* 0x0000000a04157981 */ /* 0x0000e4000c1e1500 */
[C---:B-1----:R-:W-:Y:S02]  /*1b270*/  IMAD.WIDE R10, R0.reuse, 0x2, R26 ;  /* 0x00000002000a7825 */ /* 0x042fe400078e021a */
[----:B------:R-:W2:Y:S04]  /*1b280*/  LDG.E.U16 R27, desc[UR10][R8.64] ;  /* 0x0000000a081b7981 */ /* 0x000ea8000c1e1500 */
[----:B------:R1:W4:Y:S04]  /*1b290*/  LDG.E.U16 R26, desc[UR10][R6.64] ;  /* 0x0000000a061a7981 */ /* 0x000328000c1e1500 */
[----:B------:R-:W4:Y:S04]  /*1b2a0*/  LDG.E.U16 R11, desc[UR10][R10.64] ;  /* 0x0000000a0a0b7981 */ /* 0x000f28000c1e1500 */
[----:B------:R0:W-:Y:S04]  /*1b2b0*/  STL [R1+0x5ac], R3 ;  /* 0x0005ac0301007387 */ /* 0x0001e80000100800 */
[----:B0-----:R0:W4:Y:S01]  /*1b2c0*/  LDG.E.U16 R3, desc[UR10][R12.64] ;  /* 0x0000000a0c037981 */ /* 0x001122000c1e1500 */
[----:B------:R-:W-:-:S04]  /*1b2d0*/  IMAD.WIDE R4, R0, 0x2, R14 ;  /* 0x0000000200047825 */ /* 0x000fc800078e020e */
[C---:B-1----:R-:W-:Y:S02]  /*1b2e0*/  IMAD.WIDE R6, R0.reuse, 0x2, R24 ;  /* 0x0000000200067825 */ /* 0x042fe400078e0218 */
[----:B------:R-:W4:Y:S02]  /*1b2f0*/  LDG.E.U16 R5, desc[UR10][R4.64] ;  /* 0x0000000a04057981 */ /* 0x000f24000c1e1500 */
[C---:B------:R-:W-:Y:S02]  /*1b300*/  IMAD.WIDE R8, R0.reuse, 0x2, R18 ;  /* 0x0000000200087825 */ /* 0x040fe400078e0212 */
[----:B------:R-:W4:Y:S04]  /*1b310*/  LDG.E.U16 R6, desc[UR10][R6.64] ;  /* 0x0000000a06067981 */ /* 0x000f28000c1e1500 */
[----:B------:R-:W4:Y:S04]  /*1b320*/  LDG.E.U16 R7, desc[UR10][R8.64] ;  /* 0x0000000a08077981 */ /* 0x000f28000c1e1500 */
[----:B---3--:R1:W-:Y:S04]  /*1b330*/  STL [R1+0x5b0], R21 ;  /* 0x0005b01501007387 */ /* 0x0083e80000100800 */
[----:B------:R-:W3:Y:S04]  /*1b340*/  LDL.64 R14, [R1+0x1450] ;  /* 0x00145000010e7983 */ /* 0x000ee80000100a00 */
[----:B-1----:R-:W3:Y:S04]  /*1b350*/  LDL.64 R20, [R1+0x1458] ;  /* 0x0014580001147983 */ /* 0x002ee80000100a00 */
[----:B--2---:R-:W-:Y:S04]  /*1b360*/  STL [R1+0x5a4], R27 ;  /* 0x0005a41b01007387 */ /* 0x004fe80000100800 */
[----:B----4-:R1:W-:Y:S04]  /*1b370*/  STL [R1+0x5a8], R26 ;  /* 0x0005a81a01007387 */ /* 0x0103e80000100800 */
[----:B------:R-:W2:Y:S04]  /*1b380*/  LDL.64 R18, [R1+0x1438] ;  /* 0x0014380001127983 */ /* 0x000ea80000100a00 */
[----:B-1----:R-:W4:Y:S04]  /*1b390*/  LDL.64 R26, [R1+0x1440] ;  /* 0x00144000011a7983 */ /* 0x002f280000100a00 */
[----:B------:R1:W-:Y:S04]  /*1b3a0*/  STL [R1+0x59c], R11 ;  /* 0x00059c0b01007387 */ /* 0x0003e80000100800 */
[----:B------:R-:W4:Y:S01]  /*1b3b0*/  LDL.64 R8, [R1+0x1448] ;  /* 0x0014480001087983 */ /* 0x000f220000100a00 */
[----:B-1----:R-:W-:-:S06]  /*1b3c0*/  IMAD.WIDE R10, R0, 0x2, R22 ;  /* 0x00000002000a7825 */ /* 0x002fcc00078e0216 */
[----:B------:R-:W4:Y:S01]  /*1b3d0*/  LDG.E.U16 R11, desc[UR10][R10.64] ;  /* 0x0000000a0a0b7981 */ /* 0x000f22000c1e1500 */
[----:B0-----:R-:W-:-:S03]  /*1b3e0*/  IMAD.WIDE R12, R0, 0x2, R16 ;  /* 0x00000002000c7825 */ /* 0x001fc600078e0210 */
[----:B------:R-:W4:Y:S04]  /*1b3f0*/  LDL.64 R16, [R1+0x1430] ;  /* 0x0014300001107983 */ /* 0x000f280000100a00 */
[----:B------:R0:W-:Y:S04]  /*1b400*/  STL [R1+0x5a0], R3 ;  /* 0x0005a00301007387 */ /* 0x0001e80000100800 */
[----:B------:R-:W4:Y:S04]  /*1b410*/  LDL.64 R24, [R1+0x1428] ;  /* 0x0014280001187983 */ /* 0x000f280000100a00 */
[----:B------:R-:W4:Y:S04]  /*1b420*/  LDL.64 R22, [R1+0x1420] ;  /* 0x0014200001167983 */ /* 0x000f280000100a00 */
[----:B0-----:R2:W4:Y:S04]  /*1b430*/  LDG.E.U16 R3, desc[UR10][R12.64] ;  /* 0x0000000a0c037981 */ /* 0x001528000c1e1500 */
[----:B------:R-:W-:Y:S04]  /*1b440*/  STL [R1+0x598], R5 ;  /* 0x0005980501007387 */ /* 0x000fe80000100800 */
[----:B------:R-:W-:Y:S04]  /*1b450*/  STL [R1+0x58c], R7 ;  /* 0x00058c0701007387 */ /* 0x000fe80000100800 */
[----:B------:R3:W-:Y:S02]  /*1b460*/  STL [R1+0x594], R6 ;  /* 0x0005940601007387 */ /* 0x0007e40000100800 */
[----:B---3--:R-:W-:-:S02]  /*1b470*/  IMAD.WIDE R6, R0, 0x2, R14 ;  /* 0x0000000200067825 */ /* 0x008fc400078e020e */
[----:B------:R-:W3:Y:S02]  /*1b480*/  LDL.64 R14, [R1+0x1410] ;  /* 0x00141000010e7983 */ /* 0x000ee40000100a00 */
[C---:B------:R-:W-:Y:S02]  /*1b490*/  IMAD.WIDE R4, R0.reuse, 0x2, R20 ;  /* 0x0000000200047825 */ /* 0x040fe400078e0214 */
[----:B------:R-:W3:Y:S02]  /*1b4a0*/  LDL.64 R20, [R1+0x1418] ;  /* 0x0014180001147983 */ /* 0x000ee40000100a00 */
[C---:B--2---:R-:W-:Y:S02]  /*1b4b0*/  IMAD.WIDE R12, R0.reuse, 0x2, R18 ;  /* 0x00000002000c7825 */ /* 0x044fe400078e0212 */
[----:B------:R0:W2:Y:S02]  /*1b4c0*/  LDG.E.U16 R19, desc[UR10][R4.64] ;  /* 0x0000000a04137981 */ /* 0x0000a4000c1e1500 */
[----:B----4-:R-:W-:-:S02]  /*1b4d0*/  IMAD.WIDE R8, R0, 0x2, R8 ;  /* 0x0000000200087825 */ /* 0x010fc400078e0208 */
[----:B------:R1:W-:Y:S02]  /*1b4e0*/  STL [R1+0x590], R11 ;  /* 0x0005900b01007387 */ /* 0x0003e40000100800 */
[C---:B-1----:R-:W-:Y:S02]  /*1b4f0*/  IMAD.WIDE R10, R0.reuse, 0x2, R26 ;  /* 0x00000002000a7825 */ /* 0x042fe400078e021a */
[----:B------:R-:W4:Y:S04]  /*1b500*/  LDG.E.U16 R27, desc[UR10][R8.64] ;  /* 0x0000000a081b7981 */ /* 0x000f28000c1e1500 */
[----:B------:R1:W3:Y:S04]  /*1b510*/  LDG.E.U16 R26, desc[UR10][R6.64] ;  /* 0x0000000a061a7981 */ /* 0x0002e8000c1e1500 */
[----:B------:R-:W3:Y:S04]  /*1b520*/  LDG.E.U16 R11, desc[UR10][R10.64] ;  /* 0x0000000a0a0b7981 */ /* 0x000ee8000c1e1500 */
[----:B------:R0:W-:Y:S04]  /*1b530*/  STL [R1+0x588], R3 ;  /* 0x0005880301007387 */ /* 0x0001e80000100800 */
[----:B0-----:R0:W3:Y:S01]  /*1b540*/  LDG.E.U16 R3, desc[UR10][R12.64] ;  /* 0x0000000a0c037981 */ /* 0x0010e2000c1e1500 */
[----:B------:R-:W-:-:S04]  /*1b550*/  IMAD.WIDE R4, R0, 0x2, R16 ;  /* 0x0000000200047825 */ /* 0x000fc800078e0210 */
[C---:B-1----:R-:W-:Y:S02]  /*1b560*/  IMAD.WIDE R6, R0.reuse, 0x2, R24 ;  /* 0x0000000200067825 */ /* 0x042fe400078e0218 */
[----:B------:R-:W3:Y:S02]  /*1b570*/  LDG.E.U16 R5, desc[UR10][R4.64] ;  /* 0x0000000a04057981 */ /* 0x000ee4000c1e1500 */
[C---:B------:R-:W-:Y:S02]  /*1b580*/  IMAD.WIDE R8, R0.reuse, 0x2, R22 ;  /* 0x0000000200087825 */ /* 0x040fe400078e0216 */
[----:B------:R-:W3:Y:S04]  /*1b590*/  LDG.E.U16 R6, desc[UR10][R6.64] ;  /* 0x0000000a06067981 */ /* 0x000ee8000c1e1500 */
[----:B------:R-:W3:Y:S04]  /*1b5a0*/  LDG.E.U16 R7, desc[UR10][R8.64] ;  /* 0x0000000a08077981 */ /* 0x000ee8000c1e1500 */
[----:B--2---:R1:W-:Y:S04]  /*1b5b0*/  STL [R1+0x584], R19 ;  /* 0x0005841301007387 */ /* 0x0043e80000100800 */
[----:B------:R-:W2:Y:S04]  /*1b5c0*/  LDL.64 R16, [R1+0x1400] ;  /* 0x0014000001107983 */ /* 0x000ea80000100a00 */
[----:B-1----:R-:W2:Y:S04]  /*1b5d0*/  LDL.64 R18, [R1+0x1408] ;  /* 0x0014080001127983 */ /* 0x002ea80000100a00 */
[----:B----4-:R-:W-:Y:S04]  /*1b5e0*/  STL [R1+0x580], R27 ;  /* 0x0005801b01007387 */ /* 0x010fe80000100800 */
[----:B---3--:R1:W-:Y:S04]  /*1b5f0*/  STL [R1+0x57c], R26 ;  /* 0x00057c1a01007387 */ /* 0x0083e80000100800 */
[----:B------:R-:W3:Y:S04]  /*1b600*/  LDL.64 R22, [R1+0x13e8] ;  /* 0x0013e80001167983 */ /* 0x000ee80000100a00 */
        /* <DEDUP_REMOVED lines=14> */
[----:B--2---:R-:W-:-:S02]  /*1b6f0*/  IMAD.WIDE R6, R0, 0x2, R16 ;  /* 0x0000000200067825 */ /* 0x004fc400078e0210 */
[----:B------:R-:W2:Y:S02]  /*1b700*/  LDL.64 R16, [R1+0x13c0] ;  /* 0x0013c00001107983 */ /* 0x000ea40000100a00 */
[C---:B------:R-:W-:Y:S02]  /*1b710*/  IMAD.WIDE R4, R0.reuse, 0x2, R18 ;  /* 0x0000000200047825 */ /* 0x040fe400078e0212 */
[----:B------:R-:W2:Y:S02]  /*1b720*/  LDL.64 R18, [R1+0x13c8] ;  /* 0x0013c80001127983 */ /* 0x000ea40000100a00 */
[C---:B---3--:R-:W-:Y:S02]  /*1b730*/  IMAD.WIDE R12, R0.reuse, 0x2, R22 ;  /* 0x00000002000c7825 */ /* 0x048fe400078e0216 */
[----:B------:R0:W3:Y:S02]  /*1b740*/  LDG.E.U16 R23, desc[UR10][R4.64] ;  /* 0x0000000a04177981 */ /* 0x0000e4000c1e1500 */
[----:B----4-:R-:W-:-:S02]  /*1b750*/  IMAD.WIDE R8, R0, 0x2, R8 ;  /* 0x0000000200087825 */ /* 0x010fc400078e0208 */
[----:B------:R1:W-:Y:S02]  /*1b760*/  STL [R1+0x564], R11 ;  /* 0x0005640b01007387 */ /* 0x0003e40000100800 */
[C---:B-1----:R-:W-:Y:S02]  /*1b770*/  IMAD.WIDE R10, R0.reuse, 0x2, R26 ;  /* 0x00000002000a7825 */ /* 0x042fe400078e021a */
[----:B------:R-:W4:Y:S04]  /*1b780*/  LDG.E.U16 R27, desc[UR10][R8.64] ;  /* 0x0000000a081b7981 */ /* 0x000f28000c1e1500 */
[----:B------:R1:W2:Y:S04]  /*1b790*/  LDG.E.U16 R26, desc[UR10][R6.64] ;  /* 0x0000000a061a7981 */ /* 0x0002a8000c1e1500 */
[----:B------:R-:W2:Y:S04]  /*1b7a0*/  LDG.E.U16 R11, desc[UR10][R10.64] ;  /* 0x0000000a0a0b7981 */ /* 0x000ea8000c1e1500 */
[----:B------:R0:W-:Y:S04]  /*1b7b0*/  STL [R1+0x55c], R3 ;  /* 0x00055c0301007387 */ /* 0x0001e80000100800 */
[----:B0-----:R0:W2:Y:S01]  /*1b7c0*/  LDG.E.U16 R3, desc[UR10][R12.64] ;  /* 0x0000000a0c037981 */ /* 0x0010a2000c1e1500 */
[----:B------:R-:W-:-:S04]  /*1b7d0*/  IMAD.WIDE R4, R0, 0x2, R14 ;  /* 0x0000000200047825 */ /* 0x000fc800078e020e */
[C---:B-1----:R-:W-:Y:S02]  /*1b7e0*/  IMAD.WIDE R6, R0.reuse, 0x2, R24 ;  /* 0x0000000200067825 */ /* 0x042fe400078e0218 */
[----:B------:R-:W2:Y:S02]  /*1b7f0*/  LDG.E.U16 R5, desc[UR10][R4.64] ;  /* 0x0000000a04057981 */ /* 0x000ea4000c1e1500 */
[C---:B------:R-:W-:Y:S02]  /*1b800*/  IMAD.WIDE R8, R0.reuse, 0x2, R20 ;  /* 0x0000000200087825 */ /* 0x040fe400078e0214 */
[----:B------:R-:W2:Y:S04]  /*1b810*/  LDG.E.U16 R6, desc[UR10][R6.64] ;  /* 0x0000000a06067981 */ /* 0x000ea8000c1e1500 */
[----:B------:R-:W2:Y:S04]  /*1b820*/  LDG.E.U16 R7, desc[UR10][R8.64] ;  /* 0x0000000a08077981 */ /* 0x000ea8000c1e1500 */
[----:B---3--:R1:W-:Y:S04]  /*1b830*/  STL [R1+0x560], R23 ;  /* 0x0005601701007387 */ /* 0x0083e80000100800 */
[----:B------:R-:W3:Y:S04]  /*1b840*/  LDL.64 R14, [R1+0x13b0] ;  /* 0x0013b000010e7983 */ /* 0x000ee80000100a00 */
[----:B-1----:R-:W3:Y:S04]  /*1b850*/  LDL.64 R22, [R1+0x13b8] ;  /* 0x0013b80001167983 */ /* 0x002ee80000100a00 */
[----:B----4-:R-:W-:Y:S04]  /*1b860*/  STL [R1+0x554], R27 ;  /* 0x0005541b01007387 */ /* 0x010fe80000100800 */
[----:B--2---:R1:W-:Y:S04]  /*1b870*/  STL [R1+0x558], R26 ;  /* 0x0005581a01007387 */ /* 0x0043e80000100800 */
        /* <DEDUP_REMOVED lines=243> */
[----:B------:R-:W2:Y:S01]  /*1c7b0*/  LDL.64 R8, [R1+0x11c8] ;  /* 0x0011c80001087983 */ /* 0x000ea20000100a00 */
[----:B-1----:R-:W-:-:S03]  /*1c7c0*/  IMAD.WIDE R10, R0, 0x2, R18 ;  /* 0x00000002000a7825 */ /* 0x002fc600078e0212 */
[----:B------:R-:W4:Y:S04]  /*1c7d0*/  LDL.64 R18, [R1+0x11b0] ;  /* 0x0011b00001127983 */ /* 0x000f280000100a00 */
[----:B------:R-:W4:Y:S01]  /*1c7e0*/  LDG.E.U16 R11, desc[UR10][R10.64] ;  /* 0x0000000a0a0b7981 */ /* 0x000f22000c1e1500 */
[----:B0-----:R-:W-:-:S03]  /*1c7f0*/  IMAD.WIDE R12, R0, 0x2, R16 ;  /* 0x00000002000c7825 */ /* 0x001fc600078e0210 */
        /* <DEDUP_REMOVED lines=12> */
[----:B----4-:R1:W-:Y:S02]  /*1c8c0*/  STL [R1+0x220], R11 ;  /* 0x0002200b01007387 */ /* 0x0103e40000100800 */
[----:B-1----:R-:W-:-:S02]  /*1c8d0*/  IMAD.WIDE R10, R0, 0x2, R26 ;  /* 0x00000002000a7825 */ /* 0x002fc400078e021a */
[----:B------:R1:W2:Y:S04]  /*1c8e0*/  LDG.E.U16 R27, desc[UR10][R6.64] ;  /* 0x0000000a061b7981 */ /* 0x0002a8000c1e1500 */
[----:B------:R-:W4:Y:S04]  /*1c8f0*/  LDG.E.U16 R26, desc[UR10][R4.64] ;  /* 0x0000000a041a7981 */ /* 0x000f28000c1e1500 */
[----:B------:R1:W4:Y:S04]  /*1c900*/  LDG.E.U16 R5, desc[UR10][R10.64] ;  /* 0x0000000a0a057981 */ /* 0x000328000c1e1500 */
[----:B------:R1:W4:Y:S01]  /*1c910*/  LDG.E.U16 R4, desc[UR10][R8.64] ;  /* 0x0000000a08047981 */ /* 0x000322000c1e1500 */
[----:B0-----:R-:W-:-:S03]  /*1c920*/  IMAD.WIDE R12, R0, 0x2, R20 ;  /* 0x00000002000c7825 */ /* 0x001fc600078e0214 */
[----:B------:R0:W-:Y:S01]  /*1c930*/  STL [R1+0x218], R3 ;  /* 0x0002180301007387 */ /* 0x0001e20000100800 */
[----:B-1----:R-:W-:-:S03]  /*1c940*/  IMAD.WIDE R6, R0, 0x2, R18 ;  /* 0x0000000200067825 */ /* 0x002fc600078e0212 */
[----:B------:R-:W4:Y:S01]  /*1c950*/  LDL.64 R20, [R1+0x1188] ;  /* 0x0011880001147983 */ /* 0x000f220000100a00 */
[----:B------:R-:W-:-:S03]  /*1c960*/  IMAD.WIDE R10, R0, 0x2, R16 ;  /* 0x00000002000a7825 */ /* 0x000fc600078e0210 */
[----:B------:R-:W4:Y:S04]  /*1c970*/  LDL.64 R18, [R1+0x1180] ;  /* 0x0011800001127983 */ /* 0x000f280000100a00 */
[----:B0-----:R3:W4:Y:S01]  /*1c980*/  LDG.E.U16 R3, desc[UR10][R12.64] ;  /* 0x0000000a0c037981 */ /* 0x001722000c1e1500 */
[----:B------:R-:W-:-:S03]  /*1c990*/  IMAD.WIDE R8, R0, 0x2, R24 ;  /* 0x0000000200087825 */ /* 0x000fc600078e0218 */
[----:B------:R-:W4:Y:S04]  /*1c9a0*/  LDG.E.U16 R11, desc[UR10][R10.64] ;  /* 0x0000000a0a0b7981 */ /* 0x000f28000c1e1500 */
[----:B------:R-:W4:Y:S01]  /*1c9b0*/  LDG.E.U16 R9, desc[UR10][R8.64] ;  /* 0x0000000a08097981 */ /* 0x000f22000c1e1500 */
[----:B---3--:R-:W-:-:S03]  /*1c9c0*/  IMAD.WIDE R12, R0, 0x2, R22 ;  /* 0x00000002000c7825 */ /* 0x008fc600078e0216 */
[----:B------:R-:W3:Y:S04]  /*1c9d0*/  LDG.E.U16 R23, desc[UR10][R6.64] ;  /* 0x0000000a06177981 */ /* 0x000ee8000c1e1500 */
[----:B------:R-:W3:Y:S04]  /*1c9e0*/  LDG.E.U16 R13, desc[UR10][R12.64] ;  /* 0x0000000a0c0d7981 */ /* 0x000ee8000c1e1500 */
[----:B--2---:R-:W-:Y:S04]  /*1c9f0*/  STL [R1+0x20c], R27 ;  /* 0x00020c1b01007387 */ /* 0x004fe80000100800 */
[----:B----4-:R0:W-:Y:S04]  /*1ca00*/  STL [R1+0x214], R26 ;  /* 0x0002141a01007387 */ /* 0x0101e80000100800 */
[----:B------:R-:W2:Y:S04]  /*1ca10*/  LDL.64 R16, [R1+0x1070] ;  /* 0x0010700001107983 */ /* 0x000ea80000100a00 */
[----:B0-----:R-:W4:Y:S04]  /*1ca20*/  LDL.64 R26, [R1+0x1170] ;  /* 0x00117000011a7983 */ /* 0x001f280000100a00 */
[----:B------:R-:W-:Y:S04]  /*1ca30*/  STL [R1+0x208], R5 ;  /* 0x0002080501007387 */ /* 0x000fe80000100800 */
[----:B------:R0:W-:Y:S04]  /*1ca40*/  STL [R1+0x210], R4 ;  /* 0x0002100401007387 */ /* 0x0001e80000100800 */
[----:B------:R-:W2:Y:S01]  /*1ca50*/  LDL.64 R6, [R1+0x1178] ;  /* 0x0011780001067983 */ /* 0x000ea20000100a00 */
[----:B0-----:R-:W-:-:S03]  /*1ca60*/  IMAD.WIDE R4, R0, 0x2, R14 ;  /* 0x0000000200047825 */ /* 0x001fc600078e020e */
[----:B------:R-:W4:Y:S04]  /*1ca70*/  LDL.64 R14, [R1+0x1068] ;  /* 0x00106800010e7983 */ /* 0x000f280000100a00 */
[----:B------:R0:W-:Y:S04]  /*1ca80*/  STL [R1+0x200], R3 ;  /* 0x0002000301007387 */ /* 0x0001e80000100800 */
[----:B------:R-:W4:Y:S04]  /*1ca90*/  LDL.64 R24, [R1+0x1060] ;  /* 0x0010600001187983 */ /* 0x000f280000100a00 */
[----:B0-----:R0:W4:Y:S04]  /*1caa0*/  LDG.E.U16 R3, desc[UR10][R4.64] ;  /* 0x0000000a04037981 */ /* 0x001128000c1e1500 */
[----:B---3--:R1:W-:Y:S04]  /*1cab0*/  STL [R1+0x204], R23 ;  /* 0x0002041701007387 */ /* 0x0083e80000100800 */
[----:B-1----:R-:W3:Y:S04]  /*1cac0*/  LDL.64 R22, [R1+0xf00] ;  /* 0x000f000001167983 */ /* 0x002ee80000100a00 */
[----:B------:R1:W-:Y:S04]  /*1cad0*/  STL [R1+0x1fc], R9 ;  /* 0x0001fc0901007387 */ /* 0x0003e80000100800 */
[----:B------:R0:W-:Y:S01]  /*1cae0*/  STL [R1+0x1f8], R11 ;  /* 0x0001f80b01007387 */ /* 0x0001e20000100800 */
[----:B-1----:R-:W-:-:S03]  /*1caf0*/  IMAD.WIDE R8, R0, 0x2, R20 ;  /* 0x0000000200087825 */ /* 0x002fc600078e0214 */
[----:B------:R-:W3:Y:S01]  /*1cb00*/  LDL.64 R20, [R1+0xef0] ;  /* 0x000ef00001147983 */ /* 0x000ee20000100a00 */
[----:B0-----:R-:W-:-:S03]  /*1cb10*/  IMAD.WIDE R10, R0, 0x2, R18 ;  /* 0x00000002000a7825 */ /* 0x001fc600078e0212 */
[----:B------:R-:W3:Y:S04]  /*1cb20*/  LDL.64 R18, [R1+0xee0] ;  /* 0x000ee00001127983 */ /* 0x000ee80000100a00 */
[----:B------:R2:W-:Y:S04]  /*1cb30*/  STL [R1+0x1e8], R13 ;  /* 0x0001e80d01007387 */ /* 0x0005e80000100800 */
[----:B------:R-:W3:Y:S01]  /*1cb40*/  LDG.E.U16 R9, desc[UR10][R8.64] ;  /* 0x0000000a08097981 */ /* 0x000ee2000c1e1500 */
[----:B--2---:R-:W-:-:S04]  /*1cb50*/  IMAD.WIDE R12, R0, 0x2, R6 ;  /* 0x00000002000c7825 */ /* 0x004fc800078e0206 */
[C---:B----4-:R-:W-:Y:S02]  /*1cb60*/  IMAD.WIDE R6, R0.reuse, 0x2, R26 ;  /* 0x0000000200067825 */ /* 0x050fe400078e021a */
[----:B------:R-:W2:Y:S04]  /*1cb70*/  LDG.E.U16 R27, desc[UR10][R12.64] ;  /* 0x0000000a0c1b7981 */ /* 0x000ea8000c1e1500 */
[----:B------:R0:W4:Y:S04]  /*1cb80*/  LDG.E.U16 R26, desc[UR10][R10.64] ;  /* 0x0000000a0a1a7981 */ /* 0x000128000c1e1500 */
[----:B------:R-:W4:Y:S01]  /*1cb90*/  LDG.E.U16 R7, desc[UR10][R6.64] ;  /* 0x0000000a06077981 */ /* 0x000f22000c1e1500 */
[----:B------:R-:W-:-:S03]  /*1cba0*/  IMAD.WIDE R4, R0, 0x2, R16 ;  /* 0x0000000200047825 */ /* 0x000fc600078e0210 */
[----:B------:R1:W-:Y:S01]  /*1cbb0*/  STL [R1+0x1f4], R3 ;  /* 0x0001f40301007387 */ /* 0x0003e20000100800 */
[----:B0-----:R-:W-:-:S03]  /*1cbc0*/  IMAD.WIDE R10, R0, 0x2, R14 ;  /* 0x00000002000a7825 */ /* 0x001fc600078e020e */
[----:B------:R-:W4:Y:S01]  /*1cbd0*/  LDL.64 R16, [R1+0xd40] ;  /* 0x000d400001107983 */ /* 0x000f220000100a00 */
[----:B------:R-:W-:-:S03]  /*1cbe0*/  IMAD.WIDE R12, R0, 0x2, R24 ;  /* 0x00000002000c7825 */ /* 0x000fc600078e0218 */
[----:B------:R-:W4:Y:S04]  /*1cbf0*/  LDL.64 R14, [R1+0xd38] ;  /* 0x000d3800010e7983 */ /* 0x000f280000100a00 */
[----:B-1----:R3:W4:Y:S02]  /*1cc00*/  LDG.E.U16 R3, desc[UR10][R4.64] ;  /* 0x0000000a04037981 */ /* 0x002724000c1e1500 */
[C---:B---3--:R-:W-:Y:S02]  /*1cc10*/  IMAD.WIDE R4, R0.reuse, 0x2, R18 ;  /* 0x0000000200047825 */ /* 0x048fe400078e0212 */
[----:B------:R-:W3:Y:S04]  /*1cc20*/  LDG.E.U16 R19, desc[UR10][R10.64] ;  /* 0x0000000a0a137981 */ /* 0x000ee8000c1e1500 */
[----:B------:R0:W-:Y:S04]  /*1cc30*/  STL [R1+0x1f0], R9 ;  /* 0x0001f00901007387 */ /* 0x0001e80000100800 */
[----:B------:R1:W3:Y:S01]  /*1cc40*/  LDG.E.U16 R10, desc[UR10][R12.64] ;  /* 0x0000000a0c0a7981 */ /* 0x0002e2000c1e1500 */
[----:B0-----:R-:W-:-:S05]  /*1cc50*/  IMAD.WIDE R8, R0, 0x2, R22 ;  /* 0x0000000200087825 */ /* 0x001fca00078e0216 */
[----:B------:R-:W3:Y:S04]  /*1cc60*/  LDG.E.U16 R11, desc[UR10][R8.64] ;  /* 0x0000000a080b7981 */ /* 0x000ee8000c1e1500 */
[----:B--2---:R-:W-:Y:S04]  /*1cc70*/  STL [R1+0x1d8], R27 ;  /* 0x0001d81b01007387 */ /* 0x004fe80000100800 */
[----:B----4-:R0:W-:Y:S04]  /*1cc80*/  STL [R1+0x1ec], R26 ;  /* 0x0001ec1a01007387 */ /* 0x0101e80000100800 */
[----:B------:R-:W2:Y:S04]  /*1cc90*/  LDL.64 R24, [R1+0xbc0] ;  /* 0x000bc00001187983 */ /* 0x000ea80000100a00 */
[----:B0-----:R-:W4:Y:S04]  /*1cca0*/  LDL.64 R26, [R1+0xbd0] ;  /* 0x000bd000011a7983 */ /* 0x001f280000100a00 */
[----:B------:R0:W-:Y:S04]  /*1ccb0*/  STL [R1+0x1e0], R7 ;  /* 0x0001e00701007387 */ /* 0x0001e80000100800 */
[----:B------:R-:W2:Y:S04]  /*1ccc0*/  LDL.64 R8, [R1+0xd30] ;  /* 0x000d300001087983 */ /* 0x000ea80000100a00 */
[----:B------:R-:W4:Y:S01]  /*1ccd0*/  LDL.64 R22, [R1+0xbb0] ;  /* 0x000bb00001167983 */ /* 0x000f220000100a00 */
[----:B0-----:R-:W-:-:S06]  /*1cce0*/  IMAD.WIDE R6, R0, 0x2, R20 ;  /* 0x0000000200067825 */ /* 0x001fcc00078e0214 */
[----:B------:R-:W4:Y:S04]  /*1ccf0*/  LDG.E.U16 R7, desc[UR10][R6.64] ;  /* 0x0000000a06077981 */ /* 0x000f28000c1e1500 */
[----:B------:R0:W-:Y:S04]  /*1cd00*/  STL [R1+0x1e4], R3 ;  /* 0x0001e40301007387 */ /* 0x0001e80000100800 */
[----:B------:R-:W4:Y:S04]  /*1cd10*/  LDL.64 R20, [R1+0xa48] ;  /* 0x000a480001147983 */ /* 0x000f280000100a00 */
[----:B0-----:R0:W4:Y:S01]  /*1cd20*/  LDG.E.U16 R3, desc[UR10][R4.64] ;  /* 0x0000000a04037981 */ /* 0x001122000c1e1500 */
[----:B-1----:R-:W-:-:S06]  /*1cd30*/  IMAD.WIDE R12, R0, 0x2, R16 ;  /* 0x00000002000c7825 */ /* 0x002fcc00078e0210 */
[----:B------:R-:W4:Y:S04]  /*1cd40*/  LDG.E.U16 R13, desc[UR10][R12.64] ;  /* 0x0000000a0c0d7981 */ /* 0x000f28000c1e1500 */
[----:B---3--:R1:W-:Y:S04]  /*1cd50*/  STL [R1+0x1dc], R19 ;  /* 0x0001dc1301007387 */ /* 0x0083e80000100800 */
[----:B-1----:R-:W3:Y:S04]  /*1cd60*/  LDL.64 R18, [R1+0xa40] ;  /* 0x000a400001127983 */ /* 0x002ee80000100a00 */
[----:B------:R-:W-:Y:S04]  /*1cd70*/  STL [R1+0x1cc], R11 ;  /* 0x0001cc0b01007387 */ /* 0x000fe80000100800 */
[----:B------:R1:W-:Y:S04]  /*1cd80*/  STL [R1+0x1c8], R10 ;  /* 0x0001c80a01007387 */ /* 0x0003e80000100800 */
[----:B------:R-:W3:Y:S01]  /*1cd90*/  LDL.64 R16, [R1+0xa38] ;  /* 0x000a380001107983 */ /* 0x000ee20000100a00 */
[----:B-1----:R-:W-:-:S03]  /*1cda0*/  IMAD.WIDE R10, R0, 0x2, R14 ;  /* 0x00000002000a7825 */ /* 0x002fc600078e020e */
[----:B------:R-:W3:Y:S01]  /*1cdb0*/  LDL.64 R14, [R1+0xa30] ;  /* 0x000a3000010e7983 */ /* 0x000ee20000100a00 */
[----:B--2---:R-:W-:-:S03]  /*1cdc0*/  IMAD.WIDE R8, R0, 0x2, R8 ;  /* 0x0000000200087825 */ /* 0x004fc600078e0208 */
[----:B----4-:R1:W-:Y:S02]  /*1cdd0*/  STL [R1+0x1d0], R7 ;  /* 0x0001d00701007387 */ /* 0x0103e40000100800 */
[C---:B-1----:R-:W-:Y:S02]  /*1cde0*/  IMAD.WIDE R6, R0.reuse, 0x2, R26 ;  /* 0x0000000200067825 */ /* 0x042fe400078e021a */
[----:B------:R-:W2:Y:S04]  /*1cdf0*/  LDG.E.U16 R27, desc[UR10][R8.64] ;  /* 0x0000000a081b7981 */ /* 0x000ea8000c1e1500 */
[----:B------:R1:W4:Y:S04]  /*1ce00*/  LDG.E.U16 R26, desc[UR10][R10.64] ;  /* 0x0000000a0a1a7981 */ /* 0x000328000c1e1500 */
[----:B------:R-:W4:Y:S01]  /*1ce10*/  LDG.E.U16 R7, desc[UR10][R6.64] ;  /* 0x0000000a06077981 */ /* 0x000f22000c1e1500 */
[----:B0-----:R-:W-:-:S03]  /*1ce20*/  IMAD.WIDE R4, R0, 0x2, R24 ;  /* 0x0000000200047825 */ /* 0x001fc600078e0218 */
[----:B------:R0:W-:Y:S01]  /*1ce30*/  STL [R1+0x1d4], R3 ;  /* 0x0001d40301007387 */ /* 0x0001e20000100800 */
[----:B-1----:R-:W-:-:S03]  /*1ce40*/  IMAD.WIDE R10, R0, 0x2, R22 ;  /* 0x00000002000a7825 */ /* 0x002fc600078e0216 */
[----:B------:R-:W4:Y:S04]  /*1ce50*/  LDL.64 R24, [R1+0xa28] ;  /* 0x000a280001187983 */ /* 0x000f280000100a00 */
[----:B------:R-:W4:Y:S04]  /*1ce60*/  LDL.64 R22, [R1+0xa20] ;  /* 0x000a200001167983 */ /* 0x000f280000100a00 */
[----:B0-----:R0:W4:Y:S04]  /*1ce70*/  LDG.E.U16 R3, desc[UR10][R4.64] ;  /* 0x0000000a04037981 */ /* 0x001128000c1e1500 */
[----:B------:R1:W-:Y:S02]  /*1ce80*/  STL [R1+0x1b4], R13 ;  /* 0x0001b40d01007387 */ /* 0x0003e40000100800 */
[----:B-1----:R-:W-:-:S04]  /*1ce90*/  IMAD.WIDE R12, R0, 0x2, R20 ;  /* 0x00000002000c7825 */ /* 0x002fc800078e0214 */
[----:B---3--:R-:W-:-:S04]  /*1cea0*/  IMAD.WIDE R8, R0, 0x2, R18 ;  /* 0x0000000200087825 */ /* 0x008fc800078e0212 */
[C---:B0-----:R-:W-:Y:S01]  /*1ceb0*/  IMAD.WIDE R4, R0.reuse, 0x2, R14 ;  /* 0x0000000200047825 */ /* 0x041fe200078e020e */
[----:B--2---:R-:W-:Y:S04]  /*1cec0*/  STL [R1+0x1c0], R27 ;  /* 0x0001c01b01007387 */ /* 0x004fe80000100800 */
[----:B----4-:R0:W-:Y:S04]  /*1ced0*/  STL [R1+0x1bc], R26 ;  /* 0x0001bc1a01007387 */ /* 0x0101e80000100800 */
[----:B------:R-:W2:Y:S04]  /*1cee0*/  LDL.64 R18, [R1+0xa08] ;  /* 0x000a080001127983 */ /* 0x000ea80000100a00 */
[----:B0-----:R-:W3:Y:S04]  /*1cef0*/  LDL.64 R26, [R1+0xa10] ;  /* 0x000a1000011a7983 */ /* 0x001ee80000100a00 */
[----:B------:R0:W-:Y:S04]  /*1cf00*/  STL [R1+0x1c4], R7 ;  /* 0x0001c40701007387 */ /* 0x0001e80000100800 */
[----:B------:R-:W4:Y:S01]  /*1cf10*/  LDL.64 R14, [R1+0xa00] ;  /* 0x000a0000010e7983 */ /* 0x000f220000100a00 */
[----:B0-----:R-:W-:-:S03]  /*1cf20*/  IMAD.WIDE R6, R0, 0x2, R16 ;  /* 0x0000000200067825 */ /* 0x001fc600078e0210 */
[----:B------:R-:W2:Y:S04]  /*1cf30*/  LDG.E.U16 R17, desc[UR10][R10.64] ;  /* 0x0000000a0a117981 */ /* 0x000ea8000c1e1500 */
[----:B------:R-:W3:Y:S04]  /*1cf40*/  LDG.E.U16 R7, desc[UR10][R6.64] ;  /* 0x0000000a06077981 */ /* 0x000ee8000c1e1500 */
[----:B------:R0:W4:Y:S04]  /*1cf50*/  LDG.E.U16 R11, desc[UR10][R8.64] ;  /* 0x0000000a080b7981 */ /* 0x000128000c1e1500 */
[----:B------:R-:W3:Y:S04]  /*1cf60*/  LDG.E.U16 R10, desc[UR10][R12.64] ;  /* 0x0000000a0c0a7981 */ /* 0x000ee8000c1e1500 */
[----:B------:R-:W3:Y:S04]  /*1cf70*/  LDL.64 R12, [R1+0xa18] ;  /* 0x000a1800010c7983 */ /* 0x000ee80000100a00 */
[----:B------:R1:W-:Y:S01]  /*1cf80*/  STL [R1+0x1b0], R3 ;  /* 0x0001b00301007387 */ /* 0x0003e20000100800 */
[----:B0-----:R-:W-:-:S03]  /*1cf90*/  IMAD.WIDE R8, R0, 0x2, R24 ;  /* 0x0000000200087825 */ /* 0x001fc600078e0218 */
[----:B------:R-:W3:Y:S04]  /*1cfa0*/  LDL.64 R20, [R1+0x9f8] ;  /* 0x0009f80001147983 */ /* 0x000ee80000100a00 */
[----:B------:R-:W3:Y:S04]  /*1cfb0*/  LDG.E.U16 R8, desc[UR10][R8.64] ;  /* 0x0000000a08087981 */ /* 0x000ee8000c1e1500 */
[----:B-1----:R-:W3:Y:S04]  /*1cfc0*/  LDG.E.U16 R3, desc[UR10][R4.64] ;  /* 0x0000000a04037981 */ /* 0x002ee8000c1e1500 */
[----:B--2---:R0:W-:Y:S04]  /*1cfd0*/  STL [R1+0x1b8], R17 ;  /* 0x0001b81101007387 */ /* 0x0041e80000100800 */
[----:B0-----:R-:W2:Y:S04]  /*1cfe0*/  LDL.64 R16, [R1+0x9f0] ;  /* 0x0009f00001107983 */ /* 0x001ea80000100a00 */
[----:B----4-:R-:W-:Y:S04]  /*1cff0*/  STL [R1+0x1ac], R11 ;  /* 0x0001ac0b01007387 */ /* 0x010fe80000100800 */
[----:B---3--:R0:W-:Y:S04]  /*1d000*/  STL [R1+0x1a8], R10 ;  /* 0x0001a80a01007387 */ /* 0x0081e80000100800 */
[----:B------:R-:W3:Y:S01]  /*1d010*/  LDL.64 R24, [R1+0x9e8] ;  /* 0x0009e80001187983 */ /* 0x000ee20000100a00 */
[----:B0-----:R-:W-:-:S03]  /*1d020*/  IMAD.WIDE R10, R0, 0x2, R22 ;  /* 0x00000002000a7825 */ /* 0x001fc600078e0216 */
[----:B------:R-:W4:Y:S04]  /*1d030*/  LDL.64 R22, [R1+0x9e0] ;  /* 0x0009e00001167983 */ /* 0x000f280000100a00 */
[----:B------:R0:W2:Y:S01]  /*1d040*/  LDG.E.U16 R9, desc[UR10][R10.64] ;  /* 0x0000000a0a097981 */ /* 0x0000a2000c1e1500 */
[----:B------:R-:W-:-:S03]  /*1d050*/  IMAD.WIDE R12, R0, 0x2, R12 ;  /* 0x00000002000c7825 */ /* 0x000fc600078e020c */
[----:B------:R-:W-:Y:S04]  /*1d060*/  STL [R1+0x198], R7 ;  /* 0x0001980701007387 */ /* 0x000fe80000100800 */
[----:B------:R1:W-:Y:S04]  /*1d070*/  STL [R1+0x1a4], R3 ;  /* 0x0001a40301007387 */ /* 0x0003e80000100800 */
[----:B-1----:R1:W2:Y:S01]  /*1d080*/  LDG.E.U16 R3, desc[UR10][R12.64] ;  /* 0x0000000a0c037981 */ /* 0x0022a2000c1e1500 */
[----:B------:R-:W-:-:S03]  /*1d090*/  IMAD.WIDE R4, R0, 0x2, R18 ;  /* 0x0000000200047825 */ /* 0x000fc600078e0212 */
[----:B------:R-:W2:Y:S01]  /*1d0a0*/  LDL.64 R18, [R1+0x9d8] ;  /* 0x0009d80001127983 */ /* 0x000ea20000100a00 */
[----:B------:R-:W-:-:S03]  /*1d0b0*/  IMAD.WIDE R6, R0, 0x2, R26 ;  /* 0x0000000200067825 */ /* 0x000fc600078e021a */
[----:B------:R-:W2:Y:S01]  /*1d0c0*/  LDG.E.U16 R27, desc[UR10][R4.64] ;  /* 0x0000000a041b7981 */ /* 0x000ea2000c1e1500 */
[----:B0-----:R-:W-:-:S03]  /*1d0d0*/  IMAD.WIDE R10, R0, 0x2, R14 ;  /* 0x00000002000a7825 */ /* 0x001fc600078e020e */
[----:B------:R-:W2:Y:S01]  /*1d0e0*/  LDL.64 R14, [R1+0x9d0] ;  /* 0x0009d000010e7983 */ /* 0x000ea20000100a00 */
[----:B-1----:R-:W-:-:S03]  /*1d0f0*/  IMAD.WIDE R12, R0, 0x2, R20 ;  /* 0x00000002000c7825 */ /* 0x002fc600078e0214 */
[----:B------:R3:W2:Y:S02]  /*1d100*/  LDG.E.U16 R26, desc[UR10][R6.64] ;  /* 0x0000000a061a7981 */ /* 0x0006a4000c1e1500 */
[----:B---3--:R-:W-:-:S06]  /*1d110*/  IMAD.WIDE R6, R0, 0x2, R24 ;  /* 0x0000000200067825 */ /* 0x008fcc00078e0218 */
[----:B------:R-:W3:Y:S01]  /*1d120*/  LDG.E.U16 R7, desc[UR10][R6.64] ;  /* 0x0000000a06077981 */ /* 0x000ee2000c1e1500 */
[----:B----4-:R-:W-:-:S03]  /*1d130*/  IMAD.WIDE R4, R0, 0x2, R22 ;  /* 0x0000000200047825 */ /* 0x010fc600078e0216 */
[----:B------:R-:W4:Y:S04]  /*1d140*/  LDG.E.U16 R23, desc[UR10][R10.64] ;  /* 0x0000000a0a177981 */ /* 0x000f28000c1e1500 */
[----:B--2---:R-:W-:Y:S04]  /*1d150*/  STL [R1+0x19c], R9 ;  /* 0x00019c0901007387 */ /* 0x004fe80000100800 */
[----:B------:R0:W-:Y:S04]  /*1d160*/  STL [R1+0x1a0], R8 ;  /* 0x0001a00801007387 */ /* 0x0001e80000100800 */
[----:B------:R1:W2:Y:S04]  /*1d170*/  LDG.E.U16 R10, desc[UR10][R12.64] ;  /* 0x0000000a0c0a7981 */ /* 0x0002a8000c1e1500 */
[----:B------:R-:W3:Y:S01]  /*1d180*/  LDL.64 R20, [R1+0x9c0] ;  /* 0x0009c00001147983 */ /* 0x000ee20000100a00 */
[----:B0-----:R-:W-:-:S03]  /*1d190*/  IMAD.WIDE R8, R0, 0x2, R16 ;  /* 0x0000000200087825 */ /* 0x001fc600078e0210 */
[----:B------:R-:W3:Y:S04]  /*1d1a0*/  LDL.64 R16, [R1+0x9b8] ;  /* 0x0009b80001107983 */ /* 0x000ee80000100a00 */
[----:B------:R-:W2:Y:S04]  /*1d1b0*/  LDG.E.U16 R11, desc[UR10][R8.64] ;  /* 0x0000000a080b7981 */ /* 0x000ea8000c1e1500 */
[----:B------:R-:W3:Y:S04]  /*1d1c0*/  LDL.64 R8, [R1+0x9c8] ;  /* 0x0009c80001087983 */ /* 0x000ee80000100a00 */
[----:B------:R0:W-:Y:S04]  /*1d1d0*/  STL [R1+0x188], R3 ;  /* 0x0001880301007387 */ /* 0x0001e80000100800 */
[----:B0-----:R0:W3:Y:S04]  /*1d1e0*/  LDG.E.U16 R3, desc[UR10][R4.64] ;  /* 0x0000000a04037981 */ /* 0x0010e8000c1e1500 */
[----:B------:R-:W-:Y:S04]  /*1d1f0*/  STL [R1+0x194], R27 ;  /* 0x0001941b01007387 */ /* 0x000fe80000100800 */
[----:B------:R0:W-:Y:S01]  /*1d200*/  STL [R1+0x190], R26 ;  /* 0x0001901a01007387 */ /* 0x0001e20000100800 */
[----:B-1----:R-:W-:-:S03]  /*1d210*/  IMAD.WIDE R12, R0, 0x2, R18 ;  /* 0x00000002000c7825 */ /* 0x002fc600078e0212 */
[----:B------:R-:W3:Y:S04]  /*1d220*/  LDL.64 R24, [R1+0x9a8] ;  /* 0x0009a80001187983 */ /* 0x000ee80000100a00 */
[----:B------:R-:W3:Y:S04]  /*1d230*/  LDG.E.U16 R12, desc[UR10][R12.64] ;  /* 0x0000000a0c0c7981 */ /* 0x000ee8000c1e1500 */
[----:B0-----:R-:W3:Y:S04]  /*1d240*/  LDL.64 R26, [R1+0x9b0] ;  /* 0x0009b000011a7983 */ /* 0x001ee80000100a00 */
[----:B----4-:R0:W-:Y:S04]  /*1d250*/  STL [R1+0x18c], R23 ;  /* 0x00018c1701007387 */ /* 0x0101e80000100800 */
[----:B0-----:R-:W4:Y:S04]  /*1d260*/  LDL.64 R22, [R1+0x9a0] ;  /* 0x0009a00001167983 */ /* 0x001f280000100a00 */
[----:B--2---:R-:W-:Y:S04]  /*1d270*/  STL [R1+0x17c], R11 ;  /* 0x00017c0b01007387 */ /* 0x004fe80000100800 */
[----:B------:R0:W-:Y:S04]  /*1d280*/  STL [R1+0x178], R10 ;  /* 0x0001780a01007387 */ /* 0x0001e80000100800 */
[----:B------:R-:W2:Y:S01]  /*1d290*/  LDL.64 R18, [R1+0x998] ;  /* 0x0009980001127983 */ /* 0x000ea20000100a00 */
[----:B---3--:R-:W-:-:S04]  /*1d2a0*/  IMAD.WIDE R8, R0, 0x2, R8 ;  /* 0x0000000200087825 */ /* 0x008fc800078e0208 */
[C---:B0-----:R-:W-:Y:S02]  /*1d2b0*/  IMAD.WIDE R10, R0.reuse, 0x2, R14 ;  /* 0x00000002000a7825 */ /* 0x041fe400078e020e */
[----:B------:R-:W3:Y:S04]  /*1d2c0*/  LDL.64 R14, [R1+0x990] ;  /* 0x00099000010e7983 */ /* 0x000ee80000100a00 */
[----:B------:R0:W-:Y:S04]  /*1d2d0*/  STL [R1+0x180], R7 ;  /* 0x0001800701007387 */ /* 0x0001e80000100800 */
[----:B------:R1:W4:Y:S04]  /*1d2e0*/  LDG.E.U16 R13, desc[UR10][R10.64] ;  /* 0x0000000a0a0d7981 */ /* 0x000328000c1e1500 */
[----:B------:R-:W2:Y:S01]  /*1d2f0*/  LDG.E.U16 R9, desc[UR10][R8.64] ;  /* 0x0000000a08097981 */ /* 0x000ea2000c1e1500 */
[----:B0-----:R-:W-:-:S06]  /*1d300*/  IMAD.WIDE R6, R0, 0x2, R20 ;  /* 0x0000000200067825 */ /* 0x001fcc00078e0214 */
[----:B------:R-:W3:Y:S01]  /*1d310*/  LDG.E.U16 R7, desc[UR10][R6.64] ;  /* 0x0000000a06077981 */ /* 0x000ee2000c1e1500 */
[----:B------:R-:W-:-:S03]  /*1d320*/  IMAD.WIDE R4, R0, 0x2, R16 ;  /* 0x0000000200047825 */ /* 0x000fc600078e0210 */
[----:B------:R0:W-:Y:S04]  /*1d330*/  STL [R1+0x184], R3 ;  /* 0x0001840301007387 */ /* 0x0001e80000100800 */
[----:B------:R-:W3:Y:S01]  /*1d340*/  LDL.64 R20, [R1+0x988] ;  /* 0x0009880001147983 */ /* 0x000ee20000100a00 */
[----:B-1----:R-:W-:-:S03]  /*1d350*/  IMAD.WIDE R10, R0, 0x2, R26 ;  /* 0x00000002000a7825 */ /* 0x002fc600078e021a */
[----:B------:R-:W3:Y:S04]  /*1d360*/  LDL.64 R16, [R1+0x980] ;  /* 0x0009800001107983 */ /* 0x000ee80000100a00 */
[----:B0-----:R0:W3:Y:S04]  /*1d370*/  LDG.E.U16 R3, desc[UR10][R4.64] ;  /* 0x0000000a04037981 */ /* 0x0010e8000c1e1500 */
[----:B------:R-:W3:Y:S04]  /*1d380*/  LDG.E.U16 R11, desc[UR10][R10.64] ;  /* 0x0000000a0a0b7981 */ /* 0x000ee8000c1e1500 */
[----:B----4-:R-:W-:Y:S04]  /*1d390*/  STL [R1+0x16c], R13 ;  /* 0x00016c0d01007387 */ /* 0x010fe80000100800 */
[----:B------:R1:W-:Y:S04]  /*1d3a0*/  STL [R1+0x164], R12 ;  /* 0x0001640c01007387 */ /* 0x0003e80000100800 */
[----:B--2---:R2:W-:Y:S04]  /*1d3b0*/  STL [R1+0x170], R9 ;  /* 0x0001700901007387 */ /* 0x0045e80000100800 */
[----:B------:R-:W4:Y:S01]  /*1d3c0*/  LDL.64 R26, [R1+0x970] ;  /* 0x00097000011a7983 */ /* 0x000f220000100a00 */
[----:B-1----:R-:W-:-:S04]  /*1d3d0*/  IMAD.WIDE R12, R0, 0x2, R24 ;  /* 0x00000002000c7825 */ /* 0x002fc800078e0218 */
[C---:B--2---:R-:W-:Y:S01]  /*1d3e0*/  IMAD.WIDE R8, R0.reuse, 0x2, R22 ;  /* 0x0000000200087825 */ /* 0x044fe200078e0216 */
[----:B------:R1:W2:Y:S04]  /*1d3f0*/  LDG.E.U16 R24, desc[UR10][R12.64] ;  /* 0x0000000a0c187981 */ /* 0x0002a8000c1e1500 */
[----:B------:R-:W4:Y:S04]  /*1d400*/  LDL.64 R22, [R1+0x968] ;  /* 0x0009680001167983 */ /* 0x000f280000100a00 */
[----:B---3--:R3:W-:Y:S04]  /*1d410*/  STL [R1+0x174], R7 ;  /* 0x0001740701007387 */ /* 0x0087e80000100800 */
[----:B------:R-:W2:Y:S01]  /*1d420*/  LDG.E.U16 R25, desc[UR10][R8.64] ;  /* 0x0000000a08197981 */ /* 0x000ea2000c1e1500 */
[----:B---3--:R-:W-:-:S03]  /*1d430*/  IMAD.WIDE R6, R0, 0x2, R18 ;  /* 0x0000000200067825 */ /* 0x008fc600078e0212 */
[----:B------:R-:W3:Y:S04]  /*1d440*/  LDL.64 R18, [R1+0x958] ;  /* 0x0009580001127983 */ /* 0x000ee80000100a00 */
[----:B------:R-:W3:Y:S04]  /*1d450*/  LDL.64 R8, [R1+0x978] ;  /* 0x0009780001087983 */ /* 0x000ee80000100a00 */
[----:B------:R-:W3:Y:S01]  /*1d460*/  LDG.E.U16 R7, desc[UR10][R6.64] ;  /* 0x0000000a06077981 */ /* 0x000ee2000c1e1500 */
[----:B0-----:R-:W-:-:S03]  /*1d470*/  IMAD.WIDE R4, R0, 0x2, R14 ;  /* 0x0000000200047825 */ /* 0x001fc600078e020e */
[----:B------:R-:W3:Y:S04]  /*1d480*/  LDL.64 R14, [R1+0x960] ;  /* 0x00096000010e7983 */ /* 0x000ee80000100a00 */
[----:B------:R0:W-:Y:S04]  /*1d490*/  STL [R1+0x134], R3 ;  /* 0x0001340301007387 */ /* 0x0001e80000100800 */
[----:B0-----:R4:W3:Y:S01]  /*1d4a0*/  LDG.E.U16 R3, desc[UR10][R4.64] ;  /* 0x0000000a04037981 */ /* 0x0018e2000c1e1500 */
[----:B-1----:R-:W-:-:S03]  /*1d4b0*/  IMAD.WIDE R12, R0, 0x2, R20 ;  /* 0x00000002000c7825 */ /* 0x002fc600078e0214 */
[----:B------:R0:W-:Y:S02]  /*1d4c0*/  STL [R1+0x168], R11 ;  /* 0x0001680b01007387 */ /* 0x0001e40000100800 */
[----:B0-----:R-:W-:-:S04]  /*1d4d0*/  IMAD.WIDE R10, R0, 0x2, R16 ;  /* 0x00000002000a7825 */ /* 0x001fc800078e0210 */
[C---:B----4-:R-:W-:Y:S02]  /*1d4e0*/  IMAD.WIDE R4, R0.reuse, 0x2, R22 ;  /* 0x0000000200047825 */ /* 0x050fe400078e0216 */
[----:B------:R-:W4:Y:S04]  /*1d4f0*/  LDG.E.U16 R23, desc[UR10][R10.64] ;  /* 0x0000000a0a177981 */ /* 0x000f28000c1e1500 */
[----:B------:R0:W4:Y:S04]  /*1d500*/  LDG.E.U16 R22, desc[UR10][R12.64] ;  /* 0x0000000a0c167981 */ /* 0x000128000c1e1500 */
[----:B--2---:R-:W-:Y:S04]  /*1d510*/  STL [R1+0x160], R25 ;  /* 0x0001601901007387 */ /* 0x004fe80000100800 */
[----:B------:R1:W-:Y:S04]  /*1d520*/  STL [R1+0x15c], R24 ;  /* 0x00015c1801007387 */ /* 0x0003e80000100800 */
[----:B------:R-:W2:Y:S01]  /*1d530*/  LDL.64 R20, [R1+0x948] ;  /* 0x0009480001147983 */ /* 0x000ea20000100a00 */
[----:B---3--:R-:W-:-:S03]  /*1d540*/  IMAD.WIDE R8, R0, 0x2, R8 ;  /* 0x0000000200087825 */ /* 0x008fc600078e0208 */
[----:B------:R-:W3:Y:S04]  /*1d550*/  LDL.64 R16, [R1+0x940] ;  /* 0x0009400001107983 */ /* 0x000ee80000100a00 */
[----:B-1----:R-:W2:Y:S04]  /*1d560*/  LDL.64 R24, [R1+0x950] ;  /* 0x0009500001187983 */ /* 0x002ea80000100a00 */
[----:B------:R1:W-:Y:S04]  /*1d570*/  STL [R1+0x120], R7 ;  /* 0x0001200701007387 */ /* 0x0003e80000100800 */
[----:B------:R-:W2:Y:S01]  /*1d580*/  LDG.E.U16 R9, desc[UR10][R8.64] ;  /* 0x0000000a08097981 */ /* 0x000ea2000c1e1500 */
[----:B-1----:R-:W-:-:S06]  /*1d590*/  IMAD.WIDE R6, R0, 0x2, R26 ;  /* 0x0000000200067825 */ /* 0x002fcc00078e021a */
[----:B------:R-:W2:Y:S04]  /*1d5a0*/  LDG.E.U16 R7, desc[UR10][R6.64] ;  /* 0x0000000a06077981 */ /* 0x000ea8000c1e1500 */
[----:B------:R1:W-:Y:S01]  /*1d5b0*/  STL [R1+0x14c], R3 ;  /* 0x00014c0301007387 */ /* 0x0003e20000100800 */
[----:B0-----:R-:W-:-:S03]  /*1d5c0*/  IMAD.WIDE R12, R0, 0x2, R14 ;  /* 0x00000002000c7825 */ /* 0x001fc600078e020e */
[----:B------:R-:W2:Y:S01]  /*1d5d0*/  LDL.64 R14, [R1+0x938] ;  /* 0x00093800010e7983 */ /* 0x000ea20000100a00 */
[----:B------:R-:W-:-:S03]  /*1d5e0*/  IMAD.WIDE R10, R0, 0x2, R18 ;  /* 0x00000002000a7825 */ /* 0x000fc600078e0212 */
[----:B------:R-:W2:Y:S04]  /*1d5f0*/  LDL.64 R26, [R1+0x928] ;  /* 0x00092800011a7983 */ /* 0x000ea80000100a00 */
[----:B-1----:R3:W2:Y:S04]  /*1d600*/  LDG.E.U16 R3, desc[UR10][R4.64] ;  /* 0x0000000a04037981 */ /* 0x0026a8000c1e1500 */
[----:B------:R-:W2:Y:S04]  /*1d610*/  LDG.E.U16 R12, desc[UR10][R12.64] ;  /* 0x0000000a0c0c7981 */ /* 0x000ea8000c1e1500 */
[----:B------:R-:W2:Y:S04]  /*1d620*/  LDG.E.U16 R13, desc[UR10][R10.64] ;  /* 0x0000000a0a0d7981 */ /* 0x000ea8000c1e1500 */
[----:B----4-:R-:W-:Y:S04]  /*1d630*/  STL [R1+0x158], R23 ;  /* 0x0001581701007387 */ /* 0x010fe80000100800 */
[----:B------:R0:W-:Y:S04]  /*1d640*/  STL [R1+0x154], R22 ;  /* 0x0001541601007387 */ /* 0x0001e80000100800 */
[----:B------:R-:W4:Y:S04]  /*1d650*/  LDL.64 R18, [R1+0x918] ;  /* 0x0009180001127983 */ /* 0x000f280000100a00 */
[----:B0-----:R-:W4:Y:S01]  /*1d660*/  LDL.64 R22, [R1+0x920] ;  /* 0x0009200001167983 */ /* 0x001f220000100a00 */
[----:B---3--:R-:W-:-:S03]  /*1d670*/  IMAD.WIDE R4, R0, 0x2, R16 ;  /* 0x0000000200047825 */ /* 0x008fc600078e0210 */
[----:B--2---:R0:W-:Y:S02]  /*1d680*/  STL [R1+0xfc], R9 ;  /* 0x0000fc0901007387 */ /* 0x0041e40000100800 */
[C---:B0-----:R-:W-:Y:S02]  /*1d690*/  IMAD.WIDE R8, R0.reuse, 0x2, R24 ;  /* 0x0000000200087825 */ /* 0x041fe400078e0218 */
[----:B------:R0:W-:Y:S04]  /*1d6a0*/  STL [R1+0x148], R7 ;  /* 0x0001480701007387 */ /* 0x0001e80000100800 */
[----:B------:R-:W2:Y:S04]  /*1d6b0*/  LDL.64 R10, [R1+0x930] ;  /* 0x00093000010a7983 */ /* 0x000ea80000100a00 */
[----:B------:R-:W3:Y:S01]  /*1d6c0*/  LDG.E.U16 R9, desc[UR10][R8.64] ;  /* 0x0000000a08097981 */ /* 0x000ee2000c1e1500 */
[----:B0-----:R-:W-:-:S06]  /*1d6d0*/  IMAD.WIDE R6, R0, 0x2, R20 ;  /* 0x0000000200067825 */ /* 0x001fcc00078e0214 */
[----:B------:R-:W4:Y:S04]  /*1d6e0*/  LDG.E.U16 R7, desc[UR10][R6.64] ;  /* 0x0000000a06077981 */ /* 0x000f28000c1e1500 */
[----:B------:R0:W-:Y:S04]  /*1d6f0*/  STL [R1+0x150], R3 ;  /* 0x0001500301007387 */ /* 0x0001e80000100800 */
[----:B------:R-:W2:Y:S04]  /*1d700*/  LDL.64 R24, [R1+0x910] ;  /* 0x0009100001187983 */ /* 0x000ea80000100a00 */
[----:B------:R-:W2:Y:S04]  /*1d710*/  LDL.64 R20, [R1+0x908] ;  /* 0x0009080001147983 */ /* 0x000ea80000100a00 */
[----:B0-----:R-:W2:Y:S04]  /*1d720*/  LDG.E.U16 R3, desc[UR10][R4.64] ;  /* 0x0000000a04037981 */ /* 0x001ea8000c1e1500 */
[----:B------:R-:W2:Y:S04]  /*1d730*/  LDL.64 R16, [R1+0x900] ;  /* 0x0009000001107983 */ /* 0x000ea80000100a00 */
[----:B------:R-:W-:Y:S04]  /*1d740*/  STL [R1+0xec], R13 ;  /* 0x0000ec0d01007387 */ /* 0x000fe80000100800 */
[----:B------:R0:W-:Y:S02]  /*1d750*/  STL [R1+0x144], R12 ;  /* 0x0001440c01007387 */ /* 0x0001e40000100800 */
[----:B0-----:R-:W-:-:S02]  /*1d760*/  IMAD.WIDE R12, R0, 0x2, R14 ;  /* 0x00000002000c7825 */ /* 0x001fc400078e020e */
[----:B------:R-:W2:Y:S04]  /*1d770*/  LDL.64 R14, [R1+0x8f8] ;  /* 0x0008f800010e7983 */ /* 0x000ea80000100a00 */
[----:B---3--:R-:W-:Y:S04]  /*1d780*/  STL [R1+0x138], R9 ;  /* 0x0001380901007387 */ /* 0x008fe80000100800 */
[----:B----4-:R-:W-:Y:S04]  /*1d790*/  STL [R1+0x13c], R7 ;  /* 0x00013c0701007387 */ /* 0x010fe80000100800 */
[----:B--2---:R0:W-:Y:S04]  /*1d7a0*/  STL [R1+0x140], R3 ;  /* 0x0001400301007387 */ /* 0x0041e80000100800 */
[----:B0-----:R-:W2:Y:S01]  /*1d7b0*/  LDG.E.U16 R3, desc[UR10][R12.64] ;  /* 0x0000000a0c037981 */ /* 0x001ea2000c1e1500 */
[----:B------:R-:W-:-:S04]  /*1d7c0*/  IMAD.WIDE R10, R0, 0x2, R10 ;  /* 0x00000002000a7825 */ /* 0x000fc800078e020a */
[C---:B------:R-:W-:Y:S02]  /*1d7d0*/  IMAD.WIDE R8, R0.reuse, 0x2, R26 ;  /* 0x0000000200087825 */ /* 0x040fe400078e021a */
[----:B------:R-:W3:Y:S02]  /*1d7e0*/  LDG.E.U16 R11, desc[UR10][R10.64] ;  /* 0x0000000a0a0b7981 */ /* 0x000ee4000c1e1500 */
[C---:B------:R-:W-:Y:S02]  /*1d7f0*/  IMAD.WIDE R6, R0.reuse, 0x2, R22 ;  /* 0x0000000200067825 */ /* 0x040fe400078e0216 */
[----:B------:R0:W4:Y:S02]  /*1d800*/  LDG.E.U16 R27, desc[UR10][R8.64] ;  /* 0x0000000a081b7981 */ /* 0x000124000c1e1500 */
[C---:B------:R-:W-:Y:S02]  /*1d810*/  IMAD.WIDE R4, R0.reuse, 0x2, R18 ;  /* 0x0000000200047825 */ /* 0x040fe400078e0212 */
[----:B------:R1:W4:Y:S04]  /*1d820*/  LDG.E.U16 R26, desc[UR10][R6.64] ;  /* 0x0000000a061a7981 */ /* 0x000328000c1e1500 */
[----:B------:R-:W4:Y:S04]  /*1d830*/  LDL.64 R12, [R1+0x8f0] ;  /* 0x0008f000010c7983 */ /* 0x000f280000100a00 */
[----:B------:R-:W4:Y:S04]  /*1d840*/  LDL.64 R18, [R1+0x8e8] ;  /* 0x0008e80001127983 */ /* 0x000f280000100a00 */
[----:B------:R-:W4:Y:S04]  /*1d850*/  LDL.64 R22, [R1+0x8e0] ;  /* 0x0008e00001167983 */ /* 0x000f280000100a00 */
[----:B--2---:R2:W-:Y:S04]  /*1d860*/  STL [R1+0xe4], R3 ;  /* 0x0000e40301007387 */ /* 0x0045e80000100800 */
[----:B--2---:R2:W4:Y:S01]  /*1d870*/  LDG.E.U16 R3, desc[UR10][R4.64] ;  /* 0x0000000a04037981 */ /* 0x004522000c1e1500 */
[----:B0-----:R-:W-:-:S03]  /*1d880*/  IMAD.WIDE R8, R0, 0x2, R24 ;  /* 0x0000000200087825 */ /* 0x001fc600078e0218 */
[----:B---3--:R0:W-:Y:S01]  /*1d890*/  STL [R1+0x128], R11 ;  /* 0x0001280b01007387 */ /* 0x0081e20000100800 */
[----:B-1----:R-:W-:-:S03]  /*1d8a0*/  IMAD.WIDE R6, R0, 0x2, R16 ;  /* 0x0000000200067825 */ /* 0x002fc600078e0210 */
[----:B------:R-:W3:Y:S01]  /*1d8b0*/  LDL.64 R16, [R1+0x8d8] ;  /* 0x0008d80001107983 */ /* 0x000ee20000100a00 */
[----:B--2---:R-:W-:-:S03]  /*1d8c0*/  IMAD.WIDE R4, R0, 0x2, R14 ;  /* 0x0000000200047825 */ /* 0x004fc600078e020e */
[----:B------:R-:W2:Y:S01]  /*1d8d0*/  LDL.64 R14, [R1+0x8d0] ;  /* 0x0008d000010e7983 */ /* 0x000ea20000100a00 */
[----:B0-----:R-:W-:-:S03]  /*1d8e0*/  IMAD.WIDE R10, R0, 0x2, R20 ;  /* 0x00000002000a7825 */ /* 0x001fc600078e0214 */
[----:B----4-:R0:W-:Y:S04]  /*1d8f0*/  STL [R1+0x12c], R27 ;  /* 0x00012c1b01007387 */ /* 0x0101e80000100800 */
[----:B------:R-:W4:Y:S04]  /*1d900*/  LDG.E.U16 R11, desc[UR10][R10.64] ;  /* 0x0000000a0a0b7981 */ /* 0x000f28000c1e1500 */
[----:B------:R-:W2:Y:S04]  /*1d910*/  LDL.64 R20, [R1+0x8c8] ;  /* 0x0008c80001147983 */ /* 0x000ea80000100a00 */
[----:B0-----:R0:W4:Y:S04]  /*1d920*/  LDG.E.U16 R27, desc[UR10][R8.64] ;  /* 0x0000000a081b7981 */ /* 0x001128000c1e1500 */
[----:B------:R1:W-:Y:S04]  /*1d930*/  STL [R1+0x130], R26 ;  /* 0x0001301a01007387 */ /* 0x0003e80000100800 */
[----:B-1----:R1:W2:Y:S04]  /*1d940*/  LDG.E.U16 R26, desc[UR10][R6.64] ;  /* 0x0000000a061a7981 */ /* 0x0022a8000c1e1500 */
[----:B------:R0:W-:Y:S04]  /*1d950*/  STL [R1+0xe0], R3 ;  /* 0x0000e00301007387 */ /* 0x0001e80000100800 */
[----:B0-----:R0:W2:Y:S01]  /*1d960*/  LDG.E.U16 R3, desc[UR10][R4.64] ;  /* 0x0000000a04037981 */ /* 0x0010a2000c1e1500 */
[----:B------:R-:W-:-:S03]  /*1d970*/  IMAD.WIDE R8, R0, 0x2, R12 ;  /* 0x0000000200087825 */ /* 0x000fc600078e020c */
[----:B------:R-:W2:Y:S01]  /*1d980*/  LDL.64 R12, [R1+0x8c0] ;  /* 0x0008c000010c7983 */ /* 0x000ea20000100a00 */
[----:B-1----:R-:W-:-:S03]  /*1d990*/  IMAD.WIDE R6, R0, 0x2, R18 ;  /* 0x0000000200067825 */ /* 0x002fc600078e0212 */
[----:B------:R3:W2:Y:S01]  /*1d9a0*/  LDG.E.U16 R24, desc[UR10][R8.64] ;  /* 0x0000000a08187981 */ /* 0x0006a2000c1e1500 */
[----:B0-----:R-:W-:-:S03]  /*1d9b0*/  IMAD.WIDE R4, R0, 0x2, R22 ;  /* 0x0000000200047825 */ /* 0x001fc600078e0216 */
[----:B------:R-:W2:Y:S04]  /*1d9c0*/  LDL.64 R22, [R1+0x8b0] ;  /* 0x0008b00001167983 */ /* 0x000ea80000100a00 */
[----:B------:R-:W2:Y:S04]  /*1d9d0*/  LDL.64 R18, [R1+0x8b8] ;  /* 0x0008b80001127983 */ /* 0x000ea80000100a00 */
[----:B------:R2:W2:Y:S01]  /*1d9e0*/  LDG.E.U16 R25, desc[UR10][R6.64] ;  /* 0x0000000a06197981 */ /* 0x0004a2000c1e1500 */
[----:B---3--:R-:W-:-:S03]  /*1d9f0*/  IMAD.WIDE R8, R0, 0x2, R16 ;  /* 0x0000000200087825 */ /* 0x008fc600078e0210 */
[----:B----4-:R-:W-:Y:S04]  /*1da00*/  STL [R1+0x124], R27 ;  /* 0x0001241b01007387 */ /* 0x010fe80000100800 */
[----:B------:R0:W-:Y:S01]  /*1da10*/  STL [R1+0x118], R11 ;  /* 0x0001180b01007387 */ /* 0x0001e20000100800 */
[----:B--2---:R-:W-:-:S03]  /*1da20*/  IMAD.WIDE R6, R0, 0x2, R14 ;  /* 0x0000000200067825 */ /* 0x004fc600078e020e */
[----:B------:R-:W2:Y:S04]  /*1da30*/  LDL.64 R16, [R1+0x8a0] ;  /* 0x0008a00001107983 */ /* 0x000ea80000100a00 */
[----:B------:R-:W3:Y:S04]  /*1da40*/  LDL.64 R14, [R1+0x898] ;  /* 0x00089800010e7983 */ /* 0x000ee80000100a00 */
[----:B0-----:R-:W4:Y:S04]  /*1da50*/  LDL.64 R10, [R1+0x8a8] ;  /* 0x0008a800010a7983 */ /* 0x001f280000100a00 */
[----:B------:R0:W2:Y:S04]  /*1da60*/  LDG.E.U16 R27, desc[UR10][R4.64] ;  /* 0x0000000a041b7981 */ /* 0x0000a8000c1e1500 */
[----:B------:R1:W-:Y:S04]  /*1da70*/  STL [R1+0x11c], R26 ;  /* 0x00011c1a01007387 */ /* 0x0003e80000100800 */
[----:B-1----:R1:W2:Y:S04]  /*1da80*/  LDG.E.U16 R26, desc[UR10][R8.64] ;  /* 0x0000000a081a7981 */ /* 0x0022a8000c1e1500 */
[----:B------:R0:W-:Y:S04]  /*1da90*/  STL [R1+0xdc], R3 ;  /* 0x0000dc0301007387 */ /* 0x0001e80000100800 */
[----:B0-----:R0:W2:Y:S01]  /*1daa0*/  LDG.E.U16 R3, desc[UR10][R6.64] ;  /* 0x0000000a06037981 */ /* 0x0010a2000c1e1500 */
[----:B------:R-:W-:-:S03]  /*1dab0*/  IMAD.WIDE R4, R0, 0x2, R20 ;  /* 0x0000000200047825 */ /* 0x000fc600078e0214 */
[----:B------:R0:W-:Y:S01]  /*1dac0*/  STL [R1+0x10c], R24 ;  /* 0x00010c1801007387 */ /* 0x0001e20000100800 */
[----:B-1----:R-:W-:-:S03]  /*1dad0*/  IMAD.WIDE R8, R0, 0x2, R18 ;  /* 0x0000000200087825 */ /* 0x002fc600078e0212 */
[----:B------:R-:W2:Y:S01]  /*1dae0*/  LDL.64 R20, [R1+0x878] ;  /* 0x0008780001147983 */ /* 0x000ea20000100a00 */
[----:B0-----:R-:W-:-:S03]  /*1daf0*/  IMAD.WIDE R6, R0, 0x2, R12 ;  /* 0x0000000200067825 */ /* 0x001fc600078e020c */
[----:B------:R-:W2:Y:S04]  /*1db00*/  LDL.64 R12, [R1+0x890] ;  /* 0x00089000010c7983 */ /* 0x000ea80000100a00 */
[----:B------:R0:W2:Y:S04]  /*1db10*/  LDG.E.U16 R24, desc[UR10][R4.64] ;  /* 0x0000000a04187981 */ /* 0x0000a8000c1e1500 */
[----:B------:R-:W2:Y:S01]  /*1db20*/  LDL.64 R18, [R1+0x858] ;  /* 0x0008580001127983 */ /* 0x000ea20000100a00 */
[----:B0-----:R-:W-:-:S03]  /*1db30*/  IMAD.WIDE R4, R0, 0x2, R22 ;  /* 0x0000000200047825 */ /* 0x001fc600078e0216 */
[----:B------:R0:W-:Y:S04]  /*1db40*/  STL [R1+0x110], R25 ;  /* 0x0001101901007387 */ /* 0x0001e80000100800 */
[----:B------:R4:W2:Y:S04]  /*1db50*/  LDG.E.U16 R23, desc[UR10][R4.64] ;  /* 0x0000000a04177981 */ /* 0x0008a8000c1e1500 */
[----:B------:R3:W2:Y:S04]  /*1db60*/  LDG.E.U16 R22, desc[UR10][R8.64] ;  /* 0x0000000a08167981 */ /* 0x0006a8000c1e1500 */
[----:B0-----:R2:W2:Y:S01]  /*1db70*/  LDG.E.U16 R25, desc[UR10][R6.64] ;  /* 0x0000000a06197981 */ /* 0x0014a2000c1e1500 */
[----:B----4-:R-:W-:-:S03]  /*1db80*/  IMAD.WIDE R4, R0, 0x2, R10 ;  /* 0x0000000200047825 */ /* 0x010fc600078e020a */
[----:B------:R-:W4:Y:S01]  /*1db90*/  LDL.64 R10, [R1+0x838] ;  /* 0x00083800010a7983 */ /* 0x000f220000100a00 */
[----:B---3--:R-:W-:-:S03]  /*1dba0*/  IMAD.WIDE R8, R0, 0x2, R14 ;  /* 0x0000000200087825 */ /* 0x008fc600078e020e */
[----:B------:R-:W3:Y:S01]  /*1dbb0*/  LDL.64 R14, [R1+0x7f8] ;  /* 0x0007f800010e7983 */ /* 0x000ee20000100a00 */
[----:B--2---:R-:W-:-:S03]  /*1dbc0*/  IMAD.WIDE R6, R0, 0x2, R16 ;  /* 0x0000000200067825 */ /* 0x004fc600078e0210 */
[----:B------:R-:W2:Y:S04]  /*1dbd0*/  LDL.64 R16, [R1+0x818] ;  /* 0x0008180001107983 */ /* 0x000ea80000100a00 */
[----:B------:R0:W-:Y:S04]  /*1dbe0*/  STL [R1+0x114], R27 ;  /* 0x0001141b01007387 */ /* 0x0001e80000100800 */
[----:B------:R1:W-:Y:S04]  /*1dbf0*/  STL [R1+0xd8], R26 ;  /* 0x0000d81a01007387 */ /* 0x0003e80000100800 */
[----:B0-----:R-:W4:Y:S04]  /*1dc00*/  LDG.E.U16 R27, desc[UR10][R4.64] ;  /* 0x0000000a041b7981 */ /* 0x001f28000c1e1500 */
[----:B-1----:R0:W3:Y:S04]  /*1dc10*/  LDG.E.U16 R26, desc[UR10][R6.64] ;  /* 0x0000000a061a7981 */ /* 0x0020e8000c1e1500 */
[----:B------:R1:W-:Y:S04]  /*1dc20*/  STL [R1+0x104], R3 ;  /* 0x0001040301007387 */ /* 0x0003e80000100800 */
[----:B-1----:R1:W2:Y:S01]  /*1dc30*/  LDG.E.U16 R3, desc[UR10][R8.64] ;  /* 0x0000000a08037981 */ /* 0x0022a2000c1e1500 */
[----:B0-----:R-:W-:-:S03]  /*1dc40*/  IMAD.WIDE R6, R0, 0x2, R12 ;  /* 0x0000000200067825 */ /* 0x001fc600078e020c */
[----:B------:R-:W2:Y:S01]  /*1dc50*/  LDL.64 R12, [R1+0x7d8] ;  /* 0x0007d800010c7983 */ /* 0x000ea20000100a00 */
[----:B-1----:R-:W-:-:S04]  /*1dc60*/  IMAD.WIDE R8, R0, 0x2, R20 ;  /* 0x0000000200087825 */ /* 0x002fc800078e0214 */
[C---:B------:R-:W-:Y:S02]  /*1dc70*/  IMAD.WIDE R4, R0.reuse, 0x2, R18 ;  /* 0x0000000200047825 */ /* 0x040fe400078e0212 */
[----:B------:R-:W2:Y:S04]  /*1dc80*/  LDG.E.U16 R19, desc[UR10][R6.64] ;  /* 0x0000000a06137981 */ /* 0x000ea8000c1e1500 */
[----:B------:R-:W-:Y:S04]  /*1dc90*/  STL [R1+0x100], R25 ;  /* 0x0001001901007387 */ /* 0x000fe80000100800 */
[----:B------:R0:W-:Y:S04]  /*1dca0*/  STL [R1+0x108], R24 ;  /* 0x0001081801007387 */ /* 0x0001e80000100800 */
[----:B0-----:R-:W2:Y:S04]  /*1dcb0*/  LDL.64 R24, [R1+0x7b8] ;  /* 0x0007b80001187983 */ /* 0x001ea80000100a00 */
[----:B------:R-:W-:Y:S04]  /*1dcc0*/  STL [R1+0xf8], R23 ;  /* 0x0000f81701007387 */ /* 0x000fe80000100800 */
[----:B------:R0:W-:Y:S04]  /*1dcd0*/  STL [R1+0xd4], R22 ;  /* 0x0000d41601007387 */ /* 0x0001e80000100800 */
[----:B0-----:R-:W2:Y:S04]  /*1dce0*/  LDL.64 R22, [R1+0x798] ;  /* 0x0007980001167983 */ /* 0x001ea80000100a00 */
[----:B----4-:R0:W-:Y:S04]  /*1dcf0*/  STL [R1+0xf4], R27 ;  /* 0x0000f41b01007387 */ /* 0x0101e80000100800 */
[----:B---3--:R1:W-:Y:S04]  /*1dd00*/  STL [R1+0xf0], R26 ;  /* 0x0000f01a01007387 */ /* 0x0083e80000100800 */
[----:B------:R-:W3:Y:S04]  /*1dd10*/  LDL.64 R20, [R1+0x778] ;  /* 0x0007780001147983 */ /* 0x000ee80000100a00 */
[----:B0-----:R0:W4:Y:S04]  /*1dd20*/  LDG.E.U16 R27, desc[UR10][R8.64] ;  /* 0x0000000a081b7981 */ /* 0x001128000c1e1500 */
[----:B-1----:R1:W3:Y:S01]  /*1dd30*/  LDG.E.U16 R26, desc[UR10][R4.64] ;  /* 0x0000000a041a7981 */ /* 0x0022e2000c1e1500 */
[----:B0-----:R-:W-:-:S03]  /*1dd40*/  IMAD.WIDE R8, R0, 0x2, R10 ;  /* 0x0000000200087825 */ /* 0x001fc600078e020a */
[----:B------:R-:W3:Y:S04]  /*1dd50*/  LDL.64 R10, [R1+0x758] ;  /* 0x00075800010a7983 */ /* 0x000ee80000100a00 */
[----:B--2---:R0:W-:Y:S04]  /*1dd60*/  STL [R1+0xd0], R3 ;  /* 0x0000d00301007387 */ /* 0x0041e80000100800 */
[----:B0-----:R0:W2:Y:S01]  /*1dd70*/  LDG.E.U16 R3, desc[UR10][R8.64] ;  /* 0x0000000a08037981 */ /* 0x0010a2000c1e1500 */
[----:B------:R-:W-:-:S04]  /*1dd80*/  IMAD.WIDE R6, R0, 0x2, R16 ;  /* 0x0000000200067825 */ /* 0x000fc800078e0210 */
[C---:B-1----:R-:W-:Y:S01]  /*1dd90*/  IMAD.WIDE R4, R0.reuse, 0x2, R14 ;  /* 0x0000000200047825 */ /* 0x042fe200078e020e */
[----:B------:R1:W-:Y:S03]  /*1dda0*/  STL [R1+0xe8], R19 ;  /* 0x0000e81301007387 */ /* 0x0003e60000100800 */
[C---:B0-----:R-:W-:Y:S01]  /*1ddb0*/  IMAD.WIDE R8, R0.reuse, 0x2, R12 ;  /* 0x0000000200087825 */ /* 0x041fe200078e020c */
[----:B-1----:R-:W2:Y:S04]  /*1ddc0*/  LDL.64 R18, [R1+0x738] ;  /* 0x0007380001127983 */ /* 0x002ea80000100a00 */
[----:B----4-:R0:W-:Y:S04]  /*1ddd0*/  STL [R1+0xcc], R27 ;  /* 0x0000cc1b01007387 */ /* 0x0101e80000100800 */
[----:B---3--:R1:W-:Y:S04]  /*1dde0*/  STL [R1+0xc8], R26 ;  /* 0x0000c81a01007387 */ /* 0x0083e80000100800 */
[----:B------:R-:W3:Y:S04]  /*1ddf0*/  LDL.64 R16, [R1+0x718] ;  /* 0x0007180001107983 */ /* 0x000ee80000100a00 */
[----:B0-----:R0:W4:Y:S04]  /*1de00*/  LDG.E.U16 R27, desc[UR10][R6.64] ;  /* 0x0000000a061b7981 */ /* 0x001128000c1e1500 */
[----:B-1----:R1:W3:Y:S04]  /*1de10*/  LDG.E.U16 R26, desc[UR10][R4.64] ;  /* 0x0000000a041a7981 */ /* 0x0022e8000c1e1500 */
[----:B------:R-:W3:Y:S01]  /*1de20*/  LDL.64 R14, [R1+0x6f8] ;  /* 0x0006f800010e7983 */ /* 0x000ee20000100a00 */
[----:B0-----:R-:W-:-:S03]  /*1de30*/  IMAD.WIDE R6, R0, 0x2, R24 ;  /* 0x0000000200067825 */ /* 0x001fc600078e0218 */
[----:B------:R-:W3:Y:S01]  /*1de40*/  LDL.64 R12, [R1+0x6d8] ;  /* 0x0006d800010c7983 */ /* 0x000ee20000100a00 */
[----:B-1----:R-:W-:-:S03]  /*1de50*/  IMAD.WIDE R4, R0, 0x2, R22 ;  /* 0x0000000200047825 */ /* 0x002fc600078e0216 */
[----:B------:R0:W3:Y:S04]  /*1de60*/  LDG.E.U16 R25, desc[UR10][R6.64] ;  /* 0x0000000a06197981 */ /* 0x0000e8000c1e1500 */
[----:B------:R1:W3:Y:S04]  /*1de70*/  LDG.E.U16 R24, desc[UR10][R4.64] ;  /* 0x0000000a04187981 */ /* 0x0002e8000c1e1500 */
[----:B--2---:R2:W-:Y:S01]  /*1de80*/  STL [R1+0xc4], R3 ;  /* 0x0000c40301007387 */ /* 0x0045e20000100800 */
[----:B0-----:R-:W-:-:S03]  /*1de90*/  IMAD.WIDE R6, R0, 0x2, R10 ;  /* 0x0000000200067825 */ /* 0x001fc600078e020a */
[----:B------:R-:W3:Y:S04]  /*1dea0*/  LDL.64 R22, [R1+0x6b8] ;  /* 0x0006b80001167983 */ /* 0x000ee80000100a00 */
[----:B------:R-:W3:Y:S04]  /*1deb0*/  LDL.64 R10, [R1+0x678] ;  /* 0x00067800010a7983 */ /* 0x000ee80000100a00 */
[----:B--2---:R0:W2:Y:S01]  /*1dec0*/  LDG.E.U16 R3, desc[UR10][R8.64] ;  /* 0x0000000a08037981 */ /* 0x0040a2000c1e1500 */
[----:B-1----:R-:W-:-:S04]  /*1ded0*/  IMAD.WIDE R4, R0, 0x2, R18 ;  /* 0x0000000200047825 */ /* 0x002fc800078e0212 */
[C---:B0-----:R-:W-:Y:S02]  /*1dee0*/  IMAD.WIDE R8, R0.reuse, 0x2, R20 ;  /* 0x0000000200087825 */ /* 0x041fe400078e0214 */
[----:B------:R-:W2:Y:S04]  /*1def0*/  LDL.64 R20, [R1+0x698] ;  /* 0x0006980001147983 */ /* 0x000ea80000100a00 */
[----:B----4-:R0:W-:Y:S04]  /*1df00*/  STL [R1+0xc0], R27 ;  /* 0x0000c01b01007387 */ /* 0x0101e80000100800 */
[----:B---3--:R1:W-:Y:S04]  /*1df10*/  STL [R1+0xbc], R26 ;  /* 0x0000bc1a01007387 */ /* 0x0083e80000100800 */
[----:B0-----:R-:W3:Y:S04]  /*1df20*/  LDG.E.U16 R27, desc[UR10][R8.64] ;  /* 0x0000000a081b7981 */ /* 0x001ee8000c1e1500 */
[----:B-1----:R-:W4:Y:S04]  /*1df30*/  LDG.E.U16 R26, desc[UR10][R6.64] ;  /* 0x0000000a061a7981 */ /* 0x002f28000c1e1500 */
[----:B--2---:R0:W-:Y:S04]  /*1df40*/  STL [R1+0xb8], R3 ;  /* 0x0000b80301007387 */ /* 0x0041e80000100800 */
[----:B------:R1:W-:Y:S04]  /*1df50*/  STL [R1+0xb4], R25 ;  /* 0x0000b41901007387 */ /* 0x0003e80000100800 */
[----:B------:R2:W-:Y:S04]  /*1df60*/  STL [R1+0xb0], R24 ;  /* 0x0000b01801007387 */ /* 0x0005e80000100800 */
[----:B0-----:R0:W4:Y:S02]  /*1df70*/  LDG.E.U16 R3, desc[UR10][R4.64] ;  /* 0x0000000a04037981 */ /* 0x001124000c1e1500 */
[----:B0-----:R-:W-:-:S02]  /*1df80*/  IMAD.WIDE R4, R0, 0x2, R12 ;  /* 0x0000000200047825 */ /* 0x001fc400078e020c */
[----:B------:R-:W3:Y:S02]  /*1df90*/  LDL.64 R12, [R1+0x658] ;  /* 0x00065800010c7983 */ /* 0x000ee40000100a00 */
[C---:B------:R-:W-:Y:S02]  /*1dfa0*/  IMAD.WIDE R8, R0.reuse, 0x2, R16 ;  /* 0x0000000200087825 */ /* 0x040fe400078e0210 */
[----:B------:R0:W4:Y:S02]  /*1dfb0*/  LDG.E.U16 R18, desc[UR10][R4.64] ;  /* 0x0000000a04127981 */ /* 0x000124000c1e1500 */
[C---:B------:R-:W-:Y:S02]  /*1dfc0*/  IMAD.WIDE R6, R0.reuse, 0x2, R14 ;  /* 0x0000000200067825 */ /* 0x040fe400078e020e */
[----:B-1----:R1:W4:Y:S04]  /*1dfd0*/  LDG.E.U16 R25, desc[UR10][R8.64] ;  /* 0x0000000a08197981 */ /* 0x002328000c1e1500 */
[----:B--2---:R2:W4:Y:S01]  /*1dfe0*/  LDG.E.U16 R24, desc[UR10][R6.64] ;  /* 0x0000000a06187981 */ /* 0x004522000c1e1500 */
[----:B0-----:R-:W-:-:S03]  /*1dff0*/  IMAD.WIDE R4, R0, 0x2, R10 ;  /* 0x0000000200047825 */ /* 0x001fc600078e020a */
[----:B------:R-:W4:Y:S01]  /*1e000*/  LDL.64 R14, [R1+0x888] ;  /* 0x00088800010e7983 */ /* 0x000f220000100a00 */
[----:B-1----:R-:W-:-:S03]  /*1e010*/  IMAD.WIDE R8, R0, 0x2, R22 ;  /* 0x0000000200087825 */ /* 0x002fc600078e0216 */
[----:B------:R-:W4:Y:S01]  /*1e020*/  LDL.64 R16, [R1+0x880] ;  /* 0x0008800001107983 */ /* 0x000f220000100a00 */
[----:B--2---:R-:W-:-:S03]  /*1e030*/  IMAD.WIDE R6, R0, 0x2, R20 ;  /* 0x0000000200067825 */ /* 0x004fc600078e0214 */
[----:B------:R-:W2:Y:S04]  /*1e040*/  LDG.E.U16 R11, desc[UR10][R8.64] ;  /* 0x0000000a080b7981 */ /* 0x000ea8000c1e1500 */
[----:B------:R-:W2:Y:S04]  /*1e050*/  LDG.E.U16 R10, desc[UR10][R6.64] ;  /* 0x0000000a060a7981 */ /* 0x000ea8000c1e1500 */
[----:B------:R0:W2:Y:S01]  /*1e060*/  LDG.E.U16 R9, desc[UR10][R4.64] ;  /* 0x0000000a04097981 */ /* 0x0000a2000c1e1500 */
[----:B---3--:R-:W-:-:S05]  /*1e070*/  IMAD.WIDE R12, R0, 0x2, R12 ;  /* 0x00000002000c7825 */ /* 0x008fca00078e020c */
[----:B------:R-:W3:Y:S04]  /*1e080*/  LDG.E.U16 R8, desc[UR10][R12.64] ;  /* 0x0000000a0c087981 */ /* 0x000ee8000c1e1500 */
[----:B----4-:R1:W-:Y:S04]  /*1e090*/  STL [R1+0x1e30], R18 ;  /* 0x001e301201007387 */ /* 0x0103e80000100800 */
[----:B------:R-:W4:Y:S04]  /*1e0a0*/  LDL.64 R22, [R1+0x870] ;  /* 0x0008700001167983 */ /* 0x000f280000100a00 */
[----:B------:R-:W4:Y:S01]  /*1e0b0*/  LDL.64 R20, [R1+0x868] ;  /* 0x0008680001147983 */ /* 0x000f220000100a00 */
[----:B0-----:R-:W-:-:S03]  /*1e0c0*/  IMAD.WIDE R4, R0, 0x2, R14 ;  /* 0x0000000200047825 */ /* 0x001fc600078e020e */
[----:B-1----:R-:W4:Y:S01]  /*1e0d0*/  LDL.64 R18, [R1+0x850] ;  /* 0x0008500001127983 */ /* 0x002f220000100a00 */
[----:B------:R-:W-:-:S03]  /*1e0e0*/  IMAD.WIDE R6, R0, 0x2, R16 ;  /* 0x0000000200067825 */ /* 0x000fc600078e0210 */
[----:B--2---:R-:W-:Y:S04]  /*1e0f0*/  STL [R1+0x1e34], R11 ;  /* 0x001e340b01007387 */ /* 0x004fe80000100800 */
[----:B------:R0:W-:Y:S04]  /*1e100*/  STL [R1+0x1e38], R10 ;  /* 0x001e380a01007387 */ /* 0x0001e80000100800 */
[----:B------:R-:W-:Y:S04]  /*1e110*/  STL [R1+0x1e3c], R9 ;  /* 0x001e3c0901007387 */ /* 0x000fe80000100800 */
[----:B------:R-:W2:Y:S04]  /*1e120*/  LDL.64 R14, [R1+0x830] ;  /* 0x00083000010e7983 */ /* 0x000ea80000100a00 */
[----:B------:R-:W2:Y:S04]  /*1e130*/  LDL.64 R16, [R1+0x810] ;  /* 0x0008100001107983 */ /* 0x000ea80000100a00 */
[----:B0-----:R-:W2:Y:S04]  /*1e140*/  LDL.64 R10, [R1+0x7f0] ;  /* 0x0007f000010a7983 */ /* 0x001ea80000100a00 */
[----:B------:R-:W-:Y:S04]  /*1e150*/  STL [R1+0xac], R27 ;  /* 0x0000ac1b01007387 */ /* 0x000fe80000100800 */
[----:B------:R0:W-:Y:S04]  /*1e160*/  STL [R1+0xa4], R26 ;  /* 0x0000a41a01007387 */ /* 0x0001e80000100800 */
[----:B0-----:R4:W2:Y:S04]  /*1e170*/  LDG.E.U16 R26, desc[UR10][R4.64] ;  /* 0x0000000a041a7981 */ /* 0x0018a8000c1e1500 */
[----:B---3--:R0:W-:Y:S04]  /*1e180*/  STL [R1+0x1e40], R8 ;  /* 0x001e400801007387 */ /* 0x0081e80000100800 */
[----:B------:R1:W-:Y:S01]  /*1e190*/  STL [R1+0xa0], R3 ;  /* 0x0000a00301007387 */ /* 0x0003e20000100800 */
[----:B----4-:R-:W-:-:S03]  /*1e1a0*/  IMAD.WIDE R4, R0, 0x2, R22 ;  /* 0x0000000200047825 */ /* 0x010fc600078e0216 */
[----:B0-----:R-:W3:Y:S04]  /*1e1b0*/  LDL.64 R8, [R1+0x7d0] ;  /* 0x0007d00001087983 */ /* 0x001ee80000100a00 */
[----:B-1----:R0:W4:Y:S04]  /*1e1c0*/  LDG.E.U16 R3, desc[UR10][R6.64] ;  /* 0x0000000a06037981 */ /* 0x002128000c1e1500 */
[----:B------:R-:W3:Y:S01]  /*1e1d0*/  LDG.E.U16 R23, desc[UR10][R4.64] ;  /* 0x0000000a04177981 */ /* 0x000ee2000c1e1500 */
[----:B0-----:R-:W-:-:S03]  /*1e1e0*/  IMAD.WIDE R6, R0, 0x2, R20 ;  /* 0x0000000200067825 */ /* 0x001fc600078e0214 */
[----:B------:R-:W-:Y:S01]  /*1e1f0*/  STL [R1+0x9c], R25 ;  /* 0x00009c1901007387 */ /* 0x000fe20000100800 */
[----:B------:R-:W-:-:S03]  /*1e200*/  IMAD.WIDE R12, R0, 0x2, R18 ;  /* 0x00000002000c7825 */ /* 0x000fc600078e0212 */
[----:B------:R-:W3:Y:S04]  /*1e210*/  LDG.E.U16 R27, desc[UR10][R6.64] ;  /* 0x0000000a061b7981 */ /* 0x000ee8000c1e1500 */
[----:B------:R0:W-:Y:S04]  /*1e220*/  STL [R1+0x8c], R24 ;  /* 0x00008c1801007387 */ /* 0x0001e80000100800 */
[----:B------:R-:W3:Y:S04]  /*1e230*/  LDL.64 R20, [R1+0x790] ;  /* 0x0007900001147983 */ /* 0x000ee80000100a00 */
[----:B0-----:R-:W3:Y:S04]  /*1e240*/  LDL.64 R24, [R1+0x7b0] ;  /* 0x0007b00001187983 */ /* 0x001ee80000100a00 */
[----:B--2---:R0:W-:Y:S04]  /*1e250*/  STL [R1+0xa8], R26 ;  /* 0x0000a81a01007387 */ /* 0x0041e80000100800 */
[----:B------:R-:W2:Y:S04]  /*1e260*/  LDL.64 R18, [R1+0x770] ;  /* 0x0007700001127983 */ /* 0x000ea80000100a00 */
[----:B0-----:R0:W2:Y:S02]  /*1e270*/  LDG.E.U16 R26, desc[UR10][R12.64] ;  /* 0x0000000a0c1a7981 */ /* 0x0010a4000c1e1500 */
[----:B0-----:R-:W-:-:S02]  /*1e280*/  IMAD.WIDE R12, R0, 0x2, R14 ;  /* 0x00000002000c7825 */ /* 0x001fc400078e020e */
[----:B------:R-:W2:Y:S04]  /*1e290*/  LDL.64 R14, [R1+0x750] ;  /* 0x00075000010e7983 */ /* 0x000ea80000100a00 */
[----:B----4-:R0:W-:Y:S04]  /*1e2a0*/  STL [R1+0x98], R3 ;  /* 0x0000980301007387 */ /* 0x0101e80000100800 */
[----:B0-----:R0:W4:Y:S01]  /*1e2b0*/  LDG.E.U16 R3, desc[UR10][R12.64] ;  /* 0x0000000a0c037981 */ /* 0x001122000c1e1500 */
[----:B------:R-:W-:-:S03]  /*1e2c0*/  IMAD.WIDE R6, R0, 0x2, R16 ;  /* 0x0000000200067825 */ /* 0x000fc600078e0210 */
[----:B---3--:R1:W-:Y:S01]  /*1e2d0*/  STL [R1+0x94], R23 ;  /* 0x0000941701007387 */ /* 0x0083e20000100800 */
[----:B------:R-:W-:-:S03]  /*1e2e0*/  IMAD.WIDE R4, R0, 0x2, R10 ;  /* 0x0000000200047825 */ /* 0x000fc600078e020a */
[----:B-1----:R-:W3:Y:S04]  /*1e2f0*/  LDL.64 R22, [R1+0x730] ;  /* 0x0007300001167983 */ /* 0x002ee80000100a00 */
[----:B------:R1:W-:Y:S01]  /*1e300*/  STL [R1+0x90], R27 ;  /* 0x0000901b01007387 */ /* 0x0003e20000100800 */
[----:B0-----:R-:W-:-:S03]  /*1e310*/  IMAD.WIDE R12, R0, 0x2, R8 ;  /* 0x00000002000c7825 */ /* 0x001fc600078e0208 */
[----:B-1----:R0:W3:Y:S04]  /*1e320*/  LDG.E.U16 R27, desc[UR10][R6.64] ;  /* 0x0000000a061b7981 */ /* 0x0020e8000c1e1500 */
[----:B--2---:R1:W-:Y:S04]  /*1e330*/  STL [R1+0x88], R26 ;  /* 0x0000881a01007387 */ /* 0x0043e80000100800 */
[----:B------:R-:W2:Y:S04]  /*1e340*/  LDL.64 R10, [R1+0x6f0] ;  /* 0x0006f000010a7983 */ /* 0x000ea80000100a00 */
[----:B------:R-:W2:Y:S04]  /*1e350*/  LDL.64 R8, [R1+0x6d0] ;  /* 0x0006d00001087983 */ /* 0x000ea80000100a00 */
[----:B-1----:R1:W2:Y:S04]  /*1e360*/  LDG.E.U16 R26, desc[UR10][R4.64] ;  /* 0x0000000a041a7981 */ /* 0x0022a8000c1e1500 */
[----:B------:R-:W2:Y:S04]  /*1e370*/  LDL.64 R16, [R1+0x710] ;  /* 0x0007100001107983 */ /* 0x000ea80000100a00 */
[----:B----4-:R4:W-:Y:S04]  /*1e380*/  STL [R1+0x84], R3 ;  /* 0x0000840301007387 */ /* 0x0109e80000100800 */
[----:B----4-:R4:W2:Y:S01]  /*1e390*/  LDG.E.U16 R3, desc[UR10][R12.64] ;  /* 0x0000000a0c037981 */ /* 0x0108a2000c1e1500 */
[----:B0-----:R-:W-:-:S04]  /*1e3a0*/  IMAD.WIDE R6, R0, 0x2, R24 ;  /* 0x0000000200067825 */ /* 0x001fc800078e0218 */
[----:B-1----:R-:W-:-:S05]  /*1e3b0*/  IMAD.WIDE R4, R0, 0x2, R20 ;  /* 0x0000000200047825 */ /* 0x002fca00078e0214 */
[----:B------:R0:W2:Y:S01]  /*1e3c0*/  LDG.E.U16 R24, desc[UR10][R4.64] ;  /* 0x0000000a04187981 */ /* 0x0000a2000c1e1500 */
[----:B----4-:R-:W-:-:S05]  /*1e3d0*/  IMAD.WIDE R12, R0, 0x2, R18 ;  /* 0x00000002000c7825 */ /* 0x010fca00078e0212 */
[----:B------:R-:W4:Y:S04]  /*1e3e0*/  LDG.E.U16 R25, desc[UR10][R12.64] ;  /* 0x0000000a0c197981 */ /* 0x000f28000c1e1500 */
[----:B---3--:R1:W-:Y:S01]  /*1e3f0*/  STL [R1+0x80], R27 ;  /* 0x0000801b01007387 */ /* 0x0083e20000100800 */
[----:B0-----:R-:W-:-:S03]  /*1e400*/  IMAD.WIDE R4, R0, 0x2, R22 ;  /* 0x0000000200047825 */ /* 0x001fc600078e0216 */
[----:B------:R-:W3:Y:S04]  /*1e410*/  LDL.64 R20, [R1+0x690] ;  /* 0x0006900001147983 */ /* 0x000ee80000100a00 */
[----:B------:R-:W4:Y:S04]  /*1e420*/  LDG.E.U16 R23, desc[UR10][R4.64] ;  /* 0x0000000a04177981 */ /* 0x000f28000c1e1500 */
[----:B-1----:R0:W4:Y:S04]  /*1e430*/  LDG.E.U16 R27, desc[UR10][R6.64] ;  /* 0x0000000a061b7981 */ /* 0x002128000c1e1500 */
[----:B------:R-:W4:Y:S01]  /*1e440*/  LDL.64 R18, [R1+0x670] ;  /* 0x0006700001127983 */ /* 0x000f220000100a00 */
[----:B0-----:R-:W-:-:S03]  /*1e450*/  IMAD.WIDE R6, R0, 0x2, R14 ;  /* 0x0000000200067825 */ /* 0x001fc600078e020e */
[----:B------:R-:W4:Y:S01]  /*1e460*/  LDL.64 R14, [R1+0x6b0] ;  /* 0x0006b000010e7983 */ /* 0x000f220000100a00 */
[----:B--2---:R-:W-:-:S03]  /*1e470*/  IMAD.WIDE R4, R0, 0x2, R8 ;  /* 0x0000000200047825 */ /* 0x004fc600078e0208 */
[----:B------:R0:W2:Y:S01]  /*1e480*/  LDG.E.U16 R22, desc[UR10][R6.64] ;  /* 0x0000000a06167981 */ /* 0x0000a2000c1e1500 */
[----:B------:R-:W-:-:S03]  /*1e490*/  IMAD.WIDE R12, R0, 0x2, R16 ;  /* 0x00000002000c7825 */ /* 0x000fc600078e0210 */
[----:B------:R1:W-:Y:S04]  /*1e4a0*/  STL [R1+0x7c], R26 ;  /* 0x00007c1a01007387 */ /* 0x0003e80000100800 */
[----:B------:R-:W2:Y:S01]  /*1e4b0*/  LDL.64 R16, [R1+0x848] ;  /* 0x0008480001107983 */ /* 0x000ea20000100a00 */
[----:B0-----:R-:W-:-:S03]  /*1e4c0*/  IMAD.WIDE R6, R0, 0x2, R10 ;  /* 0x0000000200067825 */ /* 0x001fc600078e020a */
[----:B------:R-:W2:Y:S04]  /*1e4d0*/  LDL.64 R10, [R1+0x650] ;  /* 0x00065000010a7983 */ /* 0x000ea80000100a00 */
[----:B-1----:R3:W2:Y:S04]  /*1e4e0*/  LDG.E.U16 R26, desc[UR10][R12.64] ;  /* 0x0000000a0c1a7981 */ /* 0x0026a8000c1e1500 */
[----:B------:R0:W-:Y:S04]  /*1e4f0*/  STL [R1+0x78], R3 ;  /* 0x0000780301007387 */ /* 0x0001e80000100800 */
[----:B------:R-:W2:Y:S04]  /*1e500*/  LDL.64 R8, [R1+0x828] ;  /* 0x0008280001087983 */ /* 0x000ea80000100a00 */
[----:B0-----:R-:W2:Y:S04]  /*1e510*/  LDG.E.U16 R3, desc[UR10][R6.64] ;  /* 0x0000000a06037981 */ /* 0x001ea8000c1e1500 */
[----:B------:R4:W2:Y:S01]  /*1e520*/  LDG.E.U16 R7, desc[UR10][R4.64] ;  /* 0x0000000a04077981 */ /* 0x0008a2000c1e1500 */
[----:B---3--:R-:W-:-:S05]  /*1e530*/  IMAD.WIDE R12, R0, 0x2, R20 ;  /* 0x00000002000c7825 */ /* 0x008fca00078e0214 */
[----:B------:R-:W3:Y:S01]  /*1e540*/  LDG.E.U16 R6, desc[UR10][R12.64] ;  /* 0x0000000a0c067981 */ /* 0x000ee2000c1e1500 */
[----:B----4-:R-:W-:-:S06]  /*1e550*/  IMAD.WIDE R4, R0, 0x2, R18 ;  /* 0x0000000200047825 */ /* 0x010fcc00078e0212 */
[----:B------:R-:W4:Y:S01]  /*1e560*/  LDG.E.U16 R5, desc[UR10][R4.64] ;  /* 0x0000000a04057981 */ /* 0x000f22000c1e1500 */
[----:B------:R-:W-:-:S03]  /*1e570*/  IMAD.WIDE R14, R0, 0x2, R14 ;  /* 0x00000002000e7825 */ /* 0x000fc600078e020e */
[----:B--2---:R-:W-:Y:S04]  /*1e580*/  STL [R1+0x1e10], R7 ;  /* 0x001e100701007387 */ /* 0x004fe80000100800 */
[----:B------:R0:W-:Y:S04]  /*1e590*/  STL [R1+0x74], R27 ;  /* 0x0000741b01007387 */ /* 0x0001e80000100800 */
[----:B------:R-:W2:Y:S04]  /*1e5a0*/  LDL.64 R20, [R1+0x808] ;  /* 0x0008080001147983 */ /* 0x000ea80000100a00 */
[----:B------:R-:W2:Y:S04]  /*1e5b0*/  LDL.64 R18, [R1+0x7e8] ;  /* 0x0007e80001127983 */ /* 0x000ea80000100a00 */
[----:B0-----:R0:W2:Y:S02]  /*1e5c0*/  LDG.E.U16 R27, desc[UR10][R14.64] ;  /* 0x0000000a0e1b7981 */ /* 0x0010a4000c1e1500 */
[----:B0-----:R-:W-:-:S04]  /*1e5d0*/  IMAD.WIDE R14, R0, 0x2, R16 ;  /* 0x00000002000e7825 */ /* 0x001fc800078e0210 */
[----:B------:R-:W-:-:S05]  /*1e5e0*/  IMAD.WIDE R16, R0, 0x2, R10 ;  /* 0x0000000200107825 */ /* 0x000fca00078e020a */
[----:B------:R2:W2:Y:S04]  /*1e5f0*/  LDG.E.U16 R4, desc[UR10][R16.64] ;  /* 0x0000000a10047981 */ /* 0x0004a8000c1e1500 */
[----:B------:R-:W-:Y:S04]  /*1e600*/  STL [R1+0x6c], R25 ;  /* 0x00006c1901007387 */ /* 0x000fe80000100800 */
[----:B------:R0:W-:Y:S01]  /*1e610*/  STL [R1+0x70], R24 ;  /* 0x0000701801007387 */ /* 0x0001e20000100800 */
[----:B------:R-:W-:-:S03]  /*1e620*/  IMAD.WIDE R12, R0, 0x2, R8 ;  /* 0x00000002000c7825 */ /* 0x000fc600078e0208 */
[----:B0-----:R-:W2:Y:S04]  /*1e630*/  LDL.64 R24, [R1+0x7c8] ;  /* 0x0007c80001187983 */ /* 0x001ea80000100a00 */
[----:B---3--:R-:W-:Y:S04]  /*1e640*/  STL [R1+0x1e14], R6 ;  /* 0x001e140601007387 */ /* 0x008fe80000100800 */
[----:B----4-:R-:W-:Y:S04]  /*1e650*/  STL [R1+0x1e18], R5 ;  /* 0x001e180501007387 */ /* 0x010fe80000100800 */
[----:B------:R-:W-:Y:S04]  /*1e660*/  STL [R1+0x64], R23 ;  /* 0x0000641701007387 */ /* 0x000fe80000100800 */
[----:B------:R0:W-:Y:S04]  /*1e670*/  STL [R1+0x68], R22 ;  /* 0x0000681601007387 */ /* 0x0001e80000100800 */
[----:B------:R-:W3:Y:S04]  /*1e680*/  LDL.64 R10, [R1+0x788] ;  /* 0x00078800010a7983 */ /* 0x000ee80000100a00 */
[----:B------:R-:W4:Y:S04]  /*1e690*/  LDL.64 R8, [R1+0x768] ;  /* 0x0007680001087983 */ /* 0x000f280000100a00 */
[----:B0-----:R-:W4:Y:S01]  /*1e6a0*/  LDL.64 R22, [R1+0x7a8] ;  /* 0x0007a80001167983 */ /* 0x001f220000100a00 */
[----:B--2---:R-:W-:-:S03]  /*1e6b0*/  IMAD.WIDE R16, R0, 0x2, R20 ;  /* 0x0000000200107825 */ /* 0x004fc600078e0214 */
[----:B------:R-:W-:Y:S04]  /*1e6c0*/  STL [R1+0x1e1c], R4 ;  /* 0x001e1c0401007387 */ /* 0x000fe80000100800 */
[----:B------:R0:W-:Y:S04]  /*1e6d0*/  STL [R1+0x60], R26 ;  /* 0x0000601a01007387 */ /* 0x0001e80000100800 */
[----:B0-----:R0:W2:Y:S04]  /*1e6e0*/  LDG.E.U16 R26, desc[UR10][R14.64] ;  /* 0x0000000a0e1a7981 */ /* 0x0010a8000c1e1500 */
[----:B------:R1:W-:Y:S04]  /*1e6f0*/  STL [R1+0x5c], R3 ;  /* 0x00005c0301007387 */ /* 0x0003e80000100800 */
[----:B------:R-:W2:Y:S01]  /*1e700*/  LDL.64 R6, [R1+0x748] ;  /* 0x0007480001067983 */ /* 0x000ea20000100a00 */
[----:B0-----:R-:W-:-:S03]  /*1e710*/  IMAD.WIDE R14, R0, 0x2, R18 ;  /* 0x00000002000e7825 */ /* 0x001fc600078e0212 */
[----:B------:R-:W2:Y:S04]  /*1e720*/  LDL.64 R20, [R1+0x728] ;  /* 0x0007280001147983 */ /* 0x000ea80000100a00 */
[----:B-1----:R0:W2:Y:S04]  /*1e730*/  LDG.E.U16 R3, desc[UR10][R12.64] ;  /* 0x0000000a0c037981 */ /* 0x0020a8000c1e1500 */
[----:B------:R-:W2:Y:S04]  /*1e740*/  LDL.64 R18, [R1+0x708] ;  /* 0x0007080001127983 */ /* 0x000ea80000100a00 */
[----:B------:R1:W-:Y:S01]  /*1e750*/  STL [R1+0x50], R27 ;  /* 0x0000501b01007387 */ /* 0x0003e20000100800 */
[----:B0-----:R-:W-:-:S03]  /*1e760*/  IMAD.WIDE R12, R0, 0x2, R24 ;  /* 0x00000002000c7825 */ /* 0x001fc600078e0218 */
[----:B------:R3:W2:Y:S04]  /*1e770*/  LDG.E.U16 R24, desc[UR10][R14.64] ;  /* 0x0000000a0e187981 */ /* 0x0006a8000c1e1500 */
[----:B------:R4:W2:Y:S04]  /*1e780*/  LDG.E.U16 R25, desc[UR10][R12.64] ;  /* 0x0000000a0c197981 */ /* 0x0008a8000c1e1500 */
[----:B-1----:R0:W2:Y:S01]  /*1e790*/  LDG.E.U16 R27, desc[UR10][R16.64] ;  /* 0x0000000a101b7981 */ /* 0x0020a2000c1e1500 */
[----:B---3--:R-:W-:-:S03]  /*1e7a0*/  IMAD.WIDE R14, R0, 0x2, R10 ;  /* 0x00000002000e7825 */ /* 0x008fc600078e020a */
[----:B------:R-:W3:Y:S01]  /*1e7b0*/  LDL.64 R4, [R1+0x6e8] ;  /* 0x0006e80001047983 */ /* 0x000ee20000100a00 */
[----:B----4-:R-:W-:-:S03]  /*1e7c0*/  IMAD.WIDE R12, R0, 0x2, R8 ;  /* 0x00000002000c7825 */ /* 0x010fc600078e0208 */
[----:B------:R-:W4:Y:S01]  /*1e7d0*/  LDL.64 R10, [R1+0x6c8] ;  /* 0x0006c800010a7983 */ /* 0x000f220000100a00 */
[----:B0-----:R-:W-:-:S03]  /*1e7e0*/  IMAD.WIDE R16, R0, 0x2, R22 ;  /* 0x0000000200107825 */ /* 0x001fc600078e0216 */
[----:B------:R-:W4:Y:S04]  /*1e7f0*/  LDL.64 R8, [R1+0x6a8] ;  /* 0x0006a80001087983 */ /* 0x000f280000100a00 */
[----:B------:R0:W3:Y:S04]  /*1e800*/  LDG.E.U16 R23, desc[UR10][R16.64] ;  /* 0x0000000a10177981 */ /* 0x0000e8000c1e1500 */
[----:B--2---:R1:W-:Y:S04]  /*1e810*/  STL [R1+0x58], R26 ;  /* 0x0000581a01007387 */ /* 0x0043e80000100800 */
[----:B-1----:R1:W2:Y:S01]  /*1e820*/  LDG.E.U16 R26, desc[UR10][R14.64] ;  /* 0x0000000a0e1a7981 */ /* 0x0022a2000c1e1500 */
[----:B0-----:R-:W-:-:S03]  /*1e830*/  IMAD.WIDE R16, R0, 0x2, R6 ;  /* 0x0000000200107825 */ /* 0x001fc600078e0206 */
[----:B------:R0:W-:Y:S04]  /*1e840*/  STL [R1+0x54], R3 ;  /* 0x0000540301007387 */ /* 0x0001e80000100800 */
[----:B------:R-:W4:Y:S04]  /*1e850*/  LDL.64 R6, [R1+0x688] ;  /* 0x0006880001067983 */ /* 0x000f280000100a00 */
[----:B0-----:R0:W4:Y:S04]  /*1e860*/  LDG.E.U16 R3, desc[UR10][R12.64] ;  /* 0x0000000a0c037981 */ /* 0x001128000c1e1500 */
[----:B------:R1:W-:Y:S04]  /*1e870*/  STL [R1+0x4c], R27 ;  /* 0x00004c1b01007387 */ /* 0x0003e80000100800 */
[----:B-1----:R1:W4:Y:S01]  /*1e880*/  LDG.E.U16 R27, desc[UR10][R16.64] ;  /* 0x0000000a101b7981 */ /* 0x002322000c1e1500 */
[----:B------:R-:W-:-:S03]  /*1e890*/  IMAD.WIDE R14, R0, 0x2, R20 ;  /* 0x00000002000e7825 */ /* 0x000fc600078e0214 */
[----:B------:R-:W-:Y:S04]  /*1e8a0*/  STL [R1+0x44], R25 ;  /* 0x0000441901007387 */ /* 0x000fe80000100800 */
[----:B------:R3:W-:Y:S01]  /*1e8b0*/  STL [R1+0x48], R24 ;  /* 0x0000481801007387 */ /* 0x0007e20000100800 */
[----:B0-----:R-:W-:-:S03]  /*1e8c0*/  IMAD.WIDE R12, R0, 0x2, R18 ;  /* 0x00000002000c7825 */ /* 0x001fc600078e0212 */
[----:B---3--:R-:W3:Y:S04]  /*1e8d0*/  LDL.64 R24, [R1+0x668] ;  /* 0x0006680001187983 */ /* 0x008ee80000100a00 */
[----:B------:R0:W-:Y:S01]  /*1e8e0*/  STL [R1+0x40], R23 ;  /* 0x0000401701007387 */ /* 0x0001e20000100800 */
[----:B-1----:R-:W-:-:S03]  /*1e8f0*/  IMAD.WIDE R16, R0, 0x2, R4 ;  /* 0x0000000200107825 */ /* 0x002fc600078e0204 */
[----:B0-----:R-:W3:Y:S04]  /*1e900*/  LDL.64 R22, [R1+0x648] ;  /* 0x0006480001167983 */ /* 0x001ee80000100a00 */
[----:B--2---:R0:W-:Y:S04]  /*1e910*/  STL [R1+0x3c], R26 ;  /* 0x00003c1a01007387 */ /* 0x0041e80000100800 */
[----:B0-----:R0:W2:Y:S04]  /*1e920*/  LDG.E.U16 R26, desc[UR10][R14.64] ;  /* 0x0000000a0e1a7981 */ /* 0x0010a8000c1e1500 */
[----:B----4-:R1:W-:Y:S04]  /*1e930*/  STL [R1+0x38], R3 ;  /* 0x0000380301007387 */ /* 0x0103e80000100800 */
[----:B------:R-:W4:Y:S04]  /*1e940*/  LDL.64 R20, [R1+0x860] ;  /* 0x0008600001147983 */ /* 0x000f280000100a00 */
[----:B------:R-:W4:Y:S04]  /*1e950*/  LDL.64 R18, [R1+0x840] ;  /* 0x0008400001127983 */ /* 0x000f280000100a00 */
[----:B-1----:R1:W3:Y:S04]  /*1e960*/  LDG.E.U16 R3, desc[UR10][R12.64] ;  /* 0x0000000a0c037981 */ /* 0x0022e8000c1e1500 */
[----:B------:R-:W4:Y:S04]  /*1e970*/  LDL.64 R4, [R1+0x820] ;  /* 0x0008200001047983 */ /* 0x000f280000100a00 */
[----:B------:R0:W-:Y:S04]  /*1e980*/  STL [R1+0x34], R27 ;  /* 0x0000341b01007387 */ /* 0x0001e80000100800 */
[----:B0-----:R0:W4:Y:S01]  /*1e990*/  LDG.E.U16 R27, desc[UR10][R16.64] ;  /* 0x0000000a101b7981 */ /* 0x001122000c1e1500 */
[----:B------:R-:W-:-:S04]  /*1e9a0*/  IMAD.WIDE R14, R0, 0x2, R10 ;  /* 0x00000002000e7825 */ /* 0x000fc800078e020a */
[----:B-1----:R-:W-:-:S04]  /*1e9b0*/  IMAD.WIDE R12, R0, 0x2, R8 ;  /* 0x00000002000c7825 */ /* 0x002fc800078e0208 */
[C---:B0-----:R-:W-:Y:S01]  /*1e9c0*/  IMAD.WIDE R16, R0.reuse, 0x2, R6 ;  /* 0x0000000200107825 */ /* 0x041fe200078e0206 */
[----:B--2---:R0:W-:Y:S04]  /*1e9d0*/  STL [R1+0x30], R26 ;  /* 0x0000301a01007387 */ /* 0x0041e80000100800 */
[----:B0-----:R0:W2:Y:S04]  /*1e9e0*/  LDG.E.U16 R26, desc[UR10][R14.64] ;  /* 0x0000000a0e1a7981 */ /* 0x0010a8000c1e1500 */
[----:B---3--:R1:W-:Y:S04]  /*1e9f0*/  STL [R1+0x2c], R3 ;  /* 0x00002c0301007387 */ /* 0x0083e80000100800 */
[----:B------:R-:W3:Y:S04]  /*1ea00*/  LDL.64 R8, [R1+0x7e0] ;  /* 0x0007e00001087983 */ /* 0x000ee80000100a00 */
[----:B------:R-:W3:Y:S04]  /*1ea10*/  LDL.64 R10, [R1+0x800] ;  /* 0x00080000010a7983 */ /* 0x000ee80000100a00 */
[----:B-1----:R1:W3:Y:S04]  /*1ea20*/  LDG.E.U16 R3, desc[UR10][R12.64] ;  /* 0x0000000a0c037981 */ /* 0x0022e8000c1e1500 */
[----:B------:R-:W3:Y:S04]  /*1ea30*/  LDL.64 R6, [R1+0x7c0] ;  /* 0x0007c00001067983 */ /* 0x000ee80000100a00 */
[----:B----4-:R4:W-:Y:S04]  /*1ea40*/  STL [R1+0x24], R27 ;  /* 0x0000241b01007387 */ /* 0x0109e80000100800 */
[----:B----4-:R4:W3:Y:S01]  /*1ea50*/  LDG.E.U16 R27, desc[UR10][R16.64] ;  /* 0x0000000a101b7981 */ /* 0x0108e2000c1e1500 */
[----:B0-----:R-:W-:-:S04]  /*1ea60*/  IMAD.WIDE R14, R0, 0x2, R24 ;  /* 0x00000002000e7825 */ /* 0x001fc800078e0218 */
[----:B-1----:R-:W-:-:S05]  /*1ea70*/  IMAD.WIDE R12, R0, 0x2, R22 ;  /* 0x00000002000c7825 */ /* 0x002fca00078e0216 */
[----:B------:R0:W3:Y:S01]  /*1ea80*/  LDG.E.U16 R24, desc[UR10][R12.64] ;  /* 0x0000000a0c187981 */ /* 0x0000e2000c1e1500 */
[----:B----4-:R-:W-:-:S04]  /*1ea90*/  IMAD.WIDE R16, R0, 0x2, R20 ;  /* 0x0000000200107825 */ /* 0x010fc800078e0214 */
[----:B0-----:R-:W-:-:S05]  /*1eaa0*/  IMAD.WIDE R12, R0, 0x2, R4 ;  /* 0x00000002000c7825 */ /* 0x001fca00078e0204 */
[----:B------:R-:W4:Y:S04]  /*1eab0*/  LDG.E.U16 R23, desc[UR10][R12.64] ;  /* 0x0000000a0c177981 */ /* 0x000f28000c1e1500 */
[----:B--2---:R0:W-:Y:S04]  /*1eac0*/  STL [R1+0x20], R26 ;  /* 0x0000201a01007387 */ /* 0x0041e80000100800 */
[----:B------:R-:W2:Y:S04]  /*1ead0*/  LDL.64 R20, [R1+0x7a0] ;  /* 0x0007a00001147983 */ /* 0x000ea80000100a00 */
[----:B------:R-:W4:Y:S04]  /*1eae0*/  LDL.64 R4, [R1+0x760] ;  /* 0x0007600001047983 */ /* 0x000f280000100a00 */
[----:B0-----:R0:W2:Y:S02]  /*1eaf0*/  LDG.E.U16 R26, desc[UR10][R14.64] ;  /* 0x0000000a0e1a7981 */ /* 0x0010a4000c1e1500 */
[----:B0-----:R-:W-:-:S02]  /*1eb00*/  IMAD.WIDE R14, R0, 0x2, R18 ;  /* 0x00000002000e7825 */ /* 0x001fc400078e0212 */
[----:B------:R-:W4:Y:S04]  /*1eb10*/  LDL.64 R18, [R1+0x780] ;  /* 0x0007800001127983 */ /* 0x000f280000100a00 */
[----:B------:R0:W4:Y:S01]  /*1eb20*/  LDG.E.U16 R25, desc[UR10][R14.64] ;  /* 0x0000000a0e197981 */ /* 0x000122000c1e1500 */
[----:B---3--:R-:W-:-:S03]  /*1eb30*/  IMAD.WIDE R12, R0, 0x2, R6 ;  /* 0x00000002000c7825 */ /* 0x008fc600078e0206 */
[----:B------:R1:W-:Y:S04]  /*1eb40*/  STL [R1+0x28], R3 ;  /* 0x0000280301007387 */ /* 0x0003e80000100800 */
[----:B------:R-:W3:Y:S01]  /*1eb50*/  LDL.64 R6, [R1+0x740] ;  /* 0x0007400001067983 */ /* 0x000ee20000100a00 */
[----:B0-----:R-:W-:-:S03]  /*1eb60*/  IMAD.WIDE R14, R0, 0x2, R8 ;  /* 0x00000002000e7825 */ /* 0x001fc600078e0208 */
[----:B------:R-:W3:Y:S04]  /*1eb70*/  LDL.64 R8, [R1+0x700] ;  /* 0x0007000001087983 */ /* 0x000ee80000100a00 */
[----:B-1----:R0:W3:Y:S02]  /*1eb80*/  LDG.E.U16 R3, desc[UR10][R16.64] ;  /* 0x0000000a10037981 */ /* 0x0020e4000c1e1500 */
[C---:B0-----:R-:W-:Y:S02]  /*1eb90*/  IMAD.WIDE R16, R0.reuse, 0x2, R10 ;  /* 0x0000000200107825 */ /* 0x041fe400078e020a */
[----:B------:R-:W3:Y:S04]  /*1eba0*/  LDL.64 R10, [R1+0x720] ;  /* 0x00072000010a7983 */ /* 0x000ee80000100a00 */
[----:B------:R0:W-:Y:S04]  /*1ebb0*/  STL [R1+0x1c], R27 ;  /* 0x00001c1b01007387 */ /* 0x0001e80000100800 */
[----:B------:R1:W3:Y:S04]  /*1ebc0*/  LDG.E.U16 R22, desc[UR10][R16.64] ;  /* 0x0000000a10167981 */ /* 0x0002e8000c1e1500 */
[----:B0-----:R-:W2:Y:S04]  /*1ebd0*/  LDG.E.U16 R27, desc[UR10][R14.64] ;  /* 0x0000000a0e1b7981 */ /* 0x001ea8000c1e1500 */
[----:B--2---:R-:W-:Y:S04]  /*1ebe0*/  STL [R1+0x1dd0], R27 ;  /* 0x001dd01b01007387 */ /* 0x004fe80000100800 */
[----:B------:R0:W-:Y:S04]  /*1ebf0*/  STL [R1+0x18], R26 ;  /* 0x0000181a01007387 */ /* 0x0001e80000100800 */
[----:B0-----:R0:W2:Y:S01]  /*1ec00*/  LDG.E.U16 R26, desc[UR10][R12.64] ;  /* 0x0000000a0c1a7981 */ /* 0x0010a2000c1e1500 */
[----:B-1----:R-:W-:-:S04]  /*1ec10*/  IMAD.WIDE R16, R0, 0x2, R20 ;  /* 0x0000000200107825 */ /* 0x002fc800078e0214 */
[----:B----4-:R-:W-:-:S04]  /*1ec20*/  IMAD.WIDE R14, R0, 0x2, R18 ;  /* 0x00000002000e7825 */ /* 0x010fc800078e0212 */
[C---:B0-----:R-:W-:Y:S01]  /*1ec30*/  IMAD.WIDE R12, R0.reuse, 0x2, R4 ;  /* 0x00000002000c7825 */ /* 0x041fe200078e0204 */
[----:B------:R3:W4:Y:S04]  /*1ec40*/  LDG.E.U16 R20, desc[UR10][R14.64] ;  /* 0x0000000a0e147981 */ /* 0x000728000c1e1500 */
[----:B--2---:R-:W-:Y:S04]  /*1ec50*/  STL [R1+0x1dd4], R26 ;  /* 0x001dd41a01007387 */ /* 0x004fe80000100800 */
[----:B------:R-:W2:Y:S04]  /*1ec60*/  LDL.64 R4, [R1+0x6e0] ;  /* 0x0006e00001047983 */ /* 0x000ea80000100a00 */
[----:B------:R0:W-:Y:S04]  /*1ec70*/  STL [R1+0x14], R24 ;  /* 0x0000141801007387 */ /* 0x0001e80000100800 */
[----:B0-----:R-:W4:Y:S01]  /*1ec80*/  LDG.E.U16 R24, desc[UR10][R16.64] ;  /* 0x0000000a10187981 */ /* 0x001f22000c1e1500 */
[----:B---3--:R-:W-:-:S05]  /*1ec90*/  IMAD.WIDE R14, R0, 0x2, R10 ;  /* 0x00000002000e7825 */ /* 0x008fca00078e020a */
[----:B------:R-:W3:Y:S04]  /*1eca0*/  LDG.E.U16 R21, desc[UR10][R14.64] ;  /* 0x0000000a0e157981 */ /* 0x000ee8000c1e1500 */
[----:B----4-:R-:W-:Y:S04]  /*1ecb0*/  STL [R1+0x1dd8], R24 ;  /* 0x001dd81801007387 */ /* 0x010fe80000100800 */
[----:B------:R-:W-:Y:S04]  /*1ecc0*/  STL [R1+0x1ddc], R20 ;  /* 0x001ddc1401007387 */ /* 0x000fe80000100800 */
[----:B------:R0:W-:Y:S04]  /*1ecd0*/  STL [R1+0xc], R3 ;  /* 0x00000c0301007387 */ /* 0x0001e80000100800 */
[----:B0-----:R0:W4:Y:S02]  /*1ece0*/  LDG.E.U16 R3, desc[UR10][R12.64] ;  /* 0x0000000a0c037981 */ /* 0x001124000c1e1500 */
[----:B0-----:R-:W-:-:S05]  /*1ecf0*/  IMAD.WIDE R12, R0, 0x2, R6 ;  /* 0x00000002000c7825 */ /* 0x001fca00078e0206 */
[----:B------:R-:W2:Y:S01]  /*1ed00*/  LDG.E.U16 R19, desc[UR10][R12.64] ;  /* 0x0000000a0c137981 */ /* 0x000ea2000c1e1500 */
[----:B------:R-:W-:-:S03]  /*1ed10*/  IMAD.WIDE R16, R0, 0x2, R8 ;  /* 0x0000000200107825 */ /* 0x000fc600078e0208 */
[----:B----4-:R-:W-:Y:S04]  /*1ed20*/  STL [R1+0x1de0], R3 ;  /* 0x001de00301007387 */ /* 0x010fe80000100800 */
[----:B------:R-:W4:Y:S04]  /*1ed30*/  LDL.64 R6, [R1+0x6c0] ;  /* 0x0006c00001067983 */ /* 0x000f280000100a00 */
[----:B------:R0:W-:Y:S04]  /*1ed40*/  STL [R1+0x8], R25 ;  /* 0x0000081901007387 */ /* 0x0001e80000100800 */
[----:B------:R-:W4:Y:S04]  /*1ed50*/  LDL.64 R8, [R1+0x680] ;  /* 0x0006800001087983 */ /* 0x000f280000100a00 */
[----:B0-----:R-:W4:Y:S04]  /*1ed60*/  LDL.64 R24, [R1+0x6a0] ;  /* 0x0006a00001187983 */ /* 0x001f280000100a00 */
[----:B--2---:R-:W-:Y:S04]  /*1ed70*/  STL [R1+0x1de4], R19 ;  /* 0x001de41301007387 */ /* 0x004fe80000100800 */
[----:B------:R-:W-:Y:S04]  /*1ed80*/  STL [R1+0x4], R23 ;  /* 0x0000041701007387 */ /* 0x000fe80000100800 */
[----:B---3--:R-:W-:Y:S04]  /*1ed90*/  STL [R1+0x1de8], R21 ;  /* 0x001de81501007387 */ /* 0x008fe80000100800 */
[----:B------:R0:W-:Y:S04]  /*1eda0*/  STL [R1], R22 ;  /* 0x0000001601007387 */ /* 0x0001e80000100800 */
[----:B0-----:R0:W2:Y:S01]  /*1edb0*/  LDG.E.U16 R22, desc[UR10][R16.64] ;  /* 0x0000000a10167981 */ /* 0x0010a2000c1e1500 */
[----:B------:R-:W-:-:S04]  /*1edc0*/  IMAD.WIDE R12, R0, 0x2, R4 ;  /* 0x00000002000c7825 */ /* 0x000fc800078e0204 */
[----:B----4-:R-:W-:-:S06]  /*1edd0*/  IMAD.WIDE R14, R0, 0x2, R6 ;  /* 0x00000002000e7825 */ /* 0x010fcc00078e0206 */
[----:B------:R-:W3:Y:S01]  /*1ede0*/  LDG.E.U16 R14, desc[UR10][R14.64] ;  /* 0x0000000a0e0e7981 */ /* 0x000ee2000c1e1500 */
[----:B0-----:R-:W-:-:S03]  /*1edf0*/  IMAD.WIDE R16, R0, 0x2, R24 ;  /* 0x0000000200107825 */ /* 0x001fc600078e0218 */
[----:B------:R0:W4:Y:S04]  /*1ee00*/  LDG.E.U16 R25, desc[UR10][R12.64] ;  /* 0x0000000a0c197981 */ /* 0x000128000c1e1500 */
[----:B------:R1:W3:Y:S04]  /*1ee10*/  LDG.E.U16 R15, desc[UR10][R16.64] ;  /* 0x0000000a100f7981 */ /* 0x0002e8000c1e1500 */
[----:B--2---:R-:W-:Y:S04]  /*1ee20*/  STL [R1+0x1dec], R22 ;  /* 0x001dec1601007387 */ /* 0x004fe80000100800 */
[----:B------:R-:W2:Y:S04]  /*1ee30*/  LDL.64 R4, [R1+0x660] ;  /* 0x0006600001047983 */ /* 0x000ea80000100a00 */
[----:B------:R-:W2:Y:S01]  /*1ee40*/  LDL.64 R6, [R1+0x640] ;  /* 0x0006400001067983 */ /* 0x000ea20000100a00 */
[----:B0-----:R-:W-:-:S04]  /*1ee50*/  IMAD.WIDE R12, R0, 0x2, R8 ;  /* 0x00000002000c7825 */ /* 0x001fc800078e0208 */
[----:B-1----:R-:W-:Y:S01]  /*1ee60*/  FADD R17, -R2, R29 ;  /* 0x0000001d02117221 */ /* 0x002fe20000000100 */
[----:B------:R-:W2:Y:S03]  /*1ee70*/  LDL.LU R18, [R1+0x5c4] ;  /* 0x0005c40001127983 */ /* 0x000ea60000300800 */
[----:B------:R-:W-:Y:S01]  /*1ee80*/  FMUL R17, R17, 1.4426950216293334961 ;  /* 0x3fb8aa3b11117820 */ /* 0x000fe20000400000 */
[----:B------:R2:W2:Y:S03]  /*1ee90*/  LDG.E.U16 R16, desc[UR10][R12.64] ;  /* 0x0000000a0c107981 */ /* 0x0004a6000c1e1500 */
[----:B------:R0:W1:Y:S01]  /*1eea0*/  MUFU.EX2 R2, R17 ;  /* 0x0000001100027308 */ /* 0x0000620000000800 */
[----:B------:R-:W1:Y:S01]  /*1eeb0*/  S2R R10, SR_TID.X ;  /* 0x00000000000a7919 */ /* 0x000e620000002100 */
[----:B----4-:R-:W-:Y:S04]  /*1eec0*/  STL [R1+0x1df0], R25 ;  /* 0x001df01901007387 */ /* 0x010fe80000100800 */
[----:B---3--:R-:W-:Y:S04]  /*1eed0*/  STL [R1+0x1df4], R14 ;  /* 0x001df40e01007387 */ /* 0x008fe80000100800 */
[----:B------:R-:W-:Y:S04]  /*1eee0*/  STL [R1+0x1df8], R15 ;  /* 0x001df80f01007387 */ /* 0x000fe80000100800 */
[----:B------:R-:W3:Y:S01]  /*1eef0*/  LDL.LU R3, [R1+0x62c] ;  /* 0x00062c0001037983 */ /* 0x000ee20000300800 */
[----:B--2---:R-:W-:-:S05]  /*1ef00*/  IMAD.WIDE R12, R0, 0x2, R4 ;  /* 0x00000002000c7825 */ /* 0x004fca00078e0204 */
[----:B0-----:R0:W2:Y:S02]  /*1ef10*/  LDG.E.U16 R17, desc[UR10][R12.64] ;  /* 0x0000000a0c117981 */ /* 0x0010a4000c1e1500 */
[----:B0-----:R-:W-:-:S06]  /*1ef20*/  IMAD.WIDE R12, R0, 0x2, R6 ;  /* 0x00000002000c7825 */ /* 0x001fcc00078e0206 */
[----:B------:R-:W4:Y:S01]  /*1ef30*/  LDG.E.U16 R12, desc[UR10][R12.64] ;  /* 0x0000000a0c0c7981 */ /* 0x000f22000c1e1500 */
[----:B-1----:R-:W-:-:S04]  /*1ef40*/  LOP3.LUT R11, R10, 0x1c, RZ, 0xc0, !PT ;  /* 0x0000001c0a0b7812 */ /* 0x002fc800078ec0ff */
[----:B------:R-:W-:-:S05]  /*1ef50*/  LEA R11, R11, UR6, 0x2 ;  /* 0x000000060b0b7c11 */ /* 0x000fca000f8e10ff */
[----:B------:R-:W3:Y:S04]  /*1ef60*/  LDS R23, [R11] ;  /* 0x000000000b177984 */ /* 0x000ee80000000800 */
[----:B------:R-:W-:Y:S01]  /*1ef70*/  STL [R1+0x1dfc], R16 ;  /* 0x001dfc1001007387 */ /* 0x000fe20000100800 */
[----:B------:R-:W-:Y:S02]  /*1ef80*/  SHF.R.S32.HI R29, RZ, 0x6, R10 ;  /* 0x00000006ff1d7819 */ /* 0x000fe4000001140a */
[----:B------:R-:W-:Y:S02]  /*1ef90*/  LOP3.LUT R5, R10, 0x3f, RZ, 0xc0, !PT ;  /* 0x0000003f0a057812 */ /* 0x000fe400078ec0ff */
[----:B------:R-:W-:Y:S02]  /*1efa0*/  SGXT R4, R29, 0x1 ;  /* 0x000000011d04781a */ /* 0x000fe40000000200 */
[----:B------:R-:W-:-:S04]  /*1efb0*/  SHF.L.U32 R29, R5, 0x1, RZ ;  /* 0x00000001051d7819 */ /* 0x000fc800000006ff */
[----:B------:R-:W-:Y:S01]  /*1efc0*/  LOP3.LUT R29, R29, 0x90, R4, 0x78, !PT ;  /* 0x000000901d1d7812 */ /* 0x000fe200078e7804 */
[----:B---3--:R-:W-:Y:S01]  /*1efd0*/  FFMA R3, R2, R3, R23 ;  /* 0x0000000302037223 */ /* 0x008fe20000000017 */
[----:B--2---:R-:W-:Y:S04]  /*1efe0*/  STL [R1+0x1e00], R17 ;  /* 0x001e001101007387 */ /* 0x004fe80000100800 */
[----:B------:R-:W-:Y:S04]  /*1eff0*/  STL [R1+0x10], R2 ;  /* 0x0000100201007387 */ /* 0x000fe80000100800 */
[----:B------:R-:W-:Y:S04]  /*1f000*/  STL [R1+0x168c], R0 ;  /* 0x00168c0001007387 */ /* 0x000fe80000100800 */
[----:B------:R-:W0:Y:S04]  /*1f010*/  LDS R0, [R11+0x80] ;  /* 0x000080000b007984 */ /* 0x000e280000000800 */
[----:B----4-:R-:W-:Y:S04]  /*1f020*/  STL [R1+0x1e04], R12 ;  /* 0x001e040c01007387 */ /* 0x010fe80000100800 */
[----:B------:R-:W-:Y:S04]  /*1f030*/  STL [R1+0x1e08], R2 ;  /* 0x001e080201007387 */ /* 0x000fe80000100800 */
[----:B------:R-:W-:Y:S04]  /*1f040*/  STL [R1+0x62c], R3 ;  /* 0x00062c0301007387 */ /* 0x000fe80000100800 */
[----:B------:R-:W1:Y:S04]  /*1f050*/  LDS R3, [R11+0x100] ;  /* 0x000100000b037984 */ /* 0x000e680000000800 */
[----:B------:R-:W2:Y:S01]  /*1f060*/  LDS R2, [R11+0x180] ;  /* 0x000180000b027984 */ /* 0x000ea20000000800 */
[----:B------:R-:W-:Y:S06]  /*1f070*/  BAR.SYNC.DEFER_BLOCKING 0x0 ;  /* 0x0000000000007b1d */ /* 0x000fec0000010000 */
[----:B0-----:R0:W-:Y:S02]  /*1f080*/  STL [R1+0x5dc], R0 ;  /* 0x0005dc0001007387 */ /* 0x0011e40000100800 */
[----:B0-----:R-:W0:Y:S02]  /*1f090*/  S2R R0, SR_TID.X ;  /* 0x0000000000007919 */ /* 0x001e240000002100 */
[----:B-1----:R1:W-:Y:S04]  /*1f0a0*/  STL [R1+0x5d8], R3 ;  /* 0x0005d80301007387 */ /* 0x0023e80000100800 */
[----:B--2---:R2:W-:Y:S04]  /*1f0b0*/  STL [R1+0x5d4], R2 ;  /* 0x0005d40201007387 */ /* 0x0045e80000100800 */
        /* <DEDUP_REMOVED lines=9> */
[----:B-1----:R-:W4:Y:S04]  /*1f150*/  LDL.LU R3, [R1+0x384] ;  /* 0x0003840001037983 */ /* 0x002f280000300800 */
[----:B------:R-:W4:Y:S04]  /*1f160*/  LDL.LU R20, [R1+0x2a4] ;  /* 0x0002a40001147983 */ /* 0x000f280000300800 */
[----:B------:R-:W4:Y:S04]  /*1f170*/  LDL.LU R24, [R1+0x294] ;  /* 0x0002940001187983 */ /* 0x000f280000300800 */
[----:B------:R-:W4:Y:S01]  /*1f180*/  LDL.LU R26, [R1+0x284] ;  /* 0x00028400011a7983 */ /* 0x000f220000300800 */
[----:B0-----:R-:W-:-:S03]  /*1f190*/  LOP3.LUT R13, R0, 0x7, RZ, 0xc0, !PT ;  /* 0x00000007000d7812 */ /* 0x001fc600078ec0ff */
[----:B------:R-:W4:Y:S04]  /*1f1a0*/  LDL.LU R27, [R1+0x274] ;  /* 0x00027400011b7983 */ /* 0x000f280000300800 */
[----:B------:R-:W4:Y:S04]  /*1f1b0*/  LDL.LU R5, [R1+0x264] ;  /* 0x0002640001057983 */ /* 0x000f280000300800 */
[----:B------:R-:W4:Y:S01]  /*1f1c0*/  LDL.LU R6, [R1+0x254] ;  /* 0x0002540001067983 */ /* 0x000f220000300800 */
[----:B------:R-:W-:-:S03]  /*1f1d0*/  LOP3.LUT R4, R0, 0x60, RZ, 0xc0, !PT ;  /* 0x0000006000047812 */ /* 0x000fc600078ec0ff */
[----:B------:R-:W4:Y:S04]  /*1f1e0*/  LDL.LU R7, [R1+0x244] ;  /* 0x0002440001077983 */ /* 0x000f280000300800 */
[----:B------:R-:W3:Y:S01]  /*1f1f0*/  LDL.LU R8, [R1+0x234] ;  /* 0x0002340001087983 */ /* 0x000ee20000300800 */
[----:B--2---:R-:W-:-:S03]  /*1f200*/  IMAD.SHL.U32 R2, R13, 0x10, RZ ;  /* 0x000000100d027824 */ /* 0x004fc600078e00ff */
[----:B------:R-:W2:Y:S01]  /*1f210*/  LDL.LU R9, [R1+0x224] ;  /* 0x0002240001097983 */ /* 0x000ea20000300800 */
[----:B------:R-:W-:-:S03]  /*1f220*/  SHF.L.U32 R23, R0, 0x1, RZ ;  /* 0x0000000100177819 */ /* 0x000fc600000006ff */
[----:B------:R-:W4:Y:S04]  /*1f230*/  LDL.LU R10, [R1+0x214] ;  /* 0x00021400010a7983 */ /* 0x000f280000300800 */
[----:B------:R0:W-:Y:S04]  /*1f240*/  STS.U16 [R29+UR6], R18 ;  /* 0x000000121d007988 */ /* 0x0001e80008000406 */
[----:B------:R-:W4:Y:S01]  /*1f250*/  LDL.LU R11, [R1+0x200] ;  /* 0x00020000010b7983 */ /* 0x000f220000300800 */
[----:B------:R-:W-:-:S03]  /*1f260*/  LEA R13, R13, R4, 0x2 ;  /* 0x000000040d0d7211 */ /* 0x000fc600078e10ff */
[----:B0-----:R-:W4:Y:S04]  /*1f270*/  LDL.LU R18, [R1+0x1e8] ;  /* 0x0001e80001127983 */ /* 0x001f280000300800 */
[----:B------:R0:W-:Y:S01]  /*1f280*/  STL [R1+0x1e2c], R0 ;  /* 0x001e2c0001007387 */ /* 0x0001e20000100800 */
[----:B------:R-:W-:-:S03]  /*1f290*/  LOP3.LUT R23, R2, 0x30, R23, 0x78, !PT ;  /* 0x0000003002177812 */ /* 0x000fc600078e7817 */
[----:B0-----:R-:W4:Y:S04]  /*1f2a0*/  LDL.LU R0, [R1+0x584] ;  /* 0x0005840001007983 */ /* 0x001f280000300800 */
[----:B------:R0:W-:Y:S04]  /*1f2b0*/  STL [R1+0x1e44], R4 ;  /* 0x001e440401007387 */ /* 0x0001e80000100800 */
[----:B0-----:R-:W3:Y:S04]  /*1f2c0*/  LDL.LU R4, [R1+0x594] ;  /* 0x0005940001047983 */ /* 0x001ee80000300800 */
[----:B------:R0:W-:Y:S04]  /*1f2d0*/  STL [R1+0x1e48], R2 ;  /* 0x001e480201007387 */ /* 0x0001e80000100800 */
[----:B0-----:R-:W2:Y:S04]  /*1f2e0*/  LDL.LU R2, [R1+0x5a4] ;  /* 0x0005a40001027983 */ /* 0x001ea80000300800 */
[----:B------:R0:W-:Y:S02]  /*1f2f0*/  STS.U16 [R29+UR6+0x400], R28 ;  /* 0x0004001c1d007988 */ /* 0x0001e40008000406 */
[----:B0-----:R-:W-:-:S02]  /*1f300*/  LEA R28, R13, R23, 0x5 ;  /* 0x000000170d1c7211 */ /* 0x001fc400078e28ff */
[----:B------:R-:W4:Y:S04]  /*1f310*/  LDL.LU R23, [R1+0x5b4] ;  /* 0x0005b40001177983 */ /* 0x000f280000300800 */
[----:B------:R-:W-:Y:S04]  /*1f320*/  STL [R1+0x1e0c], R28 ;  /* 0x001e0c1c01007387 */ /* 0x000fe80000100800 */
[----:B--2---:R0:W-:Y:S04]  /*1f330*/  STS.U16 [R29+UR6+0xc00], R2 ;  /* 0x000c00021d007988 */ /* 0x0041e80008000406 */
[----:B0-----:R-:W2:Y:S04]  /*1f340*/  LDL.LU R2, [R1+0x1b0] ;  /* 0x0001b00001027983 */ /* 0x001ea80000300800 */
[----:B--2---:R0:W-:Y:S04]  /*1f350*/  STL [R1+0x1e4c], R2 ;  /* 0x001e4c0201007387 */ /* 0x0041e80000100800 */
[----:B0-----:R-:W2:Y:S04]  /*1f360*/  LDL.LU R2, [R1+0x1b4] ;  /* 0x0001b40001027983 */ /* 0x001ea80000300800 */
[----:B--2---:R0:W-:Y:S04]  /*1f370*/  STL [R1+0x1e50], R2 ;  /* 0x001e500201007387 */ /* 0x0041e80000100800 */
[----:B0-----:R-:W2:Y:S04]  /*1f380*/  LDL.LU R2, [R1+0x1c8] ;  /* 0x0001c80001027983 */ /* 0x001ea80000300800 */
[----:B---3--:R-:W-:Y:S04]  /*1f390*/  STS.U16 [R29+UR6+0x1000], R4 ;  /* 0x001000041d007988 */ /* 0x008fe80008000406 */
[----:B------:R-:W-:Y:S04]  /*1f3a0*/  STS.U16 [R29+UR6+0x5c00], R8 ;  /* 0x005c00081d007988 */ /* 0x000fe80008000406 */
[----:B------:R-:W-:Y:S04]  /*1f3b0*/  STS.U16 [R29+UR6+0x6000], R9 ;  /* 0x006000091d007988 */ /* 0x000fe80008000406 */
[----:B----4-:R-:W-:Y:S04]  /*1f3c0*/  STS.U16 [R29+UR6+0x6400], R10 ;  /* 0x0064000a1d007988 */ /* 0x010fe80008000406 */
[----:B------:R-:W-:Y:S04]  /*1f3d0*/  STS.U16 [R29+UR6+0x6800], R11 ;  /* 0x0068000b1d007988 */ /* 0x000fe80008000406 */
[----:B--2---:R0:W-:Y:S04]  /*1f3e0*/  STL [R1+0x1e54], R2 ;  /* 0x001e540201007387 */ /* 0x0041e80000100800 */
[----:B0-----:R-:W2:Y:S04]  /*1f3f0*/  LDL.LU R2, [R1+0x1d8] ;  /* 0x0001d80001027983 */ /* 0x001ea80000300800 */
[----:B------:R-:W3:Y:S04]  /*1f400*/  LDL.LU R4, [R1+0x198] ;  /* 0x0001980001047983 */ /* 0x000ee80000300800 */
[----:B------:R-:W4:Y:S04]  /*1f410*/  LDL.LU R8, [R1+0x188] ;  /* 0x0001880001087983 */ /* 0x000f280000300800 */
[----:B------:R-:W4:Y:S04]  /*1f420*/  LDL.LU R9, [R1+0x178] ;  /* 0x0001780001097983 */ /* 0x000f280000300800 */
[----:B------:R-:W4:Y:S04]  /*1f430*/  LDL.LU R10, [R1+0x164] ;  /* 0x00016400010a7983 */ /* 0x000f280000300800 */
[----:B------:R0:W-:Y:S04]  /*1f440*/  STS.U16 [R29+UR6+0x6c00], R18 ;  /* 0x006c00121d007988 */ /* 0x0001e80008000406 */
[----:B------:R-:W4:Y:S04]  /*1f450*/  LDL.LU R11, [R1+0x134] ;  /* 0x00013400010b7983 */ /* 0x000f280000300800 */
[----:B------:R1:W-:Y:S04]  /*1f460*/  STS.U16 [R29+UR6+0x800], R23 ;  /* 0x000800171d007988 */ /* 0x0003e80008000406 */
[----:B0-----:R-:W4:Y:S04]  /*1f470*/  LDL.LU R18, [R1+0x120] ;  /* 0x0001200001127983 */ /* 0x001f280000300800 */
        /* <DEDUP_REMOVED lines=66> */
[----:B------:R-:W3:Y:S04]  /*1f8a0*/  LDL.LU R4, [R1+0x1e44] ;  /* 0x001e440001047983 */ /* 0x000ee80000300800 */
[----:B------:R-:W4:Y:S04]  /*1f8b0*/  LDL.LU R8, [R1+0x1e40] ;  /* 0x001e400001087983 */ /* 0x000f280000300800 */
[----:B------:R-:W2:Y:S04]  /*1f8c0*/  LDL.LU R9, [R1+0x1e3c] ;  /* 0x001e3c0001097983 */ /* 0x000ea80000300800 */
        /* <DEDUP_REMOVED lines=17> */
[----:B------:R1:W-:Y:S04]  /*1f9e0*/  STS.U16 [R29+UR6+0xcc00], R3 ;  /* 0x00cc00031d007988 */ /* 0x0003e80008000406 */
[----:B------:R1:W-:Y:S04]  /*1f9f0*/  STS.U16 [R29+UR6+0xd000], R20 ;  /* 0x00d000141d007988 */ /* 0x0003e80008000406 */
[----:B0-----:R-:W3:Y:S04]  /*1fa00*/  LDL.LU R21, [R1+0x27c] ;  /* 0x00027c0001157983 */ /* 0x001ee80000300800 */
[----:B-1----:R-:W3:Y:S04]  /*1fa10*/  LDL.LU R3, [R1+0x26c] ;  /* 0x00026c0001037983 */ /* 0x002ee80000300800 */
[----:B------:R0:W-:Y:S04]  /*1fa20*/  STS.U16 [R29+UR6+0xd400], R24 ;  /* 0x00d400181d007988 */ /* 0x0001e80008000406 */
[----:B------:R-:W3:Y:S04]  /*1fa30*/  LDL.LU R20, [R1+0x25c] ;  /* 0x00025c0001147983 */ /* 0x000ee80000300800 */
        /* <DEDUP_REMOVED lines=8> */
[----:B0-----:R-:W3:Y:S04]  /*1fac0*/  LDL.LU R7, [R1+0x20c] ;  /* 0x00020c0001077983 */ /* 0x001ee80000300800 */
[----:B----4-:R-:W-:Y:S04]  /*1fad0*/  STS.U16 [R29+UR6+0xfc00], R8 ;  /* 0x00fc00081d007988 */ /* 0x010fe80008000406 */
[----:B--2---:R0:W-:Y:S04]  /*1fae0*/  STS.U16 [R29+UR6+0xf800], R9 ;  /* 0x00f800091d007988 */ /* 0x0041e80008000406 */
[----:B---3--:R-:W-:Y:S04]  /*1faf0*/  STS.U16 [R29+UR6+0xf400], R10 ;  /* 0x00f4000a1d007988 */ /* 0x008fe80008000406 */
[----:B------:R-:W-:Y:S01]  /*1fb00*/  STS.U16 [R29+UR6+0xf000], R11 ;  /* 0x00f0000b1d007988 */ /* 0x000fe20008000406 */
[----:B0-----:R-:W-:-:S03]  /*1fb10*/  LOP3.LUT R9, R29, 0x20, RZ, 0x3c, !PT ;  /* 0x000000201d097812 */ /* 0x001fc600078e3cff */
[----:B------:R0:W-:Y:S04]  /*1fb20*/  STS.U16 [R29+UR6+0xec00], R18 ;  /* 0x00ec00121d007988 */ /* 0x0001e80008000406 */
[----:B------:R-:W-:Y:S04]  /*1fb30*/  STS.U16 [R9+UR6+0x100], R0 ;  /* 0x0001000009007988 */ /* 0x000fe80008000406 */
[----:B0-----:R-:W2:Y:S04]  /*1fb40*/  LDL.LU R18, [R1+0x57c] ;  /* 0x00057c0001127983 */ /* 0x001ea80000300800 */
[----:B------:R-:W3:Y:S04]  /*1fb50*/  LDL.LU R11, [R1+0x58c] ;  /* 0x00058c00010b7983 */ /* 0x000ee80000300800 */
[----:B------:R-:W4:Y:S04]  /*1fb60*/  LDL.LU R10, [R1+0x59c] ;  /* 0x00059c00010a7983 */ /* 0x000f280000300800 */
[----:B------:R-:W3:Y:S04]  /*1fb70*/  LDL.LU R8, [R1+0x5ac] ;  /* 0x0005ac0001087983 */ /* 0x000ee80000300800 */
[----:B------:R0:W-:Y:S04]  /*1fb80*/  STL [R1+0x1e20], R29 ;  /* 0x001e201d01007387 */ /* 0x0001e80000100800 */
[----:B0-----:R-:W3:Y:S04]  /*1fb90*/  LDL.LU R29, [R1+0x5bc] ;  /* 0x0005bc00011d7983 */ /* 0x001ee80000300800 */
[----:B------:R-:W3:Y:S04]  /*1fba0*/  LDL.LU R0, [R1+0x1e2c] ;  /* 0x001e2c0001007983 */ /* 0x000ee80000300800 */
[----:B------:R0:W-:Y:S04]  /*1fbb0*/  STS.U16 [R9+UR6+0x4100], R19 ;  /* 0x0041001309007988 */ /* 0x0001e80008000406 */
[----:B------:R1:W-:Y:S04]  /*1fbc0*/  STS.U16 [R9+UR6+0x4500], R27 ;  /* 0x0045001b09007988 */ /* 0x0003e80008000406 */
[----:B0-----:R-:W3:Y:S04]  /*1fbd0*/  LDL.LU R19, [R1+0x204] ;  /* 0x0002040001137983 */ /* 0x001ee80000300800 */
[----:B-1----:R-:W3:Y:S04]  /*1fbe0*/  LDL.LU R27, [R1+0x1f4] ;  /* 0x0001f400011b7983 */ /* 0x002ee80000300800 */
[----:B------:R-:W-:Y:S04]  /*1fbf0*/  STS.U16 [R9+UR6+0x1d00], R13 ;  /* 0x001d000d09007988 */ /* 0x000fe80008000406 */
[----:B------:R0:W-:Y:S04]  /*1fc00*/  STS.U16 [R9+UR6+0x4d00], R3 ;  /* 0x004d000309007988 */ /* 0x0001e80008000406 */
[----:B0-----:R-:W3:Y:S04]  /*1fc10*/  LDL.LU R3, [R1+0x1e0] ;  /* 0x0001e00001037983 */ /* 0x001ee80000300800 */
        /* <DEDUP_REMOVED lines=8> */
[----:B----4-:R0:W-:Y:S04]  /*1fca0*/  STS.U16 [R9+UR6+0xd00], R10 ;  /* 0x000d000a09007988 */ /* 0x0101e80008000406 */
[----:B---3--:R1:W-:Y:S01]  /*1fcb0*/  STS.U16 [R9+UR6+0x900], R8 ;  /* 0x0009000809007988 */ /* 0x0083e20008000406 */
[----:B------:R-:W-:-:S05]  /*1fcc0*/  IMAD.SHL.U32 R13, R0, 0x80, RZ ;  /* 0x00000080000d7824 */ /* 0x000fca00078e00ff */
[----:B------:R-:W-:Y:S01]  /*1fcd0*/  LOP3.LUT R13, R2, 0x780, R13, 0xf8, !PT ;  /* 0x00000780020d7812 */ /* 0x000fe200078ef80d */
[----:B------:R-:W-:Y:S01]  /*1fce0*/  STS.U16 [R9+UR6+0x500], R29 ;  /* 0x0005001d09007988 */ /* 0x000fe20008000406 */
[----:B0-----:R-:W-:-:S03]  /*1fcf0*/  LOP3.LUT R10, R0, 0x10, RZ, 0xc0, !PT ;  /* 0x00000010000a7812 */ /* 0x001fc600078ec0ff */
[----:B------:R0:W-:Y:S01]  /*1fd00*/  STL [R1+0x1e28], R13 ;  /* 0x001e280d01007387 */ /* 0x0001e20000100800 */
[----:B-1----:R-:W-:-:S03]  /*1fd10*/  SHF.R.U32.HI R8, RZ, 0x1, R4 ;  /* 0x00000001ff087819 */ /* 0x002fc60000011604 */
        /* <DEDUP_REMOVED lines=9> */
[----:B-1----:R-:W4:Y:S01]  /*1fdb0*/  LDL.LU R11, [R1+0x14c] ;  /* 0x00014c00010b7983 */ /* 0x002f220000300800 */
[----:B------:R-:W-:-:S03]  /*1fdc0*/  LEA R8, R10, R8, 0x2 ;  /* 0x000000080a087211 */ /* 0x000fc600078e10ff */
        /* <DEDUP_REMOVED lines=8> */
[----:B------:R0:W-:Y:S04]  /*1fe50*/  STS.U16 [R9+UR6+0x2100], R23 ;  /* 0x0021001709007988 */ /* 0x0001e80008000406 */
[----:B------:R1:W-:Y:S04]  /*1fe60*/  STS.U16 [R9+UR6+0x2500], R12 ;  /* 0x0025000c09007988 */ /* 0x0003e80008000406 */
[----:B------:R1:W-:Y:S04]  /*1fe70*/  STS.U16 [R9+UR6+0x2900], R17 ;  /* 0x0029001109007988 */ /* 0x0003e80008000406 */
[----:B0-----:R-:W4:Y:S04]  /*1fe80*/  LDL.LU R23, [R1+0xf8] ;  /* 0x0000f80001177983 */ /* 0x001f280000300800 */
[----:B------:R-:W4:Y:S04]  /*1fe90*/  LDL.LU R2, [R1+0xe8] ;  /* 0x0000e80001027983 */ /* 0x000f280000300800 */
[----:B-1----:R-:W4:Y:S04]  /*1fea0*/  LDL.LU R12, [R1+0x94] ;  /* 0x00009400010c7983 */ /* 0x002f280000300800 */
        /* <DEDUP_REMOVED lines=19> */
[----:B---3--:R0:W-:Y:S04]  /*1ffe0*/  STS.U16 [R9+UR6+0x7900], R0 ;  /* 0x0079000009007988 */ /* 0x0081e80008000406 */
[----:B----4-:R1:W-:Y:S04]  /*1fff0*/  STS.U16 [R9+UR6+0x7d00], R29 ;  /* 0x007d001d09007988 */ /* 0x0103e80008000406 */
[----:B------:R3:W-:Y:S04]  /*20000*/  STS.U16 [R9+UR6+0x8100], R4 ;  /* 0x0081000409007988 */ /* 0x0007e80008000406 */
[----:B0-----:R-:W2:Y:S04]  /*20010*/  LDL.LU R0, [R1+0x1e24] ;  /* 0x001e240001007983 */ /* 0x001ea80000300800 */
[----:B-1----:R-:W4:Y:S04]  /*20020*/  LDL.LU R29, [R1+0x1e20] ;  /* 0x001e2000011d7983 */ /* 0x002f280000300800 */
[----:B---3--:R-:W3:Y:S04]  /*20030*/  LDL.LU R4, [R1+0x1e1c] ;  /* 0x001e1c0001047983 */ /* 0x008ee80000300800 */
[----:B------:R0:W-:Y:S04]  /*20040*/  STS.U16 [R9+UR6+0x8500], R5 ;  /* 0x0085000509007988 */ /* 0x0001e80008000406 */
[----:B------:R1:W-:Y:S04]  /*20050*/  STS.U16 [R9+UR6+0x8900], R6 ;  /* 0x0089000609007988 */ /* 0x0003e80008000406 */
[----:B------:R1:W-:Y:S04]  /*20060*/  STS.U16 [R9+UR6+0x8d00], R7 ;  /* 0x008d000709007988 */ /* 0x0003e80008000406 */
[----:B0-----:R-:W2:Y:S04]  /*20070*/  LDL.LU R5, [R1+0x1e18] ;  /* 0x001e180001057983 */ /* 0x001ea80000300800 */
[----:B-1----:R-:W4:Y:S04]  /*20080*/  LDL.LU R6, [R1+0x1e14] ;  /* 0x001e140001067983 */ /* 0x002f280000300800 */
[----:B------:R-:W3:Y:S04]  /*20090*/  LDL.LU R7, [R1+0x1e10] ;  /* 0x001e100001077983 */ /* 0x000ee80000300800 */
[----:B------:R0:W-:Y:S04]  /*200a0*/  STS.U16 [R9+UR6+0x9d00], R20 ;  /* 0x009d001409007988 */ /* 0x0001e80008000406 */
[----:B------:R1:W-:Y:S04]  /*200b0*/  STS.U16 [R9+UR6+0xa100], R24 ;  /* 0x00a1001809007988 */ /* 0x0003e80008000406 */
[----:B------:R1:W-:Y:S04]  /*200c0*/  STS.U16 [R9+UR6+0xa500], R26 ;  /* 0x00a5001a09007988 */ /* 0x0003e80008000406 */
[----:B0-----:R-:W3:Y:S04]  /*200d0*/  LDL.LU R20, [R1+0x64] ;  /* 0x0000640001147983 */ /* 0x001ee80000300800 */
[----:B-1----:R-:W3:Y:S04]  /*200e0*/  LDL.LU R24, [R1+0x60] ;  /* 0x0000600001187983 */ /* 0x002ee80000300800 */
[----:B------:R-:W3:Y:S04]  /*200f0*/  LDL.LU R26, [R1+0x5c] ;  /* 0x00005c00011a7983 */ /* 0x000ee80000300800 */
[----:B------:R0:W-:Y:S04]  /*20100*/  STS.U16 [R9+UR6+0xad00], R27 ;  /* 0x00ad001b09007988 */ /* 0x0001e80008000406 */
[----:B0-----:R-:W3:Y:S04]  /*20110*/  LDL.LU R27, [R1+0x50] ;  /* 0x00005000011b7983 */ /* 0x001ee80000300800 */
        /* <DEDUP_REMOVED lines=29> */
[----:B------:R-:W-:Y:S04]  /*202f0*/  STS.U16 [R9+UR6+0xd900], R19 ;  /* 0x00d9001309007988 */ /* 0x000fe80008000406 */
[----:B-1----:R-:W3:Y:S04]  /*20300*/  LDL.LU R21, [R1+0x2a0] ;  /* 0x0002a00001157983 */ /* 0x002ee80000300800 */
[----:B--2---:R-:W-:Y:S04]  /*20310*/  STS.U16 [R9+UR6+0xf900], R5 ;  /* 0x00f9000509007988 */ /* 0x004fe80008000406 */
[----:B----4-:R-:W-:Y:S04]  /*20320*/  STS.U16 [R9+UR6+0xf500], R6 ;  /* 0x00f5000609007988 */ /* 0x010fe80008000406 */
[----:B---3--:R0:W-:Y:S04]  /*20330*/  STS.U16 [R9+UR6+0xe100], R20 ;  /* 0x00e1001409007988 */ /* 0x0081e80008000406 */
[----:B------:R1:W-:Y:S04]  /*20340*/  STS.U16 [R9+UR6+0xe500], R24 ;  /* 0x00e5001809007988 */ /* 0x0003e80008000406 */
[----:B------:R2:W-:Y:S04]  /*20350*/  STS.U16 [R9+UR6+0xe900], R26 ;  /* 0x00e9001a09007988 */ /* 0x0005e80008000406 */
[----:B0-----:R-:W3:Y:S04]  /*20360*/  LDL.LU R20, [R1+0x290] ;  /* 0x0002900001147983 */ /* 0x001ee80000300800 */
[----:B------:R-:W4:Y:S04]  /*20370*/  LDL.LU R19, [R1+0x280] ;  /* 0x0002800001137983 */ /* 0x000f280000300800 */
[----:B-1----:R-:W4:Y:S04]  /*20380*/  LDL.LU R24, [R1+0x270] ;  /* 0x0002700001187983 */ /* 0x002f280000300800 */
[----:B------:R0:W-:Y:S04]  /*20390*/  STS.U16 [R9+UR6+0xf100], R27 ;  /* 0x00f1001b09007988 */ /* 0x0001e80008000406 */
[----:B--2---:R-:W2:Y:S04]  /*203a0*/  LDL.LU R26, [R1+0x260] ;  /* 0x00026000011a7983 */ /* 0x004ea80000300800 */
[----:B0-----:R-:W2:Y:S04]  /*203b0*/  LDL.LU R27, [R1+0x250] ;  /* 0x00025000011b7983 */ /* 0x001ea80000300800 */
[----:B------:R-:W4:Y:S04]  /*203c0*/  LDL.LU R6, [R1+0x5c0] ;  /* 0x0005c00001067983 */ /* 0x000f280000300800 */
[----:B------:R-:W2:Y:S04]  /*203d0*/  LDL.LU R5, [R1+0x5d0] ;  /* 0x0005d00001057983 */ /* 0x000ea80000300800 */
[----:B------:R0:W-:Y:S04]  /*203e0*/  STS.U16 [R9+UR6+0xed00], R7 ;  /* 0x00ed000709007988 */ /* 0x0001e80008000406 */
[----:B------:R1:W-:Y:S01]  /*203f0*/  STS.U16 [R9+UR6+0xfd00], R4 ;  /* 0x00fd000409007988 */ /* 0x0003e20008000406 */
[----:B0-----:R-:W-:-:S03]  /*20400*/  LOP3.LUT R7, R29, 0x40, RZ, 0x3c, !PT ;  /* 0x000000401d077812 */ /* 0x001fc600078e3cff */
[----:B-1----:R-:W2:Y:S04]  /*20410*/  LDL.LU R4, [R1+0x240] ;  /* 0x0002400001047983 */ /* 0x002ea80000300800 */
[----:B------:R-:W-:Y:S04]  /*20420*/  STS.U16 [R7+UR6+0xa00], R10 ;  /* 0x000a000a07007988 */ /* 0x000fe80008000406 */
[----:B------:R-:W-:Y:S04]  /*20430*/  STS.U16 [R7+UR6+0xe00], R11 ;  /* 0x000e000b07007988 */ /* 0x000fe80008000406 */
[----:B------:R-:W-:Y:S04]  /*20440*/  STS.U16 [R7+UR6+0x1200], R18 ;  /* 0x0012001207007988 */ /* 0x000fe80008000406 */
[----:B------:R-:W-:Y:S04]  /*20450*/  STS.U16 [R7+UR6+0x1600], R28 ;  /* 0x0016001c07007988 */ /* 0x000fe80008000406 */
[----:B------:R-:W-:Y:S04]  /*20460*/  STS.U16 [R7+UR6+0x1a00], R23 ;  /* 0x001a001707007988 */ /* 0x000fe80008000406 */
[----:B------:R0:W-:Y:S04]  /*20470*/  STS.U16 [R7+UR6+0x2a00], R15 ;  /* 0x002a000f07007988 */ /* 0x0001e80008000406 */
        /* <DEDUP_REMOVED lines=10> */
[----:B------:R-:W-:Y:S04]  /*20520*/  STS.U16 [R7+UR6+0x1e00], R2 ;  /* 0x001e000207007988 */ /* 0x000fe80008000406 */
[----:B------:R-:W-:Y:S04]  /*20530*/  STS.U16 [R7+UR6+0x2200], R12 ;  /* 0x0022000c07007988 */ /* 0x000fe80008000406 */
[----:B------:R-:W-:Y:S04]  /*20540*/  STS.U16 [R7+UR6+0x2600], R17 ;  /* 0x0026001107007988 */ /* 0x000fe80008000406 */
[----:B------:R-:W-:Y:S04]  /*20550*/  STS.U16 [R7+UR6+0x3e00], R16 ;  /* 0x003e001007007988 */ /* 0x000fe80008000406 */
[----:B---3--:R0:W-:Y:S04]  /*20560*/  STS.U16 [R7+UR6+0x4600], R20 ;  /* 0x0046001407007988 */ /* 0x0081e80008000406 */
[----:B0-----:R-:W3:Y:S04]  /*20570*/  LDL.LU R20, [R1+0x1e4] ;  /* 0x0001e40001147983 */ /* 0x001ee80000300800 */
[----:B------:R-:W3:Y:S04]  /*20580*/  LDL.LU R21, [R1+0x1d0] ;  /* 0x0001d00001157983 */ /* 0x000ee80000300800 */
[----:B------:R-:W3:Y:S04]  /*20590*/  LDL.LU R9, [R1+0x1c0] ;  /* 0x0001c00001097983 */ /* 0x000ee80000300800 */
[----:B----4-:R-:W-:Y:S04]  /*205a0*/  STS.U16 [R7+UR6+0x600], R6 ;  /* 0x0006000607007988 */ /* 0x010fe80008000406 */
[----:B--2---:R0:W-:Y:S04]  /*205b0*/  STS.U16 [R7+UR6+0x200], R5 ;  /* 0x0002000507007988 */ /* 0x0041e80008000406 */
[----:B0-----:R-:W2:Y:S04]  /*205c0*/  LDL.LU R5, [R1+0x1a8] ;  /* 0x0001a80001057983 */ /* 0x001ea80000300800 */
[----:B------:R-:W4:Y:S04]  /*205d0*/  LDL.LU R6, [R1+0x1a0] ;  /* 0x0001a00001067983 */ /* 0x000f280000300800 */
[----:B------:R-:W4:Y:S04]  /*205e0*/  LDL.LU R10, [R1+0x194] ;  /* 0x00019400010a7983 */ /* 0x000f280000300800 */
[----:B------:R-:W4:Y:S04]  /*205f0*/  LDL.LU R11, [R1+0x180] ;  /* 0x00018000010b7983 */ /* 0x000f280000300800 */
[----:B------:R-:W2:Y:S04]  /*20600*/  LDL.LU R18, [R1+0x170] ;  /* 0x0001700001127983 */ /* 0x000ea80000300800 */
        /* <DEDUP_REMOVED lines=17> */
[----:B------:R0:W-:Y:S04]  /*20720*/  STS.U16 [R7+UR6+0x6e00], R3 ;  /* 0x006e000307007988 */ /* 0x0001e80008000406 */
[----:B-1----:R-:W4:Y:S04]  /*20730*/  LDL.LU R14, [R1+0x58] ;  /* 0x00005800010e7983 */ /* 0x002f280000300800 */
[----:B0-----:R-:W4:Y:S04]  /*20740*/  LDL.LU R3, [R1+0x54] ;  /* 0x0000540001037983 */ /* 0x001f280000300800 */
[----:B------:R-:W-:Y:S04]  /*20750*/  STS.U16 [R7+UR6+0x6600], R25 ;  /* 0x0066001907007988 */ /* 0x000fe80008000406 */
[----:B------:R-:W-:Y:S04]  /*20760*/  STS.U16 [R7+UR6+0x6a00], R22 ;  /* 0x006a001607007988 */ /* 0x000fe80008000406 */
[----:B------:R-:W-:Y:S04]  /*20770*/  STS.U16 [R7+UR6+0x5a00], R4 ;  /* 0x005a000407007988 */ /* 0x000fe80008000406 */
[----:B---3--:R0:W-:Y:S04]  /*20780*/  STS.U16 [R7+UR6+0x7200], R20 ;  /* 0x0072001407007988 */ /* 0x0081e80008000406 */
[----:B0-----:R-:W3:Y:S04]  /*20790*/  LDL.LU R20, [R1+0x4c] ;  /* 0x00004c0001147983 */ /* 0x001ee80000300800 */
[----:B------:R-:W3:Y:S04]  /*207a0*/  LDL.LU R25, [R1+0x48] ;  /* 0x0000480001197983 */ /* 0x000ee80000300800 */
[----:B------:R0:W-:Y:S04]  /*207b0*/  STS.U16 [R7+UR6+0x7600], R21 ;  /* 0x0076001507007988 */ /* 0x0001e80008000406 */
[----:B------:R-:W3:Y:S04]  /*207c0*/  LDL.LU R22, [R1+0x44] ;  /* 0x0000440001167983 */ /* 0x000ee80000300800 */
[----:B0-----:R-:W3:Y:S04]  /*207d0*/  LDL.LU R21, [R1+0x40] ;  /* 0x0000400001157983 */ /* 0x001ee80000300800 */
[----:B------:R-:W3:Y:S04]  /*207e0*/  LDL.LU R4, [R1+0x3c] ;  /* 0x00003c0001047983 */ /* 0x000ee80000300800 */
[----:B--2---:R0:W-:Y:S04]  /*207f0*/  STS.U16 [R7+UR6+0x8e00], R18 ;  /* 0x008e001207007988 */ /* 0x0041e80008000406 */
[----:B0-----:R-:W2:Y:S04]  /*20800*/  LDL.LU R18, [R1+0x38] ;  /* 0x0000380001127983 */ /* 0x001ea80000300800 */
[----:B----4-:R0:W-:Y:S04]  /*20810*/  STS.U16 [R7+UR6+0xaa00], R19 ;  /* 0x00aa001307007988 */ /* 0x0101e80008000406 */
[----:B------:R1:W-:Y:S04]  /*20820*/  STS.U16 [R7+UR6+0xae00], R24 ;  /* 0x00ae001807007988 */ /* 0x0003e80008000406 */
[----:B0-----:R-:W4:Y:S04]  /*20830*/  LDL.LU R19, [R1+0x34] ;  /* 0x0000340001137983 */ /* 0x001f280000300800 */
[----:B------:R0:W-:Y:S04]  /*20840*/  STS.U16 [R7+UR6+0xb200], R26 ;  /* 0x00b2001a07007988 */ /* 0x0001e80008000406 */
[----:B-1----:R-:W2:Y:S04]  /*20850*/  LDL.LU R24, [R1+0x30] ;  /* 0x0000300001187983 */ /* 0x002ea80000300800 */
[----:B------:R1:W-:Y:S04]  /*20860*/  STS.U16 [R7+UR6+0xb600], R27 ;  /* 0x00b6001b07007988 */ /* 0x0003e80008000406 */
[----:B0-----:R-:W4:Y:S04]  /*20870*/  LDL.LU R26, [R1+0x2c] ;  /* 0x00002c00011a7983 */ /* 0x001f280000300800 */
[----:B-1----:R-:W4:Y:S04]  /*20880*/  LDL.LU R27, [R1+0x24] ;  /* 0x00002400011b7983 */ /* 0x002f280000300800 */
[----:B------:R-:W-:Y:S04]  /*20890*/  STS.U16 [R7+UR6+0x7a00], R9 ;  /* 0x007a000907007988 */ /* 0x000fe80008000406 */
[----:B------:R-:W-:Y:S04]  /*208a0*/  STS.U16 [R7+UR6+0x7e00], R5 ;  /* 0x007e000507007988 */ /* 0x000fe80008000406 */
[----:B------:R-:W-:Y:S04]  /*208b0*/  STS.U16 [R7+UR6+0x8200], R6 ;  /* 0x0082000607007988 */ /* 0x000fe80008000406 */
[----:B------:R0:W-:Y:S04]  /*208c0*/  STS.U16 [R7+UR6+0xc200], R3 ;  /* 0x00c2000307007988 */ /* 0x0001e80008000406 */
        /* <DEDUP_REMOVED lines=27> */
[----:B------:R1:W-:Y:S04]  /*20a80*/  STS.U16 [R7+UR6+0xce00], R22 ;  /* 0x00ce001607007988 */ /* 0x0003e80008000406 */
[----:B0-----:R-:W3:Y:S04]  /*20a90*/  LDL.LU R25, [R1+0x528] ;  /* 0x0005280001197983 */ /* 0x001ee80000300800 */
[----:B------:R0:W-:Y:S04]  /*20aa0*/  STS.U16 [R7+UR6+0xd200], R21 ;  /* 0x00d2001507007988 */ /* 0x0001e80008000406 */
[----:B-1----:R-:W3:Y:S04]  /*20ab0*/  LDL.LU R22, [R1+0x518] ;  /* 0x0005180001167983 */ /* 0x002ee80000300800 */
[----:B0-----:R-:W3:Y:S04]  /*20ac0*/  LDL.LU R21, [R1+0x508] ;  /* 0x0005080001157983 */ /* 0x001ee80000300800 */
[----:B--2---:R0:W-:Y:S04]  /*20ad0*/  STS.U16 [R7+UR6+0xe200], R24 ;  /* 0x00e2001807007988 */ /* 0x0041e80008000406 */
[----:B----4-:R1:W-:Y:S04]  /*20ae0*/  STS.U16 [R7+UR6+0xe600], R26 ;  /* 0x00e6001a07007988 */ /* 0x0103e80008000406 */
[----:B0-----:R-:W2:Y:S04]  /*20af0*/  LDL.LU R24, [R1+0x4f8] ;  /* 0x0004f80001187983 */ /* 0x001ea80000300800 */
[----:B------:R0:W-:Y:S04]  /*20b00*/  STS.U16 [R7+UR6+0xea00], R27 ;  /* 0x00ea001b07007988 */ /* 0x0001e80008000406 */
[----:B-1----:R-:W4:Y:S04]  /*20b10*/  LDL.LU R26, [R1+0x388] ;  /* 0x00038800011a7983 */ /* 0x002f280000300800 */
[----:B0-----:R-:W4:Y:S04]  /*20b20*/  LDL.LU R27, [R1+0x2a8] ;  /* 0x0002a800011b7983 */ /* 0x001f280000300800 */
[----:B------:R0:W-:Y:S04]  /*20b30*/  STS.U16 [R7+UR6+0xde00], R19 ;  /* 0x00de001307007988 */ /* 0x0001e80008000406 */
[----:B------:R1:W-:Y:S04]  /*20b40*/  STS.U16 [R7+UR6+0xda00], R18 ;  /* 0x00da001207007988 */ /* 0x0003e80008000406 */
[----:B------:R1:W-:Y:S04]  /*20b50*/  STS.U16 [R7+UR6+0xee00], R3 ;  /* 0x00ee000307007988 */ /* 0x0003e80008000406 */
[----:B0-----:R-:W4:Y:S01]  /*20b60*/  LDL.LU R19, [R1+0x298] ;  /* 0x0002980001137983 */ /* 0x001f220000300800 */
[----:B-1----:R-:W-:-:S03]  /*20b70*/  LOP3.LUT R18, R29, 0x60, RZ, 0x3c, !PT ;  /* 0x000000601d127812 */ /* 0x002fc600078e3cff */
[----:B------:R-:W4:Y:S04]  /*20b80*/  LDL.LU R3, [R1+0x288] ;  /* 0x0002880001037983 */ /* 0x000f280000300800 */
[----:B------:R-:W-:Y:S04]  /*20b90*/  STS.U16 [R7+UR6+0xd600], R4 ;  /* 0x00d6000407007988 */ /* 0x000fe80008000406 */
[----:B---3--:R0:W-:Y:S04]  /*20ba0*/  STS.U16 [R7+UR6+0xf200], R20 ;  /* 0x00f2001407007988 */ /* 0x0081e80008000406 */
[----:B------:R-:W-:Y:S04]  /*20bb0*/  STS.U16 [R7+UR6+0xf600], R9 ;  /* 0x00f6000907007988 */ /* 0x000fe80008000406 */
[----:B0-----:R-:W3:Y:S04]  /*20bc0*/  LDL.LU R20, [R1+0x278] ;  /* 0x0002780001147983 */ /* 0x001ee80000300800 */
[----:B------:R-:W-:Y:S04]  /*20bd0*/  STS.U16 [R7+UR6+0xfa00], R5 ;  /* 0x00fa000507007988 */ /* 0x000fe80008000406 */
[----:B------:R-:W-:Y:S04]  /*20be0*/  STS.U16 [R7+UR6+0xfe00], R6 ;  /* 0x00fe000607007988 */ /* 0x000fe80008000406 */
[----:B------:R0:W-:Y:S04]  /*20bf0*/  STS.U16 [R18+UR6+0xb00], R28 ;  /* 0x000b001c12007988 */ /* 0x0001e80008000406 */
[----:B------:R-:W-:Y:S04]  /*20c00*/  STS.U16 [R18+UR6+0x300], R10 ;  /* 0x0003000a12007988 */ /* 0x000fe80008000406 */
[----:B------:R1:W-:Y:S04]  /*20c10*/  STS.U16 [R18+UR6+0x1300], R2 ;  /* 0x0013000212007988 */ /* 0x0003e80008000406 */
[----:B0-----:R-:W3:Y:S04]  /*20c20*/  LDL.LU R28, [R1+0x268] ;  /* 0x00026800011c7983 */ /* 0x001ee80000300800 */
[----:B------:R0:W-:Y:S04]  /*20c30*/  STS.U16 [R18+UR6+0x1700], R12 ;  /* 0x0017000c12007988 */ /* 0x0001e80008000406 */
[----:B-1----:R-:W3:Y:S04]  /*20c40*/  LDL.LU R2, [R1+0x258] ;  /* 0x0002580001027983 */ /* 0x002ee80000300800 */
[----:B------:R1:W-:Y:S04]  /*20c50*/  STS.U16 [R18+UR6+0x700], R11 ;  /* 0x0007000b12007988 */ /* 0x0003e80008000406 */
[----:B0-----:R-:W3:Y:S04]  /*20c60*/  LDL.LU R12, [R1+0x248] ;  /* 0x00024800010c7983 */ /* 0x001ee80000300800 */
[----:B------:R-:W3:Y:S04]  /*20c70*/  LDL.LU R29, [R1+0x238] ;  /* 0x00023800011d7983 */ /* 0x000ee80000300800 */
[----:B------:R-:W-:Y:S04]  /*20c80*/  STS.U16 [R18+UR6+0xf00], R23 ;  /* 0x000f001712007988 */ /* 0x000fe80008000406 */
[----:B------:R-:W-:Y:S04]  /*20c90*/  STS.U16 [R18+UR6+0x1b00], R17 ;  /* 0x001b001112007988 */ /* 0x000fe80008000406 */
[----:B------:R-:W3:Y:S04]  /*20ca0*/  LDL.LU R9, [R1+0x228] ;  /* 0x0002280001097983 */ /* 0x000ee80000300800 */
[----:B------:R-:W-:Y:S04]  /*20cb0*/  STS.U16 [R18+UR6+0x1f00], R16 ;  /* 0x001f001012007988 */ /* 0x000fe80008000406 */
[----:B-1----:R-:W3:Y:S04]  /*20cc0*/  LDL.LU R11, [R1+0x218] ;  /* 0x00021800010b7983 */ /* 0x002ee80000300800 */
[----:B--2---:R0:W-:Y:S04]  /*20cd0*/  STS.U16 [R18+UR6+0x3700], R24 ;  /* 0x0037001812007988 */ /* 0x0041e80008000406 */
[----:B----4-:R1:W-:Y:S04]  /*20ce0*/  STS.U16 [R18+UR6+0x3b00], R26 ;  /* 0x003b001a12007988 */ /* 0x0103e80008000406 */
[----:B0-----:R-:W2:Y:S04]  /*20cf0*/  LDL.LU R24, [R1+0x208] ;  /* 0x0002080001187983 */ /* 0x001ea80000300800 */
[----:B------:R0:W-:Y:S04]  /*20d00*/  STS.U16 [R18+UR6+0x3f00], R27 ;  /* 0x003f001b12007988 */ /* 0x0001e80008000406 */
[----:B-1----:R-:W4:Y:S04]  /*20d10*/  LDL.LU R26, [R1+0x1f8] ;  /* 0x0001f800011a7983 */ /* 0x002f280000300800 */
[----:B0-----:R-:W4:Y:S04]  /*20d20*/  LDL.LU R27, [R1+0x1ec] ;  /* 0x0001ec00011b7983 */ /* 0x001f280000300800 */
        /* <DEDUP_REMOVED lines=31> */
[----:B------:R1:W-:Y:S04]  /*20f20*/  STS.U16 [R18+UR6+0x5f00], R9 ;  /* 0x005f000912007988 */ /* 0x0003e80008000406 */
[----:B------:R1:W-:Y:S04]  /*20f30*/  STS.U16 [R18+UR6+0x6300], R11 ;  /* 0x0063000b12007988 */ /* 0x0003e80008000406 */
[----:B0-----:R-:W3:Y:S04]  /*20f40*/  LDL.LU R29, [R1+0xf0] ;  /* 0x0000f000011d7983 */ /* 0x001ee80000300800 */
[----:B-1----:R-:W3:Y:S04]  /*20f50*/  LDL.LU R9, [R1+0x98] ;  /* 0x0000980001097983 */ /* 0x002ee80000300800 */
[----:B------:R-:W3:Y:S04]  /*20f60*/  LDL.LU R11, [R1+0xc] ;  /* 0x00000c00010b7983 */ /* 0x000ee80000300800 */
[----:B--2---:R0:W-:Y:S04]  /*20f70*/  STS.U16 [R18+UR6+0x6700], R24 ;  /* 0x0067001812007988 */ /* 0x0041e80008000406 */
[----:B----4-:R1:W-:Y:S04]  /*20f80*/  STS.U16 [R18+UR6+0x6b00], R26 ;  /* 0x006b001a12007988 */ /* 0x0103e80008000406 */
[----:B0-----:R-:W2:Y:S04]  /*20f90*/  LDL.LU R24, [R1+0x8] ;  /* 0x0000080001187983 */ /* 0x001ea80000300800 */
[----:B------:R0:W-:Y:S04]  /*20fa0*/  STS.U16 [R18+UR6+0x6f00], R27 ;  /* 0x006f001b12007988 */ /* 0x0001e80008000406 */
[----:B-1----:R-:W4:Y:S04]  /*20fb0*/  LDL.LU R26, [R1+0x4] ;  /* 0x00000400011a7983 */ /* 0x002f280000300800 */
[----:B0-----:R-:W4:Y:S04]  /*20fc0*/  LDL.LU R27, [R1] ;  /* 0x00000000011b7983 */ /* 0x001f280000300800 */
        /* <DEDUP_REMOVED lines=18> */
[----:B---3--:R0:W-:Y:S04]  /*210f0*/  STS.U16 [R18+UR6+0x9700], R20 ;  /* 0x0097001412007988 */ /* 0x0081e80008000406 */
[----:B------:R-:W-:Y:S04]  /*21100*/  STS.U16 [R18+UR6+0x9b00], R7 ;  /* 0x009b000712007988 */ /* 0x000fe80008000406 */
        /* <DEDUP_REMOVED lines=8> */
[----:B------:R-:W3:Y:S04]  /*21190*/  LDL.LU R7, [R1+0x604] ;  /* 0x0006040001077983 */ /* 0x000ee80000300800 */
[----:B------:R1:W-:Y:S04]  /*211a0*/  STS.U16 [R18+UR6+0xaf00], R23 ;  /* 0x00af001712007988 */ /* 0x0003e80008000406 */
[----:B0-----:R-:W3:Y:S04]  /*211b0*/  LDL.LU R10, [R1+0x5f0] ;  /* 0x0005f000010a7983 */ /* 0x001ee80000300800 */
[----:B-1----:R-:W3:Y:S04]  /*211c0*/  LDL.LU R23, [R1+0x5f4] ;  /* 0x0005f40001177983 */ /* 0x002ee80000300800 */
[----:B------:R-:W-:Y:S04]  /*211d0*/  STS.U16 [R18+UR6+0xb300], R29 ;  /* 0x00b3001d12007988 */ /* 0x000fe80008000406 */
[----:B------:R0:W-:Y:S04]  /*211e0*/  STS.U16 [R18+UR6+0xb700], R9 ;  /* 0x00b7000912007988 */ /* 0x0001e80008000406 */
[----:B------:R1:W-:Y:S04]  /*211f0*/  STS.U16 [R18+UR6+0xbb00], R11 ;  /* 0x00bb000b12007988 */ /* 0x0003e80008000406 */
[----:B0-----:R-:W3:Y:S04]  /*21200*/  LDL.LU R9, [R1+0x5ec] ;  /* 0x0005ec0001097983 */ /* 0x001ee80000300800 */
[----:B------:R-:W3:Y:S04]  /*21210*/  LDL.LU R29, [R1+0x5e0] ;  /* 0x0005e000011d7983 */ /* 0x000ee80000300800 */
[----:B-1----:R-:W3:Y:S04]  /*21220*/  LDL.LU R11, [R1+0x5e4] ;  /* 0x0005e400010b7983 */ /* 0x002ee80000300800 */
[----:B--2---:R0:W-:Y:S04]  /*21230*/  STS.U16 [R18+UR6+0xbf00], R24 ;  /* 0x00bf001812007988 */ /* 0x0041e80008000406 */
[----:B----4-:R1:W-:Y:S04]  /*21240*/  STS.U16 [R18+UR6+0xc300], R26 ;  /* 0x00c3001a12007988 */ /* 0x0103e80008000406 */
[----:B0-----:R-:W2:Y:S04]  /*21250*/  LDL.LU R24, [R1+0x1dd8] ;  /* 0x001dd80001187983 */ /* 0x001ea80000300800 */
[----:B------:R0:W-:Y:S04]  /*21260*/  STS.U16 [R18+UR6+0xc700], R27 ;  /* 0x00c7001b12007988 */ /* 0x0001e80008000406 */
[----:B-1----:R-:W4:Y:S04]  /*21270*/  LDL.LU R26, [R1+0x1dd4] ;  /* 0x001dd400011a7983 */ /* 0x002f280000300800 */
[----:B0-----:R-:W4:Y:S04]  /*21280*/  LDL.LU R27, [R1+0x1dd0] ;  /* 0x001dd000011b7983 */ /* 0x001f280000300800 */
[----:B------:R-:W-:Y:S04]  /*21290*/  STS.U16 [R18+UR6+0xeb00], R25 ;  /* 0x00eb001912007988 */ /* 0x000fe80008000406 */
[----:B------:R-:W-:Y:S04]  /*212a0*/  STS.U16 [R18+UR6+0xe700], R22 ;  /* 0x00e7001612007988 */ /* 0x000fe80008000406 */
[----:B------:R-:W-:Y:S04]  /*212b0*/  STS.U16 [R18+UR6+0xe300], R21 ;  /* 0x00e3001512007988 */ /* 0x000fe80008000406 */
[----:B------:R-:W-:Y:S04]  /*212c0*/  STS.U16 [R18+UR6+0xdf00], R19 ;  /* 0x00df001312007988 */ /* 0x000fe80008000406 */
[----:B------:R-:W-:Y:S04]  /*212d0*/  STS.U16 [R18+UR6+0xdb00], R3 ;  /* 0x00db000312007988 */ /* 0x000fe80008000406 */
[----:B---3--:R-:W-:Y:S04]  /*212e0*/  STS.U16 [R18+UR6+0xd700], R20 ;  /* 0x00d7001412007988 */ /* 0x008fe80008000406 */
[----:B--2---:R-:W-:Y:S04]  /*212f0*/  STS.U16 [R18+UR6+0xd300], R24 ;  /* 0x00d3001812007988 */ /* 0x004fe80008000406 */
[----:B----4-:R-:W-:Y:S04]  /*21300*/  STS.U16 [R18+UR6+0xcf00], R26 ;  /* 0x00cf001a12007988 */ /* 0x010fe80008000406 */
[----:B------:R0:W-:Y:S04]  /*21310*/  STS.U16 [R18+UR6+0xcb00], R27 ;  /* 0x00cb001b12007988 */ /* 0x0001e80008000406 */
[----:B0-----:R-:W2:Y:S04]  /*21320*/  LDL.LU R27, [R1+0x5fc] ;  /* 0x0005fc00011b7983 */ /* 0x001ea80000300800 */
[----:B------:R-:W2:Y:S04]  /*21330*/  LDL.LU R26, [R1+0x5f8] ;  /* 0x0005f800011a7983 */ /* 0x000ea80000300800 */
[----:B------:R-:W3:Y:S04]  /*21340*/  LDL.LU R24, [R1+0x600] ;  /* 0x0006000001187983 */ /* 0x000ee80000300800 */
[----:B------:R-:W4:Y:S04]  /*21350*/  LDL R20, [R1+0x394] ;  /* 0x0003940001147983 */ /* 0x000f280000100800 */
[----:B------:R-:W2:Y:S04]  /*21360*/  LDL.LU R3, [R1+0x608] ;  /* 0x0006080001037983 */ /* 0x000ea80000300800 */
[----:B------:R-:W4:Y:S04]  /*21370*/  LDL.LU R19, [R1+0x620] ;  /* 0x0006200001137983 */ /* 0x000f280000300800 */
[----:B------:R-:W4:Y:S04]  /*21380*/  LDL.LU R21, [R1+0x5e8] ;  /* 0x0005e80001157983 */ /* 0x000f280000300800 */
[----:B------:R-:W4:Y:S04]  /*21390*/  LDL.LU R22, [R1+0x610] ;  /* 0x0006100001167983 */ /* 0x000f280000300800 */
[----:B------:R-:W4:Y:S01]  /*213a0*/  LDL.LU R25, [R1+0x618] ;  /* 0x0006180001197983 */ /* 0x000f220000300800 */
[----:B------:R-:W-:-:S02]  /*213b0*/  F2FP.BF16.F32.PACK_AB R10, R10, R23 ;  /* 0x000000170a0a723e */ /* 0x000fc400000010ff */
[----:B------:R-:W-:Y:S01]  /*213c0*/  F2FP.BF16.F32.PACK_AB R11, R29, R11 ;  /* 0x0000000b1d0b723e */ /* 0x000fe200000010ff */
[----:B------:R-:W-:Y:S04]  /*213d0*/  STS.U16 [R18+UR6+0xef00], R14 ;  /* 0x00ef000e12007988 */ /* 0x000fe80008000406 */
[----:B------:R-:W-:Y:S04]  /*213e0*/  STS.U16 [R18+UR6+0xf300], R15 ;  /* 0x00f3000f12007988 */ /* 0x000fe80008000406 */
[----:B------:R-:W-:Y:S04]  /*213f0*/  STS.U16 [R18+UR6+0xf700], R16 ;  /* 0x00f7001012007988 */ /* 0x000fe80008000406 */
[----:B------:R-:W-:Y:S04]  /*21400*/  STS.U16 [R18+UR6+0xfb00], R17 ;  /* 0x00fb001112007988 */ /* 0x000fe80008000406 */
[----:B------:R-:W-:Y:S01]  /*21410*/  STS.U16 [R18+UR6+0xff00], R12 ;  /* 0x00ff000c12007988 */ /* 0x000fe20008000406 */
[----:B------:R-:W-:-:S02]  /*21420*/  LOP3.LUT R29, R13, 0x10, R0, 0x78, !PT ;  /* 0x000000100d1d7812 */ /* 0x000fc400078e7800 */
[----:B---3--:R-:W-:Y:S02]  /*21430*/  F2FP.BF16.F32.PACK_AB R7, R24, R7 ;  /* 0x000000071807723e */ /* 0x008fe400000010ff */
[----:B------:R-:W3:Y:S01]  /*21440*/  LDL.LU R24, [R1+0x624] ;  /* 0x0006240001187983 */ /* 0x000ee20000300800 */
[----:B--2---:R-:W-:Y:S02]  /*21450*/  F2FP.BF16.F32.PACK_AB R5, R3, R5 ;  /* 0x000000050305723e */ /* 0x004fe400000010ff */
[----:B------:R-:W-:Y:S02]  /*21460*/  LOP3.LUT R3, R13, R8, RZ, 0x3c, !PT ;  /* 0x000000080d037212 */ /* 0x000fe400078e3cff */
[----:B------:R-:W-:Y:S02]  /*21470*/  F2FP.BF16.F32.PACK_AB R8, R26, R27 ;  /* 0x0000001b1a08723e */ /* 0x000fe400000010ff */
[----:B------:R-:W-:Y:S01]  /*21480*/  IADD3 R3, R3, UR6, RZ ;  /* 0x0000000603037c10 */ /* 0x000fe2000fffe0ff */
[----:B------:R-:W3:Y:S01]  /*21490*/  LDL R26, [R1+0x390] ;  /* 0x00039000011a7983 */ /* 0x000ee20000100800 */
[----:B----4-:R-:W-:-:S03]  /*214a0*/  F2FP.BF16.F32.PACK_AB R9, R21, R9 ;  /* 0x000000091509723e */ /* 0x010fc600000010ff */
[----:B------:R-:W2:Y:S01]  /*214b0*/  LDL.LU R27, [R1+0x628] ;  /* 0x00062800011b7983 */ /* 0x000ea20000300800 */
[----:B------:R-:W-:-:S03]  /*214c0*/  F2FP.BF16.F32.PACK_AB R6, R22, R6 ;  /* 0x000000061606723e */ /* 0x000fc600000010ff */
[----:B------:R-:W2:Y:S01]  /*214d0*/  LDL R23, [R1+0x38c] ;  /* 0x00038c0001177983 */ /* 0x000ea20000100800 */
[----:B------:R-:W-:-:S05]  /*214e0*/  F2FP.BF16.F32.PACK_AB R4, R25, R4 ;  /* 0x000000041904723e */ /* 0x000fca00000010ff */
[----:B------:R-:W-:Y:S04]  /*214f0*/  STSM.16.M88.4 [R3+0x18000], R4 ;  /* 0x0180000403007844 */ /* 0x000fe80000000200 */
[----:B------:R-:W-:Y:S01]  /*21500*/  STSM.16.M88.4 [R3+0x18800], R8 ;  /* 0x0188000803007844 */ /* 0x000fe20000000200 */
[----:B------:R-:W-:Y:S06]  /*21510*/  BAR.SYNC.DEFER_BLOCKING 0x0 ;  /* 0x0000000000007b1d */ /* 0x000fec0000010000 */
[----:B------:R-:W0:Y:S04]  /*21520*/  LDSM.16.M88.4 R4, [R29+UR6+0x18000] ;  /* 0x018000061d04783b */ /* 0x000e280008000200 */
[----:B------:R-:W1:Y:S04]  /*21530*/  LDSM.16.M88.4 R8, [R28+UR6] ;  /* 0x000000061c08783b */ /* 0x000e680008000200 */
[----:B0-----:R-:W-:Y:S04]  /*21540*/  STL.64 [R1+0x1dc8], R6 ;  /* 0x001dc80601007387 */ /* 0x001fe80000100a00 */
[----:B------:R-:W-:Y:S01]  /*21550*/  STL.64 [R1+0x1dc0], R4 ;  /* 0x001dc00401007387 */ /* 0x000fe20000100a00 */
[----:B-1----:R-:W-:Y:S01]  /*21560*/  IMAD.MOV.U32 R13, RZ, RZ, R8 ;  /* 0x000000ffff0d7224 */ /* 0x002fe200078e0008 */
[----:B------:R-:W-:-:S02]  /*21570*/  MOV R0, R9 ;  /* 0x0000000900007202 */ /* 0x000fc40000000f00 */
[----:B------:R-:W-:Y:S04]  /*21580*/  STL [R1+0x1d4c], R29 ;  /* 0x001d4c1d01007387 */ /* 0x000fe80000100800 */
[----:B------:R-:W-:Y:S04]  /*21590*/  STL.64 [R1+0x120], R8 ;  /* 0x0001200801007387 */ /* 0x000fe80000100a00 */
[----:B------:R-:W-:Y:S04]  /*215a0*/  STL.64 [R1+0x128], R10 ;  /* 0x0001280a01007387 */ /* 0x000fe80000100a00 */
[----:B------:R-:W0:Y:S04]  /*215b0*/  LDSM.16.M88.4 R8, [R28+UR6+0x1000] ;  /* 0x001000061c08783b */ /* 0x000e280008000200 */
[----:B0-----:R0:W-:Y:S01]  /*215c0*/  STL.64 [R1+0x110], R8 ;  /* 0x0001100801007387 */ /* 0x0011e20000100a00 */
[----:B------:R-:W-:-:S03]  /*215d0*/  IMAD.MOV.U32 R5, RZ, RZ, R9 ;  /* 0x000000ffff057224 */ /* 0x000fc600078e0009 */
[----:B------:R1:W-:Y:S04]  /*215e0*/  STL.64 [R1+0x118], R10 ;  /* 0x0001180a01007387 */ /* 0x0003e80000100a00 */
[----:B------:R-:W4:Y:S04]  /*215f0*/  LDL.LU R12, [R1+0x2c0] ;  /* 0x0002c000010c7983 */ /* 0x000f280000300800 */
[----:B0-----:R-:W4:Y:S04]  /*21600*/  LDL.LU R9, [R1+0x2c4] ;  /* 0x0002c40001097983 */ /* 0x001f280000300800 */
[----:B-1----:R-:W4:Y:S04]  /*21610*/  LDL.LU R11, [R1+0x2b0] ;  /* 0x0002b000010b7983 */ /* 0x002f280000300800 */
[----:B------:R-:W4:Y:S04]  /*21620*/  LDL.LU R10, [R1+0x2b4] ;  /* 0x0002b400010a7983 */ /* 0x000f280000300800 */
[----:B------:R-:W4:Y:S04]  /*21630*/  LDL.LU R7, [R1+0x2d0] ;  /* 0x0002d00001077983 */ /* 0x000f280000300800 */
[----:B------:R-:W4:Y:S01]  /*21640*/  LDL.LU R4, [R1+0x2d4] ;  /* 0x0002d40001047983 */ /* 0x000f220000300800 */
[----:B------:R-:W-:-:S03]  /*21650*/  FADD R3, -R20, R19 ;  /* 0x0000001314037221 */ /* 0x000fc60000000100 */
[----:B------:R-:W0:Y:S01]  /*21660*/  LDSM.16.M88.4 R16, [R28+UR6+0x2000] ;  /* 0x002000061c10783b */ /* 0x000e220008000200 */
[----:B------:R-:W-:-:S04]  /*21670*/  FMUL R3, R3, 1.4426950216293334961 ;  /* 0x3fb8aa3b03037820 */ /* 0x000fc80000400000 */
[----:B------:R-:W1:Y:S01]  /*21680*/  MUFU.EX2 R14, R3 ;  /* 0x00000003000e7308 */ /* 0x000e620000000800 */
[----:B------:R-:W-:Y:S01]  /*21690*/  MOV R6, R8 ;  /* 0x0000000800067202 */ /* 0x000fe20000000f00 */
[----:B0-----:R-:W-:Y:S04]  /*216a0*/  STL.64 [R1+0x100], R16 ;  /* 0x0001001001007387 */ /* 0x001fe80000100a00 */
[----:B------:R-:W-:Y:S04]  /*216b0*/  STL.64 [R1+0x108], R18 ;  /* 0x0001081201007387 */ /* 0x000fe80000100a00 */
[----:B------:R-:W0:Y:S04]  /*216c0*/  LDSM.16.M88.4 R16, [R28+UR6+0x3000] ;  /* 0x003000061c10783b */ /* 0x000e280008000200 */
[----:B-1----:R1:W-:Y:S01]  /*216d0*/  STL [R1+0x388], R14 ;  /* 0x0003880e01007387 */ /* 0x0023e20000100800 */
[----:B---3--:R-:W-:Y:S01]  /*216e0*/  FADD R8, -R26, R24 ;  /* 0x000000181a087221 */ /* 0x008fe20000000100 */
[----:B--2---:R-:W-:-:S02]  /*216f0*/  FADD R3, -R23, R27 ;  /* 0x0000001b17037221 */ /* 0x004fc40000000100 */
[----:B------:R-:W2:Y:S04]  /*21700*/  LDSM.16.M88.4 R20, [R28+UR6+0x4000] ;  /* 0x004000061c14783b */ /* 0x000ea80008000200 */
[----:B------:R-:W3:Y:S01]  /*21710*/  LDSM.16.M88.4 R24, [R28+UR6+0x5000] ;  /* 0x005000061c18783b */ /* 0x000ee20008000200 */
[----:B------:R-:W-:-:S04]  /*21720*/  FMUL R8, R8, 1.4426950216293334961 ;  /* 0x3fb8aa3b08087820 */ /* 0x000fc80000400000 */
[----:B-1----:R-:W1:Y:S01]  /*21730*/  MUFU.EX2 R14, R8 ;  /* 0x00000008000e7308 */ /* 0x002e620000000800 */
[----:B------:R-:W-:-:S05]  /*21740*/  FMUL R3, R3, 1.4426950216293334961 ;  /* 0x3fb8aa3b03037820 */ /* 0x000fca0000400000 */
[----:B------:R1:W-:Y:S04]  /*21750*/  STL [R1+0x1d30], R3 ;  /* 0x001d300301007387 */ /* 0x0003e80000100800 */
[----:B0-----:R0:W-:Y:S04]  /*21760*/  STL.64 [R1+0xf0], R16 ;  /* 0x0000f01001007387 */ /* 0x0011e80000100a00 */
[----:B------:R-:W-:Y:S04]  /*21770*/  STL.64 [R1+0xf8], R18 ;  /* 0x0000f81201007387 */ /* 0x000fe80000100a00 */
[----:B-1----:R-:W3:Y:S04]  /*21780*/  LDL R3, [R1+0x388] ;  /* 0x0003880001037983 */ /* 0x002ee80000100800 */
[----:B------:R-:W-:Y:S04]  /*21790*/  STL [R1+0x384], R14 ;  /* 0x0003840e01007387 */ /* 0x000fe80000100800 */
[----:B--2---:R1:W-:Y:S04]  /*217a0*/  STL.64 [R1+0xe0], R20 ;  /* 0x0000e01401007387 */ /* 0x0043e80000100a00 */
[----:B------:R-:W-:Y:S01]  /*217b0*/  STL.64 [R1+0xe8], R22 ;  /* 0x0000e81601007387 */ /* 0x000fe20000100a00 */
[----:B----4-:R-:W-:-:S03]  /*217c0*/  FMUL R8, R2, R12 ;  /* 0x0000000c02087220 */ /* 0x010fc60000400000 */
[----:B------:R-:W2:Y:S01]  /*217d0*/  LDL.LU R12, [R1+0x2e0] ;  /* 0x0002e000010c7983 */ /* 0x000ea20000300800 */
[C---:B0-----:R-:W-:Y:S01]  /*217e0*/  FMUL R16, R2.reuse, R11 ;  /* 0x0000000b02107220 */ /* 0x041fe20000400000 */
[C---:B------:R-:W-:Y:S02]  /*217f0*/  FMUL R17, R2.reuse, R10 ;  /* 0x0000000a02117220 */ /* 0x040fe40000400000 */
[----:B------:R-:W4:Y:S01]  /*21800*/  LDL.LU R10, [R1+0x2c8] ;  /* 0x0002c800010a7983 */ /* 0x000f220000300800 */
[----:B-1----:R-:W-:-:S03]  /*21810*/  FMUL R20, R2, R7 ;  /* 0x0000000702147220 */ /* 0x002fc60000400000 */
[----:B---3--:R0:W-:Y:S01]  /*21820*/  STL.64 [R1+0xd0], R24 ;  /* 0x0000d01801007387 */ /* 0x0081e20000100a00 */
[----:B------:R-:W-:-:S03]  /*21830*/  FMUL R21, R2, R4 ;  /* 0x0000000402157220 */ /* 0x000fc60000400000 */
[----:B------:R-:W-:Y:S04]  /*21840*/  STL.64 [R1+0xd8], R26 ;  /* 0x0000d81a01007387 */ /* 0x000fe80000100a00 */
[----:B------:R-:W3:Y:S04]  /*21850*/  LDL.LU R11, [R1+0x2cc] ;  /* 0x0002cc00010b7983 */ /* 0x000ee80000300800 */
[----:B------:R-:W4:Y:S04]  /*21860*/  LDL.LU R7, [R1+0x2e4] ;  /* 0x0002e40001077983 */ /* 0x000f280000300800 */
[----:B------:R-:W3:Y:S04]  /*21870*/  LDL.LU R4, [R1+0x2f0] ;  /* 0x0002f00001047983 */ /* 0x000ee80000300800 */
[----:B0-----:R-:W4:Y:S04]  /*21880*/  LDL.LU R25, [R1+0x2f4] ;  /* 0x0002f40001197983 */ /* 0x001f280000300800 */
[----:B------:R-:W4:Y:S04]  /*21890*/  LDL.LU R18, [R1+0x2b8] ;  /* 0x0002b80001127983 */ /* 0x000f280000300800 */
[----:B------:R-:W4:Y:S04]  /*218a0*/  LDL.LU R19, [R1+0x2bc] ;  /* 0x0002bc0001137983 */ /* 0x000f280000300800 */
[----:B------:R-:W4:Y:S04]  /*218b0*/  LDL.LU R23, [R1+0x300] ;  /* 0x0003000001177983 */ /* 0x000f280000300800 */
[----:B------:R-:W4:Y:S01]  /*218c0*/  LDL.LU R22, [R1+0x304] ;  /* 0x0003040001167983 */ /* 0x000f220000300800 */
[C---:B--2---:R-:W-:Y:S01]  /*218d0*/  FMUL R12, R2.reuse, R12 ;  /* 0x0000000c020c7220 */ /* 0x044fe20000400000 */
[----:B---3--:R-:W-:-:S02]  /*218e0*/  FMUL R24, R2, R4 ;  /* 0x0000000402187220 */ /* 0x008fc40000400000 */
[----:B----4-:R-:W-:Y:S04]  /*218f0*/  STL [R1+0x1db8], R22 ;  /* 0x001db81601007387 */ /* 0x010fe80000100800 */
[----:B------:R0:W-:Y:S04]  /*21900*/  STL.64 [R1+0x1db0], R20 ;  /* 0x001db01401007387 */ /* 0x0001e80000100a00 */
[----:B------:R-:W-:Y:S04]  /*21910*/  STL [R1+0x1dbc], R23 ;  /* 0x001dbc1701007387 */ /* 0x000fe80000100800 */
[----:B------:R-:W2:Y:S01]  /*21920*/  LDL.LU R15, [R1+0x2d8] ;  /* 0x0002d800010f7983 */ /* 0x000ea20000300800 */
[----:B0-----:R-:W-:Y:S01]  /*21930*/  MOV R20, R13 ;  /* 0x0000000d00147202 */ /* 0x001fe20000000f00 */
[----:B------:R-:W-:Y:S01]  /*21940*/  FMUL R13, R2, R7 ;  /* 0x00000007020d7220 */ /* 0x000fe20000400000 */
[----:B------:R-:W-:Y:S01]  /*21950*/  MOV R21, R0 ;  /* 0x0000000000157202 */ /* 0x000fe20000000f00 */
[----:B------:R-:W3:Y:S04]  /*21960*/  LDL.LU R14, [R1+0x2dc] ;  /* 0x0002dc00010e7983 */ /* 0x000ee80000300800 */
[----:B------:R-:W4:Y:S04]  /*21970*/  LDL.LU R0, [R1+0x310] ;  /* 0x0003100001007983 */ /* 0x000f280000300800 */
[----:B------:R0:W-:Y:S02]  /*21980*/  STL.64 [R1+0x1da8], R12 ;  /* 0x001da80c01007387 */ /* 0x0001e40000100a00 */
[----:B0-----:R-:W-:Y:S01]  /*21990*/  IMAD.MOV.U32 R12, RZ, RZ, R6 ;  /* 0x000000ffff0c7224 */ /* 0x001fe200078e0006 */
[----:B------:R-:W-:-:S02]  /*219a0*/  MOV R13, R5 ;  /* 0x00000005000d7202 */ /* 0x000fc40000000f00 */
[----:B------:R-:W0:Y:S04]  /*219b0*/  LDSM.16.M88.4 R4, [R28+UR6+0x6000] ;  /* 0x006000061c04783b */ /* 0x000e280008000200 */
[----:B0-----:R-:W-:Y:S04]  /*219c0*/  STL.64 [R1+0xc0], R4 ;  /* 0x0000c00401007387 */ /* 0x001fe80000100a00 */
[----:B------:R0:W-:Y:S04]  /*219d0*/  STL.64 [R1+0xc8], R6 ;  /* 0x0000c80601007387 */ /* 0x0001e80000100a00 */
[----:B0-----:R-:W2:Y:S04]  /*219e0*/  LDL.LU.64 R6, [R1+0x1dc8] ;  /* 0x001dc80001067983 */ /* 0x001ea80000300a00 */
[----:B------:R-:W2:Y:S04]  /*219f0*/  LDL.LU.64 R4, [R1+0x1dc0] ;  /* 0x001dc00001047983 */ /* 0x000ea80000300a00 */
[----:B------:R-:W3:Y:S01]  /*21a00*/  LDL.LU R23, [R1+0x1dbc] ;  /* 0x001dbc0001177983 */ /* 0x000ee20000300800 */
[----:B------:R-:W-:Y:S01]  /*21a10*/  FMUL R9, R2, R9 ;  /* 0x0000000902097220 */ /* 0x000fe20000400000 */
[C---:B------:R-:W-:Y:S01]  /*21a20*/  FMUL R10, R3.reuse, R10 ;  /* 0x0000000a030a7220 */ /* 0x040fe20000400000 */
[----:B------:R-:W-:-:S07]  /*21a30*/  FMUL R11, R3, R11 ;  /* 0x0000000b030b7220 */ /* 0x000fce0000400000 */
[----:B--2---:R-:W-:-:S15]  /*21a40*/  HMMA.16816.F32.BF16 R8, R4, R20, R8 ;  /* 0x000000140408723c */ /* 0x004fde0000041808 */
[----:B------:R-:W-:-:S08]  /*21a50*/  NOP ;  /* 0x0000000000007918 */ /* 0x000fd00000000000 */
[----:B------:R3:W-:Y:S02]  /*21a60*/  STL.64 [R1+0x2a0], R8 ;  /* 0x0002a00801007387 */ /* 0x0007e40000100a00 */
[C---:B---3--:R-:W-:Y:S02]  /*21a70*/  FMUL R8, R2.reuse, R23 ;  /* 0x0000001702087220 */ /* 0x048fe40000400000 */
[----:B------:R-:W0:Y:S04]  /*21a80*/  LDSM.16.M88.4 R20, [R28+UR6+0x7000] ;  /* 0x007000061c14783b */ /* 0x000e280008000200 */
[----:B------:R-:W-:Y:S04]  /*21a90*/  STL.64 [R1+0x2a8], R10 ;  /* 0x0002a80a01007387 */ /* 0x000fe80000100a00 */
[----:B0-----:R-:W-:Y:S04]  /*21aa0*/  STL.64 [R1+0x90], R20 ;  /* 0x0000901401007387 */ /* 0x001fe80000100a00 */
[----:B------:R0:W-:Y:S04]  /*21ab0*/  STL.64 [R1+0x98], R22 ;  /* 0x0000981601007387 */ /* 0x0001e80000100a00 */
[----:B0-----:R-:W2:Y:S01]  /*21ac0*/  LDL.LU R22, [R1+0x1db8] ;  /* 0x001db80001167983 */ /* 0x001ea20000300800 */
[C---:B------:R-:W-:Y:S01]  /*21ad0*/  FMUL R18, R3.reuse, R18 ;  /* 0x0000001203127220 */ /* 0x040fe20000400000 */
[C---:B------:R-:W-:Y:S01]  /*21ae0*/  FMUL R19, R3.reuse, R19 ;  /* 0x0000001303137220 */ /* 0x040fe20000400000 */
[C---:B------:R-:W-:Y:S01]  /*21af0*/  FMUL R23, R3.reuse, R14 ;  /* 0x0000000e03177220 */ /* 0x040fe20000400000 */
[----:B------:R-:W3:Y:S01]  /*21b00*/  LDL.LU.64 R20, [R1+0x1db0] ;  /* 0x001db00001147983 */ /* 0x000ee20000300a00 */
[----:B--2---:R-:W-:Y:S01]  /*21b10*/  FMUL R9, R2, R22 ;  /* 0x0000001602097220 */ /* 0x004fe20000400000 */
[----:B------:R-:W-:-:S03]  /*21b20*/  FMUL R22, R3, R15 ;  /* 0x0000000f03167220 */ /* 0x000fc60000400000 */
[----:B------:R-:W-:-:S15]  /*21b30*/  HMMA.16816.F32.BF16 R12, R4, R12, R16 ;  /* 0x0000000c040c723c */ /* 0x000fde0000041810 */
[----:B------:R-:W-:-:S08]  /*21b40*/  NOP ;  /* 0x0000000000007918 */ /* 0x000fd00000000000 */
[----:B------:R-:W-:Y:S04]  /*21b50*/  STL.64 [R1+0x290], R12 ;  /* 0x0002900c01007387 */ /* 0x000fe80000100a00 */
[----:B------:R-:W-:Y:S04]  /*21b60*/  STL.64 [R1+0x298], R14 ;  /* 0x0002980e01007387 */ /* 0x000fe80000100a00 */
[----:B------:R-:W0:Y:S01]  /*21b70*/  LDSM.16.M88.4 R12, [R28+UR6+0x8000] ;  /* 0x008000061c0c783b */ /* 0x000e220008000200 */
[----:B----4-:R-:W-:-:S03]  /*21b80*/  FMUL R16, R2, R0 ;  /* 0x0000000002107220 */ /* 0x010fc60000400000 */
[----:B0-----:R0:W-:Y:S04]  /*21b90*/  STL.64 [R1+0x80], R12 ;  /* 0x0000800c01007387 */ /* 0x0011e80000100a00 */
[----:B------:R1:W-:Y:S01]  /*21ba0*/  STL.64 [R1+0x88], R14 ;  /* 0x0000880e01007387 */ /* 0x0003e20000100a00 */
[----:B------:R-:W-:-:S03]  /*21bb0*/  MOV R29, R13 ;  /* 0x0000000d001d7202 */ /* 0x000fc60000000f00 */
[----:B0-----:R-:W2:Y:S04]  /*21bc0*/  LDL.LU.64 R12, [R1+0x1da8] ;  /* 0x001da800010c7983 */ /* 0x001ea80000300a00 */
[----:B------:R-:W4:Y:S04]  /*21bd0*/  LDL.LU R17, [R1+0x314] ;  /* 0x0003140001117983 */ /* 0x000f280000300800 */
[----:B-1----:R-:W2:Y:S04]  /*21be0*/  LDL.LU R14, [R1+0x2e8] ;  /* 0x0002e800010e7983 */ /* 0x002ea80000300800 */
[----:B------:R-:W4:Y:S04]  /*21bf0*/  LDL.LU R15, [R1+0x2ec] ;  /* 0x0002ec00010f7983 */ /* 0x000f280000300800 */
[----:B------:R-:W4:Y:S04]  /*21c00*/  LDL.LU R0, [R1+0x324] ;  /* 0x0003240001007983 */ /* 0x000f280000300800 */
[----:B------:R-:W3:Y:S04]  /*21c10*/  LDL.LU R26, [R1+0x2f8] ;  /* 0x0002f800011a7983 */ /* 0x000ee80000300800 */
[----:B------:R-:W3:Y:S01]  /*21c20*/  LDL.LU R27, [R1+0x2fc] ;  /* 0x0002fc00011b7983 */ /* 0x000ee20000300800 */
[----:B------:R-:W-:-:S03]  /*21c30*/  FMUL R25, R2, R25 ;  /* 0x0000001902197220 */ /* 0x000fc60000400000 */
[----:B---3--:R0:W-:Y:S04]  /*21c40*/  STL.64 [R1+0x1d98], R26 ;  /* 0x001d981a01007387 */ /* 0x0081e80000100a00 */
[----:B0-----:R-:W3:Y:S04]  /*21c50*/  LDL.LU R27, [R1+0x320] ;  /* 0x00032000011b7983 */ /* 0x001ee80000300800 */
[----:B------:R0:W-:Y:S04]  /*21c60*/  STL.64 [R1+0x1d90], R24 ;  /* 0x001d901801007387 */ /* 0x0001e80000100a00 */
[----:B---3--:R-:W-:Y:S04]  /*21c70*/  STL [R1+0x1da0], R27 ;  /* 0x001da01b01007387 */ /* 0x008fe80000100800 */
[----:B0-----:R-:W3:Y:S04]  /*21c80*/  LDL R24, [R1+0x100] ;  /* 0x0001000001187983 */ /* 0x001ee80000100800 */
[----:B------:R-:W3:Y:S04]  /*21c90*/  LDL R25, [R1+0x104] ;  /* 0x0001040001197983 */ /* 0x000ee80000100800 */
[----:B------:R-:W4:Y:S04]  /*21ca0*/  LDL.LU R19, [R1+0x330] ;  /* 0x0003300001137983 */ /* 0x000f280000300800 */
[----:B------:R-:W4:Y:S04]  /*21cb0*/  LDL.LU R18, [R1+0x334] ;  /* 0x0003340001127983 */ /* 0x000f280000300800 */
[----:B------:R-:W2:Y:S04]  /*21cc0*/  LDL.LU R10, [R1+0x308] ;  /* 0x00030800010a7983 */ /* 0x000ea80000300800 */
[----:B------:R-:W2:Y:S04]  /*21cd0*/  LDL.LU R11, [R1+0x30c] ;  /* 0x00030c00010b7983 */ /* 0x000ea80000300800 */
[----:B--2---:R-:W-:Y:S04]  /*21ce0*/  STL.64 [R1+0x1d88], R10 ;  /* 0x001d880a01007387 */ /* 0x004fe80000100a00 */
[----:B------:R0:W-:Y:S04]  /*21cf0*/  STL.64 [R1+0x1d80], R8 ;  /* 0x001d800801007387 */ /* 0x0001e80000100a00 */
[----:B0-----:R-:W2:Y:S04]  /*21d00*/  LDL R8, [R1+0xf0] ;  /* 0x0000f00001087983 */ /* 0x001ea80000100800 */
[----:B------:R-:W2:Y:S04]  /*21d10*/  LDL R9, [R1+0xf4] ;  /* 0x0000f40001097983 */ /* 0x000ea80000100800 */
[----:B------:R-:W2:Y:S01]  /*21d20*/  LDL.LU R27, [R1+0x1da0] ;  /* 0x001da000011b7983 */ /* 0x000ea20000300800 */
[----:B---3--:R-:W-:Y:S01]  /*21d30*/  HMMA.16816.F32.BF16 R20, R4, R24, R20 ;  /* 0x000000180414723c */ /* 0x008fe20000041814 */
[C---:B------:R-:W-:Y:S01]  /*21d40*/  FMUL R14, R3.reuse, R14 ;  /* 0x0000000e030e7220 */ /* 0x040fe20000400000 */
[----:B----4-:R-:W-:-:S15]  /*21d50*/  FMUL R15, R3, R15 ;  /* 0x0000000f030f7220 */ /* 0x010fde0000400000 */
[----:B------:R-:W-:-:S06]  /*21d60*/  NOP ;  /* 0x0000000000007918 */ /* 0x000fcc0000000000 */
[----:B------:R0:W-:Y:S04]  /*21d70*/  STL.64 [R1+0x280], R20 ;  /* 0x0002801401007387 */ /* 0x0001e80000100a00 */
[----:B------:R-:W-:Y:S01]  /*21d80*/  STL.64 [R1+0x288], R22 ;  /* 0x0002881601007387 */ /* 0x000fe20000100a00 */
[C---:B0-----:R-:W-:Y:S01]  /*21d90*/  FMUL R21, R2.reuse, R0 ;  /* 0x0000000002157220 */ /* 0x041fe20000400000 */
[----:B--2---:R-:W-:Y:S02]  /*21da0*/  FMUL R20, R2, R27 ;  /* 0x0000001b02147220 */ /* 0x004fe40000400000 */
[----:B------:R-:W0:Y:S01]  /*21db0*/  LDSM.16.M88.4 R24, [R28+UR6+0x9000] ;  /* 0x009000061c18783b */ /* 0x000e220008000200 */
[----:B------:R-:W-:Y:S03]  /*21dc0*/  HMMA.16816.F32.BF16 R8, R4, R8, R12 ;  /* 0x000000080408723c */ /* 0x000fe6000004180c */
[----:B0-----:R-:W-:Y:S04]  /*21dd0*/  STL.64 [R1+0xb0], R24 ;  /* 0x0000b01801007387 */ /* 0x001fe80000100a00 */
[----:B------:R0:W-:Y:S04]  /*21de0*/  STL.64 [R1+0xb8], R26 ;  /* 0x0000b81a01007387 */ /* 0x0001e80000100a00 */
[----:B0-----:R-:W2:Y:S04]  /*21df0*/  LDL.LU.64 R26, [R1+0x1d98] ;  /* 0x001d9800011a7983 */ /* 0x001ea80000300a00 */
[----:B------:R-:W3:Y:S04]  /*21e00*/  LDL.LU.64 R24, [R1+0x1d90] ;  /* 0x001d900001187983 */ /* 0x000ee80000300a00 */
[----:B------:R-:W4:Y:S04]  /*21e10*/  LDL.LU R0, [R1+0x340] ;  /* 0x0003400001007983 */ /* 0x000f280000300800 */
[----:B------:R-:W4:Y:S04]  /*21e20*/  LDL.LU R22, [R1+0x344] ;  /* 0x0003440001167983 */ /* 0x000f280000300800 */
[----:B------:R-:W-:Y:S04]  /*21e30*/  STL.64 [R1+0x270], R8 ;  /* 0x0002700801007387 */ /* 0x000fe80000100a00 */
[----:B------:R-:W-:Y:S04]  /*21e40*/  STL.64 [R1+0x278], R10 ;  /* 0x0002780a01007387 */ /* 0x000fe80000100a00 */
[----:B------:R-:W0:Y:S04]  /*21e50*/  LDSM.16.M88.4 R8, [R28+UR6+0xa000] ;  /* 0x00a000061c08783b */ /* 0x000e280008000200 */
[----:B0-----:R-:W-:Y:S04]  /*21e60*/  STL.64 [R1+0xa0], R8 ;  /* 0x0000a00801007387 */ /* 0x001fe80000100a00 */
[----:B------:R0:W-:Y:S04]  /*21e70*/  STL.64 [R1+0xa8], R10 ;  /* 0x0000a80a01007387 */ /* 0x0001e80000100a00 */
[----:B0-----:R-:W2:Y:S04]  /*21e80*/  LDL.LU.64 R10, [R1+0x1d88] ;  /* 0x001d8800010a7983 */ /* 0x001ea80000300a00 */
[----:B------:R-:W3:Y:S01]  /*21e90*/  LDL.LU.64 R8, [R1+0x1d80] ;  /* 0x001d800001087983 */ /* 0x000ee20000300a00 */
[C---:B--2---:R-:W-:Y:S01]  /*21ea0*/  FMUL R10, R3.reuse, R10 ;  /* 0x0000000a030a7220 */ /* 0x044fe20000400000 */
[----:B------:R-:W-:-:S05]  /*21eb0*/  FMUL R11, R3, R11 ;  /* 0x0000000b030b7220 */ /* 0x000fca0000400000 */
[----:B------:R-:W-:Y:S04]  /*21ec0*/  STL.64 [R1+0x1d78], R10 ;  /* 0x001d780a01007387 */ /* 0x000fe80000100a00 */
[----:B---3--:R0:W-:Y:S04]  /*21ed0*/  STL.64 [R1+0x1d70], R8 ;  /* 0x001d700801007387 */ /* 0x0081e80000100a00 */
[----:B0-----:R-:W2:Y:S04]  /*21ee0*/  LDL R8, [R1+0xe0] ;  /* 0x0000e00001087983 */ /* 0x001ea80000100800 */
[----:B------:R-:W2:Y:S01]  /*21ef0*/  LDL R9, [R1+0xe4] ;  /* 0x0000e40001097983 */ /* 0x000ea20000100800 */
[C---:B------:R-:W-:Y:S01]  /*21f00*/  FMUL R26, R3.reuse, R26 ;  /* 0x0000001a031a7220 */ /* 0x040fe20000400000 */
[----:B------:R-:W-:Y:S01]  /*21f10*/  FMUL R27, R3, R27 ;  /* 0x0000001b031b7220 */ /* 0x000fe20000400000 */
[C---:B------:R-:W-:Y:S01]  /*21f20*/  FMUL R13, R2.reuse, R18 ;  /* 0x00000012020d7220 */ /* 0x040fe20000400000 */
[C---:B------:R-:W-:Y:S01]  /*21f30*/  FMUL R12, R2.reuse, R19 ;  /* 0x00000013020c7220 */ /* 0x040fe20000400000 */
[----:B------:R-:W3:Y:S04]  /*21f40*/  LDL.LU R18, [R1+0x318] ;  /* 0x0003180001127983 */ /* 0x000ee80000300800 */
[----:B------:R-:W3:Y:S01]  /*21f50*/  LDL.LU R19, [R1+0x31c] ;  /* 0x00031c0001137983 */ /* 0x000ee20000300800 */
[----:B------:R-:W-:Y:S01]  /*21f60*/  FMUL R17, R2, R17 ;  /* 0x0000001102117220 */ /* 0x000fe20000400000 */
[----:B--2---:R-:W-:-:S15]  /*21f70*/  HMMA.16816.F32.BF16 R8, R4, R8, R24 ;  /* 0x000000080408723c */ /* 0x004fde0000041818 */
[----:B------:R-:W-:-:S08]  /*21f80*/  NOP ;  /* 0x0000000000007918 */ /* 0x000fd00000000000 */
[----:B------:R-:W-:Y:S04]  /*21f90*/  STL.64 [R1+0x260], R8 ;  /* 0x0002600801007387 */ /* 0x000fe80000100a00 */
[----:B------:R-:W-:Y:S04]  /*21fa0*/  STL.64 [R1+0x268], R10 ;  /* 0x0002680a01007387 */ /* 0x000fe80000100a00 */
[----:B------:R-:W0:Y:S01]  /*21fb0*/  LDSM.16.M88.4 R8, [R28+UR6+0xb000] ;  /* 0x00b000061c08783b */ /* 0x000e220008000200 */
[----:B----4-:R-:W-:-:S03]  /*21fc0*/  FMUL R24, R2, R0 ;  /* 0x0000000002187220 */ /* 0x010fc60000400000 */
[----:B------:R-:W2:Y:S04]  /*21fd0*/  LDL.LU R23, [R1+0x350] ;  /* 0x0003500001177983 */ /* 0x000ea80000300800 */
[----:B------:R-:W4:Y:S01]  /*21fe0*/  LDL.LU R15, [R1+0x354] ;  /* 0x00035400010f7983 */ /* 0x000f220000300800 */
[----:B0-----:R-:W-:Y:S01]  /*21ff0*/  MOV R0, R11 ;  /* 0x0000000b00007202 */ /* 0x001fe20000000f00 */
[----:B------:R-:W-:Y:S02]  /*22000*/  IMAD.MOV.U32 R2, RZ, RZ, R10 ;  /* 0x000000ffff027224 */ /* 0x000fe400078e000a */
[----:B------:R0:W-:Y:S04]  /*22010*/  STL.64 [R1+0x170], R8 ;  /* 0x0001700801007387 */ /* 0x0001e80000100a00 */
[----:B------:R-:W3:Y:S04]  /*22020*/  LDL.LU.64 R10, [R1+0x1d78] ;  /* 0x001d7800010a7983 */ /* 0x000ee80000300a00 */
[----:B0-----:R-:W3:Y:S04]  /*22030*/  LDL.LU.64 R8, [R1+0x1d70] ;  /* 0x001d700001087983 */ /* 0x001ee80000300a00 */
[----:B------:R-:W-:Y:S04]  /*22040*/  STL [R1+0x1c94], R0 ;  /* 0x001c940001007387 */ /* 0x000fe80000100800 */
[----:B------:R0:W-:Y:S04]  /*22050*/  STL [R1+0x1c90], R2 ;  /* 0x001c900201007387 */ /* 0x0001e80000100800 */
[----:B0-----:R-:W2:Y:S02]  /*22060*/  LDL.LU R2, [R1+0x10] ;  /* 0x0000100001027983 */ /* 0x001ea40000300800 */
[----:B--2---:R-:W-:-:S05]  /*22070*/  FMUL R25, R2, R22 ;  /* 0x0000001602197220 */ /* 0x004fca0000400000 */
[----:B------:R0:W-:Y:S04]  /*22080*/  STL.64 [R1+0x1d68], R24 ;  /* 0x001d681801007387 */ /* 0x0001e80000100a00 */
[----:B0-----:R-:W3:Y:S04]  /*22090*/  LDL R24, [R1+0xd0] ;  /* 0x0000d00001187983 */ /* 0x001ee80000100800 */
[----:B------:R-:W3:Y:S04]  /*220a0*/  LDL R25, [R1+0xd4] ;  /* 0x0000d40001197983 */ /* 0x000ee80000100800 */
[----:B------:R-:W2:Y:S04]  /*220b0*/  LDL.LU R22, [R1+0x328] ;  /* 0x0003280001167983 */ /* 0x000ea80000300800 */
[----:B------:R-:W2:Y:S04]  /*220c0*/  LDL.LU R14, [R1+0x32c] ;  /* 0x00032c00010e7983 */ /* 0x000ea80000300800 */
[----:B------:R-:W2:Y:S01]  /*220d0*/  LDL.LU R0, [R1+0x338] ;  /* 0x0003380001007983 */ /* 0x000ea20000300800 */
[----:B---3--:R-:W-:-:S15]  /*220e0*/  HMMA.16816.F32.BF16 R24, R4, R24, R8 ;  /* 0x000000180418723c */ /* 0x008fde0000041808 */
[----:B------:R-:W-:-:S08]  /*220f0*/  NOP ;  /* 0x0000000000007918 */ /* 0x000fd00000000000 */
[----:B------:R-:W-:Y:S04]  /*22100*/  STL.64 [R1+0x250], R24 ;  /* 0x0002501801007387 */ /* 0x000fe80000100a00 */
[----:B------:R-:W-:Y:S04]  /*22110*/  STL.64 [R1+0x258], R26 ;  /* 0x0002581a01007387 */ /* 0x000fe80000100a00 */
[----:B------:R-:W0:Y:S01]  /*22120*/  LDSM.16.M88.4 R24, [R28+UR6+0xc000] ;  /* 0x00c000061c18783b */ /* 0x000e220008000200 */
[----:B----4-:R-:W-:-:S03]  /*22130*/  FMUL R9, R2, R15 ;  /* 0x0000000f02097220 */ /* 0x010fc60000400000 */
[----:B0-----:R0:W-:Y:S04]  /*22140*/  STL.64 [R1+0x1d0], R24 ;  /* 0x0001d01801007387 */ /* 0x0011e80000100a00 */
[----:B------:R-:W-:Y:S04]  /*22150*/  STL.64 [R1+0x1d8], R26 ;  /* 0x0001d81a01007387 */ /* 0x000fe80000100a00 */
[----:B0-----:R-:W3:Y:S04]  /*22160*/  LDL.LU.64 R24, [R1+0x1d68] ;  /* 0x001d680001187983 */ /* 0x001ee80000300a00 */
[----:B------:R-:W4:Y:S04]  /*22170*/  LDL.LU R15, [R1+0x33c] ;  /* 0x00033c00010f7983 */ /* 0x000f280000300800 */
[----:B------:R-:W2:Y:S04]  /*22180*/  LDL.LU R11, [R1+0x3a0] ;  /* 0x0003a000010b7983 */ /* 0x000ea80000300800 */
[----:B------:R-:W2:Y:S01]  /*22190*/  LDL.LU R10, [R1+0x3a4] ;  /* 0x0003a400010a7983 */ /* 0x000ea20000300800 */
[----:B------:R-:W-:-:S03]  /*221a0*/  FMUL R8, R2, R23 ;  /* 0x0000001702087220 */ /* 0x000fc60000400000 */
[----:B--2---:R-:W-:Y:S04]  /*221b0*/  STL.64 [R1+0x1d58], R10 ;  /* 0x001d580a01007387 */ /* 0x004fe80000100a00 */
[----:B------:R0:W-:Y:S04]  /*221c0*/  STL.64 [R1+0x1d50], R8 ;  /* 0x001d500801007387 */ /* 0x0001e80000100a00 */
[----:B0-----:R-:W2:Y:S04]  /*221d0*/  LDL R8, [R1+0x90] ;  /* 0x0000900001087983 */ /* 0x001ea80000100800 */
[----:B------:R-:W2:Y:S01]  /*221e0*/  LDL R9, [R1+0x94] ;  /* 0x0000940001097983 */ /* 0x000ea20000100800 */
[C---:B------:R-:W-:Y:S01]  /*221f0*/  FMUL R18, R3.reuse, R18 ;  /* 0x0000001203127220 */ /* 0x040fe20000400000 */
[----:B------:R-:W-:-:S02]  /*22200*/  FMUL R19, R3, R19 ;  /* 0x0000001303137220 */ /* 0x000fc40000400000 */
[----:B--2---:R0:W-:Y:S04]  /*22210*/  STL.64 [R1+0x1d60], R8 ;  /* 0x001d600801007387 */ /* 0x0041e80000100a00 */
[----:B0-----:R-:W2:Y:S04]  /*22220*/  LDL R8, [R1+0xc0] ;  /* 0x0000c00001087983 */ /* 0x001ea80000100800 */
[----:B------:R-:W2:Y:S01]  /*22230*/  LDL R9, [R1+0xc4] ;  /* 0x0000c40001097983 */ /* 0x000ea20000100800 */
[C---:B------:R-:W-:Y:S01]  /*22240*/  FMUL R23, R3.reuse, R14 ;  /* 0x0000000e03177220 */ /* 0x040fe20000400000 */
[C---:B------:R-:W-:Y:S01]  /*22250*/  FMUL R14, R3.reuse, R0 ;  /* 0x00000000030e7220 */ /* 0x040fe20000400000 */
[----:B------:R-:W-:Y:S01]  /*22260*/  FMUL R22, R3, R22 ;  /* 0x0000001603167220 */ /* 0x000fe20000400000 */
[----:B--2---:R-:W-:Y:S01]  /*22270*/  HMMA.16816.F32.BF16 R8, R4, R8, R16 ;  /* 0x000000080408723c */ /* 0x004fe20000041810 */
[----:B------:R-:W0:-:S15]  /*22280*/  LDSM.16.M88.4 R16, [R28+UR6+0xd000] ;  /* 0x00d000061c10783b */ /* 0x000e1e0008000200 */
[----:B------:R-:W-:-:S07]  /*22290*/  NOP ;  /* 0x0000000000007918 */ /* 0x000fce0000000000 */
[----:B------:R-:W-:Y:S04]  /*222a0*/  STL.64 [R1+0x240], R8 ;  /* 0x0002400801007387 */ /* 0x000fe80000100a00 */
[----:B------:R-:W-:Y:S04]  /*222b0*/  STL.64 [R1+0x248], R10 ;  /* 0x0002480a01007387 */ /* 0x000fe80000100a00 */
[----:B------:R-:W1:Y:S04]  /*222c0*/  LDSM.16.M88.4 R8, [R28+UR6+0xe000] ;  /* 0x00e000061c08783b */ /* 0x000e680008000200 */
[----:B0-----:R0:W-:Y:S04]  /*222d0*/  STL.64 [R1+0x1a0], R16 ;  /* 0x0001a01001007387 */ /* 0x0011e80000100a00 */
[----:B------:R-:W-:Y:S04]  /*222e0*/  STL.64 [R1+0x1a8], R18 ;  /* 0x0001a81201007387 */ /* 0x000fe80000100a00 */
[----:B0-----:R-:W2:Y:S04]  /*222f0*/  LDL.LU R16, [R1+0x3b0] ;  /* 0x0003b00001107983 */ /* 0x001ea80000300800 */
[----:B------:R-:W3:Y:S04]  /*22300*/  LDL.LU R26, [R1+0x348] ;  /* 0x00034800011a7983 */ /* 0x000ee80000300800 */
[----:B-1----:R-:W-:Y:S04]  /*22310*/  STL.64 [R1+0x190], R8 ;  /* 0x0001900801007387 */ /* 0x002fe80000100a00 */
[----:B------:R-:W-:Y:S04]  /*22320*/  STL.64 [R1+0x198], R10 ;  /* 0x0001980a01007387 */ /* 0x000fe80000100a00 */
[----:B------:R-:W0:Y:S04]  /*22330*/  LDSM.16.M88.4 R8, [R28+UR6+0xf000] ;  /* 0x00f000061c08783b */ /* 0x000e280008000200 */
[----:B------:R-:W2:Y:S04]  /*22340*/  LDL.LU R0, [R1+0x34c] ;  /* 0x00034c0001007983 */ /* 0x000ea80000300800 */
[----:B------:R-:W3:Y:S04]  /*22350*/  LDL.LU R17, [R1+0x3b4] ;  /* 0x0003b40001117983 */ /* 0x000ee80000300800 */
[----:B0-----:R0:W-:Y:S04]  /*22360*/  STL.64 [R1+0x180], R8 ;  /* 0x0001800801007387 */ /* 0x0011e80000100a00 */
[----:B------:R-:W-:Y:S01]  /*22370*/  STL.64 [R1+0x188], R10 ;  /* 0x0001880a01007387 */ /* 0x000fe20000100a00 */
[----:B------:R-:W-:-:S03]  /*22380*/  MOV R3, R9 ;  /* 0x0000000900037202 */ /* 0x000fc60000000f00 */
[----:B0-----:R-:W4:Y:S04]  /*22390*/  LDL.LU.64 R8, [R1+0x1d60] ;  /* 0x001d600001087983 */ /* 0x001f280000300a00 */
[----:B------:R0:W-:Y:S04]  /*223a0*/  STL [R1+0x1b68], R28 ;  /* 0x001b681c01007387 */ /* 0x0001e80000100800 */
[----:B0-----:R-:W2:Y:S04]  /*223b0*/  LDL R28, [R1+0x388] ;  /* 0x00038800011c7983 */ /* 0x001ea80000100800 */
[----:B------:R-:W3:Y:S01]  /*223c0*/  LDL.LU.64 R10, [R1+0x1d58] ;  /* 0x001d5800010a7983 */ /* 0x000ee20000300a00 */
[----:B----4-:R-:W-:Y:S03]  /*223d0*/  HMMA.16816.F32.BF16 R20, R4, R8, R20 ;  /* 0x000000080414723c */ /* 0x010fe60000041814 */
[----:B------:R-:W4:-:S15]  /*223e0*/  LDL.LU.64 R8, [R1+0x1d50] ;  /* 0x001d500001087983 */ /* 0x000f1e0000300a00 */
[----:B------:R-:W-:-:S05]  /*223f0*/  NOP ;  /* 0x0000000000007918 */ /* 0x000fca0000000000 */
[----:B------:R0:W-:Y:S04]  /*22400*/  STL.64 [R1+0x230], R20 ;  /* 0x0002301401007387 */ /* 0x0001e80000100a00 */
[----:B------:R-:W-:Y:S04]  /*22410*/  STL.64 [R1+0x238], R22 ;  /* 0x0002381601007387 */ /* 0x000fe80000100a00 */
[----:B0-----:R-:W3:Y:S01]  /*22420*/  LDL.LU R20, [R1+0x3e0] ;  /* 0x0003e00001147983 */ /* 0x001ee20000300800 */
[----:B------:R-:W-:Y:S02]  /*22430*/  IMAD.MOV.U32 R21, RZ, RZ, R29 ;  /* 0x000000ffff157224 */ /* 0x000fe400078e001d */
[----:B--2---:R-:W-:Y:S01]  /*22440*/  FMUL R15, R28, R15 ;  /* 0x0000000f1c0f7220 */ /* 0x004fe20000400000 */
[----:B---3--:R0:W-:Y:S04]  /*22450*/  STL [R1+0x1d48], R20 ;  /* 0x001d481401007387 */ /* 0x0081e80000100800 */
[----:B0-----:R-:W2:Y:S04]  /*22460*/  LDL R20, [R1+0x80] ;  /* 0x0000800001147983 */ /* 0x001ea80000100800 */
[----:B------:R-:W3:Y:S01]  /*22470*/  LDL.LU R29, [R1+0x1d4c] ;  /* 0x001d4c00011d7983 */ /* 0x000ee20000300800 */
[C---:B------:R-:W-:Y:S01]  /*22480*/  FMUL R18, R2.reuse, R10 ;  /* 0x0000000a02127220 */ /* 0x040fe20000400000 */
[----:B------:R-:W-:-:S02]  /*22490*/  FMUL R19, R2, R11 ;  /* 0x0000000b02137220 */ /* 0x000fc40000400000 */
[----:B------:R-:W4:Y:S04]  /*224a0*/  LDL.LU R10, [R1+0x358] ;  /* 0x00035800010a7983 */ /* 0x000f280000300800 */
[----:B------:R-:W4:Y:S01]  /*224b0*/  LDL.LU R11, [R1+0x35c] ;  /* 0x00035c00010b7983 */ /* 0x000f220000300800 */
[----:B------:R-:W-:-:S03]  /*224c0*/  FMUL R27, R28, R0 ;  /* 0x000000001c1b7220 */ /* 0x000fc60000400000 */
[----:B------:R-:W4:Y:S01]  /*224d0*/  LDL R0, [R1+0x384] ;  /* 0x0003840001007983 */ /* 0x000f220000100800 */
[C---:B------:R-:W-:Y:S01]  /*224e0*/  FMUL R16, R2.reuse, R16 ;  /* 0x0000001002107220 */ /* 0x040fe20000400000 */
[----:B------:R-:W-:Y:S01]  /*224f0*/  FMUL R17, R2, R17 ;  /* 0x0000001102117220 */ /* 0x000fe20000400000 */
[----:B--2---:R-:W-:Y:S01]  /*22500*/  HMMA.16816.F32.BF16 R12, R4, R20, R12 ;  /* 0x00000014040c723c */ /* 0x004fe2000004180c */
[----:B------:R-:W2:Y:S04]  /*22510*/  LDL.LU R20, [R1+0x1d48] ;  /* 0x001d480001147983 */ /* 0x000ea80000300800 */
[----:B------:R-:W2:-:S15]  /*22520*/  LDL.LU R21, [R1+0x3e4] ;  /* 0x0003e40001157983 */ /* 0x000e9e0000300800 */
[----:B------:R-:W-:-:S03]  /*22530*/  NOP ;  /* 0x0000000000007918 */ /* 0x000fc60000000000 */
[----:B------:R-:W-:Y:S04]  /*22540*/  STL.64 [R1+0x220], R12 ;  /* 0x0002200c01007387 */ /* 0x000fe80000100a00 */
[----:B------:R-:W-:Y:S04]  /*22550*/  STL.64 [R1+0x228], R14 ;  /* 0x0002280e01007387 */ /* 0x000fe80000100a00 */
[----:B---3--:R-:W0:Y:S04]  /*22560*/  LDSM.16.M88.4 R12, [R29+UR6+0x18800] ;  /* 0x018800061d0c783b */ /* 0x008e280008000200 */
[----:B------:R-:W3:Y:S04]  /*22570*/  LDL.LU R23, [R1+0x3a8] ;  /* 0x0003a80001177983 */ /* 0x000ee80000300800 */
[----:B------:R-:W2:Y:S04]  /*22580*/  LDL.LU R22, [R1+0x3ac] ;  /* 0x0003ac0001167983 */ /* 0x000ea80000300800 */
[----:B------:R1:W-:Y:S04]  /*22590*/  STL.64 [R1+0x1d40], R18 ;  /* 0x001d401201007387 */ /* 0x0003e80000100a00 */
[----:B-1----:R-:W3:Y:S04]  /*225a0*/  LDL.LU R18, [R1+0x3d0] ;  /* 0x0003d00001127983 */ /* 0x002ee80000300800 */
[----:B------:R-:W2:Y:S04]  /*225b0*/  LDL.LU R19, [R1+0x3d4] ;  /* 0x0003d40001137983 */ /* 0x000ea80000300800 */
[----:B------:R1:W-:Y:S04]  /*225c0*/  STL.64 [R1+0x1d38], R16 ;  /* 0x001d381001007387 */ /* 0x0003e80000100a00 */
[----:B-1----:R-:W3:Y:S04]  /*225d0*/  LDL R16, [R1+0xa0] ;  /* 0x0000a00001107983 */ /* 0x002ee80000100800 */
[----:B------:R-:W3:Y:S04]  /*225e0*/  LDL R17, [R1+0xa4] ;  /* 0x0000a40001117983 */ /* 0x000ee80000100800 */
[----:B0-----:R-:W-:Y:S04]  /*225f0*/  STL.64 [R1+0x1cf8], R14 ;  /* 0x001cf80e01007387 */ /* 0x001fe80000100a00 */
[----:B------:R0:W-:Y:S04]  /*22600*/  STL.64 [R1+0x1cf0], R12 ;  /* 0x001cf00c01007387 */ /* 0x0001e80000100a00 */
[----:B0-----:R-:W2:Y:S04]  /*22610*/  LDL R12, [R1+0xb0] ;  /* 0x0000b000010c7983 */ /* 0x001ea80000100800 */
[----:B------:R-:W2:Y:S01]  /*22620*/  LDL R13, [R1+0xb4] ;  /* 0x0000b400010d7983 */ /* 0x000ea20000100800 */
[C---:B------:R-:W-:Y:S01]  /*22630*/  FMUL R26, R28.reuse, R26 ;  /* 0x0000001a1c1a7220 */ /* 0x040fe20000400000 */
[C---:B----4-:R-:W-:Y:S01]  /*22640*/  FMUL R10, R28.reuse, R10 ;  /* 0x0000000a1c0a7220 */ /* 0x050fe20000400000 */
[----:B------:R-:W-:-:S07]  /*22650*/  FMUL R11, R28, R11 ;  /* 0x0000000b1c0b7220 */ /* 0x000fce0000400000 */
[C---:B---3--:R-:W-:Y:S06]  /*22660*/  HMMA.16816.F32.BF16 R8, R4.reuse, R16, R8 ;  /* 0x000000100408723c */ /* 0x048fec0000041808 */
[----:B--2---:R-:W-:Y:S07]  /*22670*/  HMMA.16816.F32.BF16 R12, R4, R12, R24 ;  /* 0x0000000c040c723c */ /* 0x004fee0000041818 */
[C---:B------:R-:W-:Y:S01]  /*22680*/  FMUL R24, R2.reuse, R18 ;  /* 0x0000001202187220 */ /* 0x040fe20000400000 */
[----:B------:R-:W-:-:S15]  /*22690*/  FMUL R25, R2, R19 ;  /* 0x0000001302197220 */ /* 0x000fde0000400000 */
[----:B------:R-:W-:Y:S04]  /*226a0*/  STL.64 [R1+0x210], R12 ;  /* 0x0002100c01007387 */ /* 0x000fe80000100a00 */
[----:B------:R-:W-:Y:S04]  /*226b0*/  STL.64 [R1+0x218], R14 ;  /* 0x0002180e01007387 */ /* 0x000fe80000100a00 */
[----:B------:R0:W-:Y:S04]  /*226c0*/  STL.64 [R1+0x1d18], R24 ;  /* 0x001d181801007387 */ /* 0x0001e80000100a00 */
[----:B0-----:R-:W2:Y:S04]  /*226d0*/  LDL R24, [R1+0x170] ;  /* 0x0001700001187983 */ /* 0x001ea80000100800 */
[----:B------:R-:W2:Y:S04]  /*226e0*/  LDL R25, [R1+0x174] ;  /* 0x0001740001197983 */ /* 0x000ea80000100800 */
[----:B------:R-:W3:Y:S04]  /*226f0*/  LDL.LU.64 R18, [R1+0x1d40] ;  /* 0x001d400001127983 */ /* 0x000ee80000300a00 */
[----:B------:R-:W4:Y:S04]  /*22700*/  LDL.LU.64 R16, [R1+0x1d38] ;  /* 0x001d380001107983 */ /* 0x000f280000300a00 */
[----:B------:R-:W2:Y:S04]  /*22710*/  LDL R12, [R1+0x180] ;  /* 0x00018000010c7983 */ /* 0x000ea80000100800 */
[----:B------:R0:W-:Y:S04]  /*22720*/  STL.64 [R1+0x200], R8 ;  /* 0x0002000801007387 */ /* 0x0001e80000100a00 */
[----:B------:R-:W-:Y:S01]  /*22730*/  STL.64 [R1+0x208], R10 ;  /* 0x0002080a01007387 */ /* 0x000fe20000100a00 */
[----:B------:R-:W-:-:S03]  /*22740*/  MOV R13, R3 ;  /* 0x00000003000d7202 */ /* 0x000fc60000000f00 */
[----:B------:R-:W4:Y:S01]  /*22750*/  LDL.LU R3, [R1+0x1d30] ;  /* 0x001d300001037983 */ /* 0x000f220000300800 */
[C---:B------:R-:W-:Y:S01]  /*22760*/  FMUL R14, R28.reuse, R22 ;  /* 0x000000161c0e7220 */ /* 0x040fe20000400000 */
[----:B------:R-:W-:Y:S02]  /*22770*/  FMUL R15, R28, R23 ;  /* 0x000000171c0f7220 */ /* 0x000fe40000400000 */
[----:B0-----:R-:W4:Y:S04]  /*22780*/  LDL.LU R8, [R1+0x3c0] ;  /* 0x0003c00001087983 */ /* 0x001f280000300800 */
[----:B------:R-:W4:Y:S04]  /*22790*/  LDL.LU R9, [R1+0x3c4] ;  /* 0x0003c40001097983 */ /* 0x000f280000300800 */
[----:B------:R-:W3:Y:S04]  /*227a0*/  LDL.LU R22, [R1+0x3e8] ;  /* 0x0003e80001167983 */ /* 0x000ee80000300800 */
[----:B------:R-:W3:Y:S01]  /*227b0*/  LDL.LU R23, [R1+0x3ec] ;  /* 0x0003ec0001177983 */ /* 0x000ee20000300800 */
[C---:B------:R-:W-:Y:S01]  /*227c0*/  FMUL R20, R2.reuse, R20 ;  /* 0x0000001402147220 */ /* 0x040fe20000400000 */
[----:B------:R-:W-:-:S02]  /*227d0*/  FMUL R21, R2, R21 ;  /* 0x0000001502157220 */ /* 0x000fc40000400000 */
[----:B---3--:R-:W-:Y:S04]  /*227e0*/  STL.64 [R1+0x1d28], R22 ;  /* 0x001d281601007387 */ /* 0x008fe80000100a00 */
[----:B------:R0:W-:Y:S02]  /*227f0*/  STL.64 [R1+0x1d20], R20 ;  /* 0x001d201401007387 */ /* 0x0001e40000100a00 */
[----:B0-----:R-:W-:Y:S01]  /*22800*/  IMAD.MOV.U32 R21, RZ, RZ, R18 ;  /* 0x000000ffff157224 */ /* 0x001fe200078e0012 */
[----:B------:R-:W-:Y:S01]  /*22810*/  MOV R20, R19 ;  /* 0x0000001300147202 */ /* 0x000fe20000000f00 */
[----:B------:R-:W3:Y:S01]  /*22820*/  LDL.LU R18, [R1+0x3b8] ;  /* 0x0003b80001127983 */ /* 0x000ee20000300800 */
[----:B------:R-:W-:-:S03]  /*22830*/  MOV R22, R15 ;  /* 0x0000000f00167202 */ /* 0x000fc60000000f00 */
[----:B------:R-:W3:Y:S01]  /*22840*/  LDL.LU R19, [R1+0x3bc] ;  /* 0x0003bc0001137983 */ /* 0x000ee20000300800 */
[----:B------:R-:W-:-:S03]  /*22850*/  MOV R23, R14 ;  /* 0x0000000e00177202 */ /* 0x000fc60000000f00 */
[----:B------:R-:W3:Y:S04]  /*22860*/  LDL.LU R15, [R1+0x3d8] ;  /* 0x0003d800010f7983 */ /* 0x000ee80000300800 */
[----:B------:R-:W3:Y:S04]  /*22870*/  LDL.LU R14, [R1+0x3dc] ;  /* 0x0003dc00010e7983 */ /* 0x000ee80000300800 */
[----:B------:R-:W3:Y:S04]  /*22880*/  LDL.LU R10, [R1+0x3c8] ;  /* 0x0003c800010a7983 */ /* 0x000ee80000300800 */
[----:B------:R-:W3:Y:S04]  /*22890*/  LDL.LU R11, [R1+0x3cc] ;  /* 0x0003cc00010b7983 */ /* 0x000ee80000300800 */
[----:B--2---:R0:W-:Y:S04]  /*228a0*/  STL.64 [R1+0x1d00], R12 ;  /* 0x001d000c01007387 */ /* 0x0041e80000100a00 */
[----:B0-----:R-:W2:Y:S04]  /*228b0*/  LDL.LU.64 R12, [R1+0x190] ;  /* 0x00019000010c7983 */ /* 0x001ea80000300a00 */
[----:B--2---:R0:W-:Y:S04]  /*228c0*/  STL.64 [R1+0x1d08], R12 ;  /* 0x001d080c01007387 */ /* 0x0041e80000100a00 */
[----:B0-----:R-:W2:Y:S04]  /*228d0*/  LDL R12, [R1+0x1a0] ;  /* 0x0001a000010c7983 */ /* 0x001ea80000100800 */
[----:B------:R-:W2:Y:S01]  /*228e0*/  LDL R13, [R1+0x1a4] ;  /* 0x0001a400010d7983 */ /* 0x000ea20000100800 */
[----:B------:R-:W-:Y:S01]  /*228f0*/  HMMA.16816.F32.BF16 R24, R4, R24, R20 ;  /* 0x000000180418723c */ /* 0x000fe20000041814 */
[C---:B----4-:R-:W-:Y:S01]  /*22900*/  FMUL R8, R2.reuse, R8 ;  /* 0x0000000802087220 */ /* 0x050fe20000400000 */
[----:B------:R-:W-:-:S02]  /*22910*/  FMUL R9, R2, R9 ;  /* 0x0000000902097220 */ /* 0x000fc40000400000 */
[----:B------:R-:W0:Y:S01]  /*22920*/  MUFU.EX2 R2, R3 ;  /* 0x0000000300027308 */ /* 0x000e220000000800 */
[C---:B---3--:R-:W-:Y:S01]  /*22930*/  FMUL R18, R28.reuse, R18 ;  /* 0x000000121c127220 */ /* 0x048fe20000400000 */
[----:B--2---:R1:W-:Y:S04]  /*22940*/  STL.64 [R1+0x1d10], R12 ;  /* 0x001d100c01007387 */ /* 0x0043e80000100a00 */
[----:B-1----:R-:W2:Y:S04]  /*22950*/  LDL R12, [R1+0x1d0] ;  /* 0x0001d000010c7983 */ /* 0x002ea80000100800 */
[----:B------:R-:W2:Y:S01]  /*22960*/  LDL R13, [R1+0x1d4] ;  /* 0x0001d400010d7983 */ /* 0x000ea20000100800 */
[----:B------:R-:W-:-:S03]  /*22970*/  FMUL R19, R28, R19 ;  /* 0x000000131c137220 */ /* 0x000fc60000400000 */
[----:B------:R-:W3:Y:S04]  /*22980*/  LDL.LU.64 R22, [R1+0x1d28] ;  /* 0x001d280001167983 */ /* 0x000ee80000300a00 */
[----:B------:R-:W4:Y:S04]  /*22990*/  LDL.LU.64 R20, [R1+0x1d20] ;  /* 0x001d200001147983 */ /* 0x000f280000300a00 */
[----:B------:R1:W-:Y:S04]  /*229a0*/  STL.64 [R1+0x1f0], R24 ;  /* 0x0001f01801007387 */ /* 0x0003e80000100a00 */
[----:B------:R-:W-:Y:S04]  /*229b0*/  STL.64 [R1+0x1f8], R26 ;  /* 0x0001f81a01007387 */ /* 0x000fe80000100a00 */
[----:B-1----:R-:W4:Y:S04]  /*229c0*/  LDL.LU.64 R24, [R1+0x1d18] ;  /* 0x001d180001187983 */ /* 0x002f280000300a00 */
[----:B0-----:R-:W-:Y:S01]  /*229d0*/  STL [R1+0x380], R2 ;  /* 0x0003800201007387 */ /* 0x001fe20000100800 */
[----:B--2---:R-:W-:Y:S03]  /*229e0*/  HMMA.16816.F32.BF16 R16, R4, R12, R16 ;  /* 0x0000000c0410723c */ /* 0x004fe60000041810 */
[----:B------:R-:W4:Y:S01]  /*229f0*/  LDL.LU.64 R12, [R1+0x1d10] ;  /* 0x001d1000010c7983 */ /* 0x000f220000300a00 */
[C---:B---3--:R-:W-:Y:S01]  /*22a00*/  FMUL R22, R28.reuse, R22 ;  /* 0x000000161c167220 */ /* 0x048fe20000400000 */
[----:B------:R-:W-:-:S15]  /*22a10*/  FMUL R23, R28, R23 ;  /* 0x000000171c177220 */ /* 0x000fde0000400000 */
[----:B------:R-:W-:-:S03]  /*22a20*/  NOP ;  /* 0x0000000000007918 */ /* 0x000fc60000000000 */
[----:B------:R0:W-:Y:S04]  /*22a30*/  STL.64 [R1+0x1e0], R16 ;  /* 0x0001e01001007387 */ /* 0x0001e80000100a00 */
[----:B------:R-:W-:Y:S04]  /*22a40*/  STL.64 [R1+0x1e8], R18 ;  /* 0x0001e81201007387 */ /* 0x000fe80000100a00 */
[----:B0-----:R-:W2:Y:S04]  /*22a50*/  LDL.LU R16, [R1+0x110] ;  /* 0x0001100001107983 */ /* 0x001ea80000300800 */
[----:B------:R-:W2:Y:S01]  /*22a60*/  LDL.LU R17, [R1+0x114] ;  /* 0x0001140001117983 */ /* 0x000ea20000300800 */
[----:B----4-:R-:W-:Y:S03]  /*22a70*/  HMMA.16816.F32.BF16 R20, R4, R12, R20 ;  /* 0x0000000c0414723c */ /* 0x010fe60000041814 */
[----:B------:R-:W3:Y:S01]  /*22a80*/  LDL.LU.64 R12, [R1+0x1d08] ;  /* 0x001d0800010c7983 */ /* 0x000ee20000300a00 */
[C---:B------:R-:W-:Y:S01]  /*22a90*/  FMUL R26, R28.reuse, R15 ;  /* 0x0000000f1c1a7220 */ /* 0x040fe20000400000 */
[C---:B------:R-:W-:Y:S01]  /*22aa0*/  FMUL R27, R28.reuse, R14 ;  /* 0x0000000e1c1b7220 */ /* 0x040fe20000400000 */
[C---:B------:R-:W-:Y:S01]  /*22ab0*/  FMUL R10, R28.reuse, R10 ;  /* 0x0000000a1c0a7220 */ /* 0x040fe20000400000 */
[----:B------:R-:W-:-:S15]  /*22ac0*/  FMUL R11, R28, R11 ;  /* 0x0000000b1c0b7220 */ /* 0x000fde0000400000 */
[----:B------:R-:W-:-:S01]  /*22ad0*/  NOP ;  /* 0x0000000000007918 */ /* 0x000fc20000000000 */
[----:B------:R-:W-:Y:S04]  /*22ae0*/  STL.64 [R1+0x1c0], R20 ;  /* 0x0001c01401007387 */ /* 0x000fe80000100a00 */
[----:B------:R0:W-:Y:S04]  /*22af0*/  STL.64 [R1+0x1c8], R22 ;  /* 0x0001c81601007387 */ /* 0x0001e80000100a00 */
[----:B0-----:R-:W4:Y:S04]  /*22b00*/  LDL.LU R22, [R1+0x3f0] ;  /* 0x0003f00001167983 */ /* 0x001f280000300800 */
[----:B------:R-:W2:Y:S04]  /*22b10*/  LDL.LU R23, [R1+0x3f4] ;  /* 0x0003f40001177983 */ /* 0x000ea80000300800 */
[----:B------:R-:W2:Y:S04]  /*22b20*/  LDL.LU R28, [R1+0x408] ;  /* 0x00040800011c7983 */ /* 0x000ea80000300800 */
[----:B------:R-:W2:Y:S04]  /*22b30*/  LDL.LU R19, [R1+0x40c] ;  /* 0x00040c0001137983 */ /* 0x000ea80000300800 */
[----:B------:R-:W2:Y:S04]  /*22b40*/  LDL.LU R18, [R1+0x3f8] ;  /* 0x0003f80001127983 */ /* 0x000ea80000300800 */
[----:B------:R-:W2:Y:S04]  /*22b50*/  LDL.LU R3, [R1+0x3fc] ;  /* 0x0003fc0001037983 */ /* 0x000ea80000300800 */
[----:B------:R-:W2:Y:S04]  /*22b60*/  LDL.LU R20, [R1+0x120] ;  /* 0x0001200001147983 */ /* 0x000ea80000300800 */
[----:B------:R-:W2:Y:S01]  /*22b70*/  LDL.LU R21, [R1+0x124] ;  /* 0x0001240001157983 */ /* 0x000ea20000300800 */
[----:B---3--:R-:W-:-:S15]  /*22b80*/  HMMA.16816.F32.BF16 R24, R4, R12, R24 ;  /* 0x0000000c0418723c */ /* 0x008fde0000041818 */
[----:B------:R-:W-:-:S08]  /*22b90*/  NOP ;  /* 0x0000000000007918 */ /* 0x000fd00000000000 */
[----:B------:R-:W-:Y:S04]  /*22ba0*/  STL.64 [R1+0x160], R24 ;  /* 0x0001601801007387 */ /* 0x000fe80000100a00 */
[----:B------:R0:W-:Y:S02]  /*22bb0*/  STL.64 [R1+0x168], R26 ;  /* 0x0001681a01007387 */ /* 0x0001e40000100a00 */
[----:B0-----:R-:W-:Y:S01]  /*22bc0*/  IMAD.MOV.U32 R27, RZ, RZ, R12 ;  /* 0x000000ffff1b7224 */ /* 0x001fe200078e000c */
[----:B------:R-:W-:Y:S02]  /*22bd0*/  MOV R26, R13 ;  /* 0x0000000d001a7202 */ /* 0x000fe40000000f00 */
[----:B------:R-:W3:Y:S04]  /*22be0*/  LDL.LU.64 R12, [R1+0x1d00] ;  /* 0x001d0000010c7983 */ /* 0x000ee80000300a00 */
[----:B------:R0:W-:Y:S04]  /*22bf0*/  STL.64 [R1+0x1cd8], R26 ;  /* 0x001cd81a01007387 */ /* 0x0001e80000100a00 */
[----:B0-----:R-:W2:Y:S04]  /*22c00*/  LDL.LU R26, [R1+0x400] ;  /* 0x00040000011a7983 */ /* 0x001ea80000300800 */
[----:B------:R-:W2:Y:S04]  /*22c10*/  LDL.LU R27, [R1+0x404] ;  /* 0x00040400011b7983 */ /* 0x000ea80000300800 */
[----:B------:R-:W2:Y:S01]  /*22c20*/  LDL.LU.64 R14, [R1+0x1cf8] ;  /* 0x001cf800010e7983 */ /* 0x000ea20000300a00 */
[----:B---3--:R-:W-:Y:S03]  /*22c30*/  HMMA.16816.F32.BF16 R4, R4, R12, R8 ;  /* 0x0000000c0404723c */ /* 0x008fe60000041808 */
[----:B------:R-:W3:Y:S04]  /*22c40*/  LDL.LU.64 R12, [R1+0x1cf0] ;  /* 0x001cf000010c7983 */ /* 0x000ee80000300a00 */
[----:B------:R-:W3:Y:S01]  /*22c50*/  LDL.LU R24, [R1+0xe0] ;  /* 0x0000e00001187983 */ /* 0x000ee20000300800 */
[C---:B----4-:R-:W-:Y:S01]  /*22c60*/  FMUL R8, R0.reuse, R22 ;  /* 0x0000001600087220 */ /* 0x050fe20000400000 */
[----:B--2---:R-:W-:Y:S01]  /*22c70*/  FMUL R9, R0, R23 ;  /* 0x0000001700097220 */ /* 0x004fe20000400000 */
[C---:B------:R-:W-:Y:S01]  /*22c80*/  FMUL R10, R2.reuse, R18 ;  /* 0x00000012020a7220 */ /* 0x040fe20000400000 */
[----:B------:R-:W-:-:S12]  /*22c90*/  FMUL R11, R2, R3 ;  /* 0x00000003020b7220 */ /* 0x000fd80000400000 */
[----:B------:R0:W-:Y:S04]  /*22ca0*/  STL.64 [R1+0x150], R4 ;  /* 0x0001500401007387 */ /* 0x0001e80000100a00 */
[----:B------:R1:W-:Y:S04]  /*22cb0*/  STL.64 [R1+0x158], R6 ;  /* 0x0001580601007387 */ /* 0x0003e80000100a00 */
[----:B------:R-:W2:Y:S01]  /*22cc0*/  LDL.LU R25, [R1+0xe4] ;  /* 0x0000e40001197983 */ /* 0x000ea20000300800 */
[C---:B0-----:R-:W-:Y:S01]  /*22cd0*/  FMUL R4, R0.reuse, R26 ;  /* 0x0000001a00047220 */ /* 0x041fe20000400000 */
[----:B------:R-:W-:Y:S01]  /*22ce0*/  FMUL R5, R0, R27 ;  /* 0x0000001b00057220 */ /* 0x000fe20000400000 */
[C---:B-1----:R-:W-:Y:S01]  /*22cf0*/  FMUL R6, R2.reuse, R28 ;  /* 0x0000001c02067220 */ /* 0x042fe20000400000 */
[----:B------:R-:W-:-:S07]  /*22d00*/  FMUL R7, R2, R19 ;  /* 0x0000001302077220 */ /* 0x000fce0000400000 */
[C---:B---3--:R-:W-:Y:S06]  /*22d10*/  HMMA.16816.F32.BF16 R20, R12.reuse, R20, R4 ;  /* 0x000000140c14723c */ /* 0x048fec0000041804 */
[----:B------:R-:W-:-:S15]  /*22d20*/  HMMA.16816.F32.BF16 R4, R12, R16, R8 ;  /* 0x000000100c04723c */ /* 0x000fde0000041808 */
[----:B------:R-:W-:-:S02]  /*22d30*/  NOP ;  /* 0x0000000000007918 */ /* 0x000fc40000000000 */
[----:B------:R0:W-:Y:S04]  /*22d40*/  STL.64 [R1+0x140], R20 ;  /* 0x0001401401007387 */ /* 0x0001e80000100a00 */
[----:B------:R-:W-:Y:S04]  /*22d50*/  STL.64 [R1+0x148], R22 ;  /* 0x0001481601007387 */ /* 0x000fe80000100a00 */
[----:B0-----:R-:W3:Y:S04]  /*22d60*/  LDL.LU R21, [R1+0x410] ;  /* 0x0004100001157983 */ /* 0x001ee80000300800 */
[----:B------:R-:W4:Y:S04]  /*22d70*/  LDL.LU R20, [R1+0x414] ;  /* 0x0004140001147983 */ /* 0x000f280000300800 */
[----:B------:R0:W-:Y:S04]  /*22d80*/  STL.64 [R1+0x130], R4 ;  /* 0x0001300401007387 */ /* 0x0001e80000100a00 */
[----:B------:R1:W-:Y:S04]  /*22d90*/  STL.64 [R1+0x138], R6 ;  /* 0x0001380601007387 */ /* 0x0003e80000100a00 */
[----:B0-----:R-:W4:Y:S04]  /*22da0*/  LDL.LU R4, [R1+0x420] ;  /* 0x0004200001047983 */ /* 0x001f280000300800 */
[----:B------:R-:W4:Y:S04]  /*22db0*/  LDL.LU R5, [R1+0x424] ;  /* 0x0004240001057983 */ /* 0x000f280000300800 */
[----:B------:R-:W4:Y:S04]  /*22dc0*/  LDL.LU R17, [R1+0x418] ;  /* 0x0004180001117983 */ /* 0x000f280000300800 */
[----:B------:R-:W4:Y:S04]  /*22dd0*/  LDL.LU R16, [R1+0x41c] ;  /* 0x00041c0001107983 */ /* 0x000f280000300800 */
[----:B-1----:R-:W4:Y:S04]  /*22de0*/  LDL.LU R6, [R1+0x428] ;  /* 0x0004280001067983 */ /* 0x002f280000300800 */
[----:B------:R-:W4:Y:S04]  /*22df0*/  LDL.LU R7, [R1+0x42c] ;  /* 0x00042c0001077983 */ /* 0x000f280000300800 */
[----:B------:R-:W4:Y:S04]  /*22e00*/  LDL.LU R28, [R1+0x430] ;  /* 0x00043000011c7983 */ /* 0x000f280000300800 */
[----:B------:R-:W2:Y:S04]  /*22e10*/  LDL.LU R27, [R1+0x434] ;  /* 0x00043400011b7983 */ /* 0x000ea80000300800 */
[----:B------:R-:W2:Y:S04]  /*22e20*/  LDL.LU R26, [R1+0x440] ;  /* 0x00044000011a7983 */ /* 0x000ea80000300800 */
[----:B--2---:R-:W-:Y:S04]  /*22e30*/  STL.64 [R1+0x1ce8], R26 ;  /* 0x001ce81a01007387 */ /* 0x004fe80000100a00 */
[----:B------:R0:W-:Y:S04]  /*22e40*/  STL.64 [R1+0x1ce0], R24 ;  /* 0x001ce01801007387 */ /* 0x0001e80000100a00 */
[----:B0-----:R-:W2:Y:S04]  /*22e50*/  LDL.LU R24, [R1+0x100] ;  /* 0x0001000001187983 */ /* 0x001ea80000300800 */
[----:B------:R-:W2:Y:S01]  /*22e60*/  LDL.LU R25, [R1+0x104] ;  /* 0x0001040001197983 */ /* 0x000ea20000300800 */
[C---:B---3--:R-:W-:Y:S01]  /*22e70*/  FMUL R8, R0.reuse, R21 ;  /* 0x0000001500087220 */ /* 0x048fe20000400000 */
[----:B----4-:R-:W-:Y:S01]  /*22e80*/  FMUL R9, R0, R20 ;  /* 0x0000001400097220 */ /* 0x010fe20000400000 */
[C---:B------:R-:W-:Y:S01]  /*22e90*/  FMUL R10, R2.reuse, R17 ;  /* 0x00000011020a7220 */ /* 0x040fe20000400000 */
[----:B------:R-:W-:Y:S01]  /*22ea0*/  FMUL R11, R2, R16 ;  /* 0x00000010020b7220 */ /* 0x000fe20000400000 */
[----:B------:R-:W3:Y:S04]  /*22eb0*/  LDL.LU R23, [R1+0x444] ;  /* 0x0004440001177983 */ /* 0x000ee80000300800 */
[----:B------:R-:W4:Y:S04]  /*22ec0*/  LDL.LU R22, [R1+0x438] ;  /* 0x0004380001167983 */ /* 0x000f280000300800 */
[----:B------:R-:W3:Y:S04]  /*22ed0*/  LDL.LU R19, [R1+0x43c] ;  /* 0x00043c0001137983 */ /* 0x000ee80000300800 */
[----:B------:R-:W3:Y:S04]  /*22ee0*/  LDL.LU R18, [R1+0x448] ;  /* 0x0004480001127983 */ /* 0x000ee80000300800 */
[----:B------:R-:W3:Y:S04]  /*22ef0*/  LDL.LU R3, [R1+0x44c] ;  /* 0x00044c0001037983 */ /* 0x000ee80000300800 */
[----:B------:R-:W3:Y:S01]  /*22f00*/  LDL.LU.64 R26, [R1+0x1ce8] ;  /* 0x001ce800011a7983 */ /* 0x000ee20000300a00 */
[----:B--2---:R-:W-:Y:S03]  /*22f10*/  HMMA.16816.F32.BF16 R8, R12, R24, R8 ;  /* 0x000000180c08723c */ /* 0x004fe60000041808 */
[----:B------:R-:W2:-:S15]  /*22f20*/  LDL.LU.64 R24, [R1+0x1ce0] ;  /* 0x001ce00001187983 */ /* 0x000e9e0000300a00 */
[----:B------:R-:W-:-:S05]  /*22f30*/  NOP ;  /* 0x0000000000007918 */ /* 0x000fca0000000000 */
[----:B------:R0:W-:Y:S04]  /*22f40*/  STL.64 [R1+0x70], R8 ;  /* 0x0000700801007387 */ /* 0x0001e80000100a00 */
[----:B------:R4:W-:Y:S04]  /*22f50*/  STL.64 [R1+0x78], R10 ;  /* 0x0000780a01007387 */ /* 0x0009e80000100a00 */
[----:B0-----:R-:W2:Y:S04]  /*22f60*/  LDL.LU R8, [R1+0xf0] ;  /* 0x0000f00001087983 */ /* 0x001ea80000300800 */
[----:B------:R-:W2:Y:S01]  /*22f70*/  LDL.LU R9, [R1+0xf4] ;  /* 0x0000f40001097983 */ /* 0x000ea20000300800 */
[C---:B------:R-:W-:Y:S01]  /*22f80*/  FMUL R4, R0.reuse, R4 ;  /* 0x0000000400047220 */ /* 0x040fe20000400000 */
[----:B------:R-:W-:Y:S01]  /*22f90*/  FMUL R5, R0, R5 ;  /* 0x0000000500057220 */ /* 0x000fe20000400000 */
[C---:B------:R-:W-:Y:S01]  /*22fa0*/  FMUL R6, R2.reuse, R6 ;  /* 0x0000000602067220 */ /* 0x040fe20000400000 */
[C---:B------:R-:W-:Y:S01]  /*22fb0*/  FMUL R7, R2.reuse, R7 ;  /* 0x0000000702077220 */ /* 0x040fe20000400000 */
[C---:B----4-:R-:W-:Y:S01]  /*22fc0*/  FMUL R10, R2.reuse, R22 ;  /* 0x00000016020a7220 */ /* 0x050fe20000400000 */
[----:B---3--:R-:W-:Y:S01]  /*22fd0*/  FMUL R11, R2, R19 ;  /* 0x00000013020b7220 */ /* 0x008fe20000400000 */
[----:B------:R-:W3:Y:S04]  /*22fe0*/  LDL.LU R20, [R1+0x80] ;  /* 0x0000800001147983 */ /* 0x000ee80000300800 */
[----:B--2---:R-:W-:Y:S07]  /*22ff0*/  HMMA.16816.F32.BF16 R4, R12, R8, R4 ;  /* 0x000000080c04723c */ /* 0x004fee0000041804 */
[C---:B------:R-:W-:Y:S01]  /*23000*/  FMUL R8, R0.reuse, R28 ;  /* 0x0000001c00087220 */ /* 0x040fe20000400000 */
[----:B------:R-:W-:-:S07]  /*23010*/  FMUL R9, R0, R27 ;  /* 0x0000001b00097220 */ /* 0x000fce0000400000 */
[----:B------:R-:W-:Y:S08]  /*23020*/  HMMA.16816.F32.BF16 R8, R12, R24, R8 ;  /* 0x000000180c08723c */ /* 0x000ff00000041808 */
[----:B------:R0:W-:Y:S04]  /*23030*/  STL.64 [R1+0x60], R4 ;  /* 0x0000600401007387 */ /* 0x0001e80000100a00 */
[----:B------:R-:W-:Y:S04]  /*23040*/  STL.64 [R1+0x68], R6 ;  /* 0x0000680601007387 */ /* 0x000fe80000100a00 */
[----:B------:R-:W3:Y:S04]  /*23050*/  LDL.LU R21, [R1+0x84] ;  /* 0x0000840001157983 */ /* 0x000ee80000300800 */
[----:B------:R-:W2:Y:S04]  /*23060*/  LDL.LU R16, [R1+0xb0] ;  /* 0x0000b00001107983 */ /* 0x000ea80000300800 */
[----:B------:R-:W2:Y:S01]  /*23070*/  LDL.LU R17, [R1+0xb4] ;  /* 0x0000b40001117983 */ /* 0x000ea20000300800 */
[----:B0-----:R-:W-:-:S03]  /*23080*/  FMUL R4, R0, R26 ;  /* 0x0000001a00047220 */ /* 0x001fc60000400000 */
[----:B------:R-:W4:Y:S04]  /*23090*/  LDL.LU.64 R26, [R1+0x1cd8] ;  /* 0x001cd800011a7983 */ /* 0x000f280000300a00 */
[----:B------:R0:W-:Y:S04]  /*230a0*/  STL.64 [R1+0x50], R8 ;  /* 0x0000500801007387 */ /* 0x0001e80000100a00 */
[----:B------:R-:W-:Y:S04]  /*230b0*/  STL.64 [R1+0x58], R10 ;  /* 0x0000580a01007387 */ /* 0x000fe80000100a00 */
[----:B0-----:R-:W3:Y:S04]  /*230c0*/  LDL.LU R8, [R1+0xd0] ;  /* 0x0000d00001087983 */ /* 0x001ee80000300800 */
[----:B------:R-:W3:Y:S01]  /*230d0*/  LDL.LU R9, [R1+0xd4] ;  /* 0x0000d40001097983 */ /* 0x000ee20000300800 */
[----:B------:R-:W-:Y:S01]  /*230e0*/  FMUL R5, R0, R23 ;  /* 0x0000001700057220 */ /* 0x000fe20000400000 */
[C---:B------:R-:W-:Y:S01]  /*230f0*/  FMUL R6, R2.reuse, R18 ;  /* 0x0000001202067220 */ /* 0x040fe20000400000 */
[----:B------:R-:W-:-:S07]  /*23100*/  FMUL R7, R2, R3 ;  /* 0x0000000302077220 */ /* 0x000fce0000400000 */
[----:B---3--:R-:W-:Y:S01]  /*23110*/  HMMA.16816.F32.BF16 R4, R12, R8, R4 ;  /* 0x000000080c04723c */ /* 0x008fe20000041804 */
[----:B------:R-:W3:Y:S04]  /*23120*/  LDL.LU R8, [R1+0x450] ;  /* 0x0004500001087983 */ /* 0x000ee80000300800 */
[----:B------:R-:W2:-:S15]  /*23130*/  LDL.LU R9, [R1+0x454] ;  /* 0x0004540001097983 */ /* 0x000e9e0000300800 */
[----:B------:R-:W-:-:S03]  /*23140*/  NOP ;  /* 0x0000000000007918 */ /* 0x000fc60000000000 */
[----:B------:R0:W-:Y:S04]  /*23150*/  STL.64 [R1+0x30], R4 ;  /* 0x0000300401007387 */ /* 0x0001e80000100a00 */
[----:B------:R1:W-:Y:S04]  /*23160*/  STL.64 [R1+0x38], R6 ;  /* 0x0000380601007387 */ /* 0x0003e80000100a00 */
[----:B0-----:R-:W2:Y:S04]  /*23170*/  LDL.LU R4, [R1+0x460] ;  /* 0x0004600001047983 */ /* 0x001ea80000300800 */
[----:B------:R-:W2:Y:S04]  /*23180*/  LDL.LU R5, [R1+0x464] ;  /* 0x0004640001057983 */ /* 0x000ea80000300800 */
[----:B------:R-:W2:Y:S04]  /*23190*/  LDL.LU R10, [R1+0x458] ;  /* 0x00045800010a7983 */ /* 0x000ea80000300800 */
[----:B------:R-:W2:Y:S04]  /*231a0*/  LDL.LU R11, [R1+0x45c] ;  /* 0x00045c00010b7983 */ /* 0x000ea80000300800 */
[----:B-1----:R-:W2:Y:S04]  /*231b0*/  LDL.LU R6, [R1+0x468] ;  /* 0x0004680001067983 */ /* 0x002ea80000300800 */
[----:B------:R-:W2:Y:S04]  /*231c0*/  LDL.LU R7, [R1+0x46c] ;  /* 0x00046c0001077983 */ /* 0x000ea80000300800 */
[----:B------:R-:W2:Y:S04]  /*231d0*/  LDL.LU R28, [R1+0x470] ;  /* 0x00047000011c7983 */ /* 0x000ea80000300800 */
[----:B------:R-:W3:Y:S04]  /*231e0*/  LDL.LU R25, [R1+0x474] ;  /* 0x0004740001197983 */ /* 0x000ee80000300800 */
[----:B------:R-:W3:Y:S04]  /*231f0*/  LDL.LU R24, [R1+0x480] ;  /* 0x0004800001187983 */ /* 0x000ee80000300800 */
[----:B----4-:R-:W-:Y:S04]  /*23200*/  STL.64 [R1+0x1cd0], R26 ;  /* 0x001cd01a01007387 */ /* 0x010fe80000100a00 */
[----:B---3--:R0:W-:Y:S04]  /*23210*/  STL.64 [R1+0x1cc8], R24 ;  /* 0x001cc81801007387 */ /* 0x0081e80000100a00 */
[----:B0-----:R-:W3:Y:S04]  /*23220*/  LDL.LU R24, [R1+0xc0] ;  /* 0x0000c00001187983 */ /* 0x001ee80000300800 */
[----:B------:R-:W3:Y:S01]  /*23230*/  LDL.LU R25, [R1+0xc4] ;  /* 0x0000c40001197983 */ /* 0x000ee20000300800 */
[C---:B------:R-:W-:Y:S01]  /*23240*/  FMUL R8, R0.reuse, R8 ;  /* 0x0000000800087220 */ /* 0x040fe20000400000 */
[----:B--2---:R-:W-:Y:S01]  /*23250*/  FMUL R9, R0, R9 ;  /* 0x0000000900097220 */ /* 0x004fe20000400000 */
[C---:B------:R-:W-:Y:S01]  /*23260*/  FMUL R10, R2.reuse, R10 ;  /* 0x0000000a020a7220 */ /* 0x040fe20000400000 */
[----:B------:R-:W-:Y:S01]  /*23270*/  FMUL R11, R2, R11 ;  /* 0x0000000b020b7220 */ /* 0x000fe20000400000 */
[----:B------:R-:W2:Y:S04]  /*23280*/  LDL.LU R23, [R1+0x484] ;  /* 0x0004840001177983 */ /* 0x000ea80000300800 */
[----:B------:R-:W4:Y:S04]  /*23290*/  LDL.LU R22, [R1+0x478] ;  /* 0x0004780001167983 */ /* 0x000f280000300800 */
[----:B------:R-:W2:Y:S04]  /*232a0*/  LDL.LU R19, [R1+0x47c] ;  /* 0x00047c0001137983 */ /* 0x000ea80000300800 */
[----:B------:R-:W2:Y:S04]  /*232b0*/  LDL.LU R18, [R1+0x488] ;  /* 0x0004880001127983 */ /* 0x000ea80000300800 */
[----:B------:R-:W2:Y:S04]  /*232c0*/  LDL.LU R3, [R1+0x48c] ;  /* 0x00048c0001037983 */ /* 0x000ea80000300800 */
[----:B------:R-:W2:Y:S01]  /*232d0*/  LDL.LU.64 R26, [R1+0x1cd0] ;  /* 0x001cd000011a7983 */ /* 0x000ea20000300a00 */
[----:B---3--:R-:W-:Y:S03]  /*232e0*/  HMMA.16816.F32.BF16 R8, R12, R24, R8 ;  /* 0x000000180c08723c */ /* 0x008fe60000041808 */
[----:B------:R-:W3:-:S15]  /*232f0*/  LDL.LU.64 R24, [R1+0x1cc8] ;  /* 0x001cc80001187983 */ /* 0x000ede0000300a00 */
[----:B------:R-:W-:-:S05]  /*23300*/  NOP ;  /* 0x0000000000007918 */ /* 0x000fca0000000000 */
[----:B------:R0:W-:Y:S04]  /*23310*/  STL.64 [R1+0x20], R8 ;  /* 0x0000200801007387 */ /* 0x0001e80000100a00 */
[----:B------:R1:W-:Y:S04]  /*23320*/  STL.64 [R1+0x28], R10 ;  /* 0x0000280a01007387 */ /* 0x0003e80000100a00 */
[----:B0-----:R-:W1:Y:S04]  /*23330*/  LDL.LU R8, [R1+0x90] ;  /* 0x0000900001087983 */ /* 0x001e680000300800 */
[----:B------:R-:W1:Y:S01]  /*23340*/  LDL.LU R9, [R1+0x94] ;  /* 0x0000940001097983 */ /* 0x000e620000300800 */
[C---:B------:R-:W-:Y:S01]  /*23350*/  FMUL R4, R0.reuse, R4 ;  /* 0x0000000400047220 */ /* 0x040fe20000400000 */
[----:B------:R-:W-:Y:S01]  /*23360*/  FMUL R5, R0, R5 ;  /* 0x0000000500057220 */ /* 0x000fe20000400000 */
[C---:B------:R-:W-:Y:S01]  /*23370*/  FMUL R6, R2.reuse, R6 ;  /* 0x0000000602067220 */ /* 0x040fe20000400000 */
[----:B------:R-:W-:-:S07]  /*23380*/  FMUL R7, R2, R7 ;  /* 0x0000000702077220 */ /* 0x000fce0000400000 */
[----:B-1----:R-:W-:Y:S07]  /*23390*/  HMMA.16816.F32.BF16 R8, R12, R8, R4 ;  /* 0x000000080c08723c */ /* 0x002fee0000041804 */
[C---:B------:R-:W-:Y:S01]  /*233a0*/  FMUL R4, R0.reuse, R28 ;  /* 0x0000001c00047220 */ /* 0x040fe20000400000 */
[----:B---3--:R-:W-:Y:S01]  /*233b0*/  FMUL R5, R0, R25 ;  /* 0x0000001900057220 */ /* 0x008fe20000400000 */
[C---:B----4-:R-:W-:Y:S01]  /*233c0*/  FMUL R6, R2.reuse, R22 ;  /* 0x0000001602067220 */ /* 0x050fe20000400000 */
[----:B--2---:R-:W-:-:S13]  /*233d0*/  FMUL R7, R2, R19 ;  /* 0x0000001302077220 */ /* 0x004fda0000400000 */
[----:B------:R0:W-:Y:S04]  /*233e0*/  STL.64 [R1], R8 ;  /* 0x0000000801007387 */ /* 0x0001e80000100a00 */
[----:B------:R1:W-:Y:S01]  /*233f0*/  STL.64 [R1+0x8], R10 ;  /* 0x0000080a01007387 */ /* 0x0003e20000100a00 */
[----:B------:R-:W-:Y:S01]  /*23400*/  HMMA.16816.F32.BF16 R4, R12, R20, R4 ;  /* 0x000000140c04723c */ /* 0x000fe20000041804 */
[C---:B0-----:R-:W-:Y:S01]  /*23410*/  FMUL R8, R0.reuse, R24 ;  /* 0x0000001800087220 */ /* 0x041fe20000400000 */
[----:B------:R-:W-:Y:S01]  /*23420*/  FMUL R9, R0, R23 ;  /* 0x0000001700097220 */ /* 0x000fe20000400000 */
[C---:B-1----:R-:W-:Y:S01]  /*23430*/  FMUL R10, R2.reuse, R18 ;  /* 0x00000012020a7220 */ /* 0x042fe20000400000 */
[----:B------:R-:W-:-:S07]  /*23440*/  FMUL R11, R2, R3 ;  /* 0x00000003020b7220 */ /* 0x000fce0000400000 */
[----:B------:R-:W-:-:S12]  /*23450*/  HMMA.16816.F32.BF16 R8, R12, R16, R8 ;  /* 0x000000100c08723c */ /* 0x000fd80000041808 */
[----:B------:R-:W-:Y:S04]  /*23460*/  STL.64 [R1+0x1aa8], R6 ;  /* 0x001aa80601007387 */ /* 0x000fe80000100a00 */
[----:B------:R0:W-:Y:S07]  /*23470*/  STL.64 [R1+0x1aa0], R4 ;  /* 0x001aa00401007387 */ /* 0x0001ee0000100a00 */
[----:B------:R1:W-:Y:S04]  /*23480*/  STL [R1+0x40], R8 ;  /* 0x0000400801007387 */ /* 0x0003e80000100800 */
[----:B------:R-:W2:Y:S04]  /*23490*/  LDL.LU R18, [R1+0x490] ;  /* 0x0004900001127983 */ /* 0x000ea80000300800 */
[----:B------:R-:W3:Y:S01]  /*234a0*/  LDL.LU R17, [R1+0x494] ;  /* 0x0004940001117983 */ /* 0x000ee20000300800 */
[----:B0-----:R-:W-:-:S03]  /*234b0*/  MOV R4, R11 ;  /* 0x0000000b00047202 */ /* 0x001fc60000000f00 */
[----:B------:R-:W4:Y:S01]  /*234c0*/  LDL.LU R16, [R1+0x4a0] ;  /* 0x0004a00001107983 */ /* 0x000f220000300800 */
[----:B------:R-:W-:-:S03]  /*234d0*/  IMAD.MOV.U32 R5, RZ, RZ, R10 ;  /* 0x000000ffff057224 */ /* 0x000fc600078e000a */
[----:B------:R-:W4:Y:S01]  /*234e0*/  LDL.LU R11, [R1+0x4a4] ;  /* 0x0004a400010b7983 */ /* 0x000f220000300800 */
[----:B------:R-:W-:-:S03]  /*234f0*/  MOV R28, R9 ;  /* 0x00000009001c7202 */ /* 0x000fc60000000f00 */
[----:B------:R-:W4:Y:S04]  /*23500*/  LDL.LU R10, [R1+0x498] ;  /* 0x00049800010a7983 */ /* 0x000f280000300800 */
[----:B------:R-:W4:Y:S04]  /*23510*/  LDL.LU R9, [R1+0x49c] ;  /* 0x00049c0001097983 */ /* 0x000f280000300800 */
[----:B-1----:R-:W4:Y:S04]  /*23520*/  LDL.LU R8, [R1+0x4a8] ;  /* 0x0004a80001087983 */ /* 0x002f280000300800 */
[----:B------:R-:W4:Y:S04]  /*23530*/  LDL.LU R24, [R1+0x4c0] ;  /* 0x0004c00001187983 */ /* 0x000f280000300800 */
[----:B------:R-:W4:Y:S01]  /*23540*/  LDL.LU R25, [R1+0x4c4] ;  /* 0x0004c40001197983 */ /* 0x000f220000300800 */
[----:B------:R-:W-:-:S03]  /*23550*/  LOP3.LUT R3, R29, 0x20, RZ, 0x3c, !PT ;  /* 0x000000201d037812 */ /* 0x000fc600078e3cff */
[----:B------:R-:W-:Y:S01]  /*23560*/  STL.64 [R1+0x1cc0], R26 ;  /* 0x001cc01a01007387 */ /* 0x000fe20000100a00 */
[C---:B--2---:R-:W-:Y:S01]  /*23570*/  FMUL R20, R0.reuse, R18 ;  /* 0x0000001200147220 */ /* 0x044fe20000400000 */
[C---:B---3--:R-:W-:Y:S01]  /*23580*/  FMUL R21, R0.reuse, R17 ;  /* 0x0000001100157220 */ /* 0x048fe20000400000 */
[----:B----4-:R-:W-:Y:S01]  /*23590*/  FMUL R17, R0, R11 ;  /* 0x0000000b00117220 */ /* 0x010fe20000400000 */
[C---:B------:R-:W-:Y:S01]  /*235a0*/  FMUL R22, R2.reuse, R10 ;  /* 0x0000000a02167220 */ /* 0x040fe20000400000 */
[C---:B------:R-:W-:Y:S01]  /*235b0*/  FMUL R23, R2.reuse, R9 ;  /* 0x0000000902177220 */ /* 0x040fe20000400000 */
[----:B------:R-:W-:Y:S02]  /*235c0*/  FMUL R18, R2, R8 ;  /* 0x0000000802127220 */ /* 0x000fe40000400000 */
[----:B------:R-:W0:Y:S04]  /*235d0*/  LDSM.16.M88.4 R8, [R3+UR6+0x18000] ;  /* 0x018000060308783b */ /* 0x000e280008000200 */
[----:B------:R1:W-:Y:S04]  /*235e0*/  STL.64 [R1+0x1cb8], R24 ;  /* 0x001cb81801007387 */ /* 0x0003e80000100a00 */
[----:B-1----:R-:W2:Y:S04]  /*235f0*/  LDL.LU R24, [R1+0xa0] ;  /* 0x0000a00001187983 */ /* 0x002ea80000300800 */
[----:B------:R-:W2:Y:S04]  /*23600*/  LDL.LU R25, [R1+0xa4] ;  /* 0x0000a40001197983 */ /* 0x000ea80000300800 */
[----:B------:R-:W3:Y:S04]  /*23610*/  LDL.LU R19, [R1+0x4ac] ;  /* 0x0004ac0001137983 */ /* 0x000ee80000300800 */
[----:B------:R-:W4:Y:S04]  /*23620*/  LDL.LU R7, [R1+0x4b8] ;  /* 0x0004b80001077983 */ /* 0x000f280000300800 */
[----:B------:R-:W4:Y:S04]  /*23630*/  LDL.LU R6, [R1+0x4bc] ;  /* 0x0004bc0001067983 */ /* 0x000f280000300800 */
[----:B------:R-:W-:Y:S04]  /*23640*/  STL [R1+0x1ba0], R4 ;  /* 0x001ba00401007387 */ /* 0x000fe80000100800 */
[----:B------:R-:W-:Y:S04]  /*23650*/  STL [R1+0x1b9c], R5 ;  /* 0x001b9c0501007387 */ /* 0x000fe80000100800 */
[----:B------:R1:W-:Y:S04]  /*23660*/  STL [R1+0x1b98], R28 ;  /* 0x001b981c01007387 */ /* 0x0003e80000100800 */
[----:B-1----:R-:W4:Y:S04]  /*23670*/  LDL.LU R28, [R1+0x4b4] ;  /* 0x0004b400011c7983 */ /* 0x002f280000300800 */
[----:B------:R1:W-:Y:S04]  /*23680*/  STL [R1+0x1b6c], R29 ;  /* 0x001b6c1d01007387 */ /* 0x0003e80000100800 */
[----:B-1----:R-:W4:Y:S04]  /*23690*/  LDL.LU R29, [R1+0x4b0] ;  /* 0x0004b000011d7983 */ /* 0x002f280000300800 */
[----:B------:R-:W4:Y:S04]  /*236a0*/  LDL.LU R5, [R1+0x4c8] ;  /* 0x0004c80001057983 */ /* 0x000f280000300800 */
[----:B0-----:R-:W-:Y:S04]  /*236b0*/  STL.64 [R1+0x1c80], R10 ;  /* 0x001c800a01007387 */ /* 0x001fe80000100a00 */
[----:B------:R0:W-:Y:S04]  /*236c0*/  STL.64 [R1+0x1c78], R8 ;  /* 0x001c780801007387 */ /* 0x0001e80000100a00 */
[----:B0-----:R-:W4:Y:S04]  /*236d0*/  LDL.LU R8, [R1+0x170] ;  /* 0x0001700001087983 */ /* 0x001f280000300800 */
[----:B------:R-:W4:Y:S01]  /*236e0*/  LDL.LU R9, [R1+0x174] ;  /* 0x0001740001097983 */ /* 0x000f220000300800 */
[----:B------:R-:W-:-:S03]  /*236f0*/  FMUL R16, R0, R16 ;  /* 0x0000001000107220 */ /* 0x000fc60000400000 */
[----:B------:R-:W4:Y:S01]  /*23700*/  LDL.LU.64 R26, [R1+0x1cc0] ;  /* 0x001cc000011a7983 */ /* 0x000f220000300a00 */
[----:B---3--:R-:W-:Y:S01]  /*23710*/  FMUL R19, R2, R19 ;  /* 0x0000001302137220 */ /* 0x008fe20000400000 */
[C---:B--2---:R-:W-:Y:S02]  /*23720*/  HMMA.16816.F32.BF16 R20, R12.reuse, R24, R20 ;  /* 0x000000180c14723c */ /* 0x044fe40000041814 */
[----:B------:R-:W2:Y:S04]  /*23730*/  LDL.LU.64 R24, [R1+0x1cb8] ;  /* 0x001cb80001187983 */ /* 0x000ea80000300a00 */
[----:B------:R-:W3:Y:S01]  /*23740*/  LDL.LU R4, [R1+0x4cc] ;  /* 0x0004cc0001047983 */ /* 0x000ee20000300800 */
[----:B----4-:R-:W-:-:S15]  /*23750*/  HMMA.16816.F32.BF16 R8, R12, R8, R16 ;  /* 0x000000080c08723c */ /* 0x010fde0000041810 */
[----:B------:R-:W-:-:S01]  /*23760*/  NOP ;  /* 0x0000000000007918 */ /* 0x000fc20000000000 */
[----:B------:R-:W-:Y:S04]  /*23770*/  STL.64 [R1+0x10], R20 ;  /* 0x0000101401007387 */ /* 0x000fe80000100a00 */
[----:B------:R-:W-:Y:S04]  /*23780*/  STL.64 [R1+0x18], R22 ;  /* 0x0000181601007387 */ /* 0x000fe80000100a00 */
[----:B------:R-:W0:Y:S04]  /*23790*/  LDSM.16.M88.4 R20, [R3+UR6+0x18800] ;  /* 0x018800060314783b */ /* 0x000e280008000200 */
[----:B------:R1:W-:Y:S04]  /*237a0*/  STL.64 [R1+0x1b0], R8 ;  /* 0x0001b00801007387 */ /* 0x0003e80000100a00 */
[----:B------:R-:W-:Y:S04]  /*237b0*/  STL.64 [R1+0x1b8], R10 ;  /* 0x0001b80a01007387 */ /* 0x000fe80000100a00 */
[----:B-1----:R-:W4:Y:S04]  /*237c0*/  LDL.LU R8, [R1+0x180] ;  /* 0x0001800001087983 */ /* 0x002f280000300800 */
[----:B------:R-:W4:Y:S01]  /*237d0*/  LDL.LU R9, [R1+0x184] ;  /* 0x0001840001097983 */ /* 0x000f220000300800 */
[C---:B------:R-:W-:Y:S01]  /*237e0*/  FMUL R16, R0.reuse, R29 ;  /* 0x0000001d00107220 */ /* 0x040fe20000400000 */
[C---:B------:R-:W-:Y:S01]  /*237f0*/  FMUL R17, R0.reuse, R28 ;  /* 0x0000001c00117220 */ /* 0x040fe20000400000 */
[C---:B--2---:R-:W-:Y:S01]  /*23800*/  FMUL R24, R0.reuse, R24 ;  /* 0x0000001800187220 */ /* 0x044fe20000400000 */
[----:B------:R-:W-:Y:S01]  /*23810*/  FMUL R25, R0, R25 ;  /* 0x0000001900197220 */ /* 0x000fe20000400000 */
[----:B----4-:R1:W-:Y:S04]  /*23820*/  STL.64 [R1+0x1c88], R8 ;  /* 0x001c880801007387 */ /* 0x0103e80000100a00 */
[----:B0-----:R-:W-:Y:S04]  /*23830*/  STL.64 [R1+0x1b78], R22 ;  /* 0x001b781601007387 */ /* 0x001fe80000100a00 */
[----:B------:R-:W-:Y:S01]  /*23840*/  STL.64 [R1+0x1b70], R20 ;  /* 0x001b701401007387 */ /* 0x000fe20000100a00 */
[----:B-1----:R-:W-:Y:S01]  /*23850*/  MOV R8, R27 ;  /* 0x0000001b00087202 */ /* 0x002fe20000000f00 */
[----:B------:R-:W-:-:S02]  /*23860*/  IMAD.MOV.U32 R9, RZ, RZ, R26 ;  /* 0x000000ffff097224 */ /* 0x000fc400078e001a */
[C---:B------:R-:W-:Y:S01]  /*23870*/  FMUL R26, R2.reuse, R5 ;  /* 0x00000005021a7220 */ /* 0x040fe20000400000 */
[----:B---3--:R-:W-:-:S05]  /*23880*/  FMUL R27, R2, R4 ;  /* 0x00000004021b7220 */ /* 0x008fca0000400000 */
[----:B------:R-:W-:Y:S04]  /*23890*/  STL.64 [R1+0x1cb0], R26 ;  /* 0x001cb01a01007387 */ /* 0x000fe80000100a00 */
[----:B------:R0:W-:Y:S04]  /*238a0*/  STL.64 [R1+0x1ca8], R24 ;  /* 0x001ca81801007387 */ /* 0x0001e80000100a00 */
[----:B0-----:R-:W2:Y:S04]  /*238b0*/  LDL.LU R24, [R1+0x1d0] ;  /* 0x0001d00001187983 */ /* 0x001ea80000300800 */
[----:B------:R-:W2:Y:S04]  /*238c0*/  LDL.LU R25, [R1+0x1d4] ;  /* 0x0001d40001197983 */ /* 0x000ea80000300800 */
[----:B------:R-:W3:Y:S04]  /*238d0*/  LDL.LU R29, [R1+0x4d4] ;  /* 0x0004d400011d7983 */ /* 0x000ee80000300800 */
[----:B------:R-:W4:Y:S04]  /*238e0*/  LDL.LU R28, [R1+0x4e0] ;  /* 0x0004e000011c7983 */ /* 0x000f280000300800 */
[----:B------:R-:W2:Y:S04]  /*238f0*/  LDL.LU R11, [R1+0x4e4] ;  /* 0x0004e400010b7983 */ /* 0x000ea80000300800 */
[----:B------:R-:W2:Y:S01]  /*23900*/  LDL.LU R10, [R1+0x4d8] ;  /* 0x0004d800010a7983 */ /* 0x000ea20000300800 */
[C---:B------:R-:W-:Y:S01]  /*23910*/  FMUL R19, R2.reuse, R6 ;  /* 0x0000000602137220 */ /* 0x040fe20000400000 */
[----:B------:R-:W-:-:S02]  /*23920*/  FMUL R18, R2, R7 ;  /* 0x0000000702127220 */ /* 0x000fc40000400000 */
[----:B--2---:R-:W-:Y:S04]  /*23930*/  STL.64 [R1+0x1ca0], R10 ;  /* 0x001ca00a01007387 */ /* 0x004fe80000100a00 */
[----:B------:R0:W-:Y:S04]  /*23940*/  STL.64 [R1+0x1c98], R8 ;  /* 0x001c980801007387 */ /* 0x0001e80000100a00 */
[----:B0-----:R-:W2:Y:S04]  /*23950*/  LDL.LU R8, [R1+0x1a0] ;  /* 0x0001a00001087983 */ /* 0x001ea80000300800 */
[----:B------:R-:W2:Y:S04]  /*23960*/  LDL.LU R9, [R1+0x1a4] ;  /* 0x0001a40001097983 */ /* 0x000ea80000300800 */
[----:B------:R-:W4:Y:S04]  /*23970*/  LDL.LU R5, [R1+0x4dc] ;  /* 0x0004dc0001057983 */ /* 0x000f280000300800 */
[----:B------:R-:W4:Y:S04]  /*23980*/  LDL.LU R4, [R1+0x4e8] ;  /* 0x0004e80001047983 */ /* 0x000f280000300800 */
[----:B------:R-:W4:Y:S04]  /*23990*/  LDL.LU R3, [R1+0x4ec] ;  /* 0x0004ec0001037983 */ /* 0x000f280000300800 */
[----:B------:R-:W3:Y:S04]  /*239a0*/  LDL.LU R6, [R1+0x98] ;  /* 0x0000980001067983 */ /* 0x000ee80000300800 */
[----:B------:R-:W3:Y:S04]  /*239b0*/  LDL.LU R7, [R1+0x9c] ;  /* 0x00009c0001077983 */ /* 0x000ee80000300800 */
[----:B------:R-:W4:Y:S04]  /*239c0*/  LDL.LU R20, [R1+0x290] ;  /* 0x0002900001147983 */ /* 0x000f280000300800 */
[----:B------:R-:W4:Y:S04]  /*239d0*/  LDL.LU R21, [R1+0x294] ;  /* 0x0002940001157983 */ /* 0x000f280000300800 */
[----:B------:R-:W4:Y:S04]  /*239e0*/  LDL.LU R22, [R1+0x298] ;  /* 0x0002980001167983 */ /* 0x000f280000300800 */
[----:B------:R-:W4:Y:S01]  /*239f0*/  LDL.LU R23, [R1+0x29c] ;  /* 0x00029c0001177983 */ /* 0x000f220000300800 */
[C---:B------:R-:W-:Y:S03]  /*23a00*/  HMMA.16816.F32.BF16 R16, R12.reuse, R24, R16 ;  /* 0x000000180c10723c */ /* 0x040fe60000041810 */
[----:B---3--:R0:W-:Y:S04]  /*23a10*/  STL.64 [R1+0x1c20], R6 ;  /* 0x001c200601007387 */ /* 0x0081e80000100a00 */
[----:B0-----:R-:W3:Y:S04]  /*23a20*/  LDL.LU.64 R6, [R1+0x118] ;  /* 0x0001180001067983 */ /* 0x001ee80000300a00 */
[----:B------:R-:W2:Y:S04]  /*23a30*/  LDL.LU.64 R26, [R1+0x1cb0] ;  /* 0x001cb000011a7983 */ /* 0x000ea80000300a00 */
[----:B------:R-:W2:Y:S08]  /*23a40*/  LDL.LU.64 R24, [R1+0x1ca8] ;  /* 0x001ca80001187983 */ /* 0x000eb00000300a00 */
[----:B------:R-:W-:Y:S04]  /*23a50*/  STL.64 [R1+0x330], R16 ;  /* 0x0003301001007387 */ /* 0x000fe80000100a00 */
[----:B------:R0:W-:Y:S04]  /*23a60*/  STL.64 [R1+0x338], R18 ;  /* 0x0003381201007387 */ /* 0x0001e80000100a00 */
[----:B0-----:R-:W4:Y:S04]  /*23a70*/  LDL.LU R19, [R1+0x4d0] ;  /* 0x0004d00001137983 */ /* 0x001f280000300800 */
[----:B------:R-:W3:Y:S01]  /*23a80*/  LDL.LU.64 R10, [R1+0x1ca0] ;  /* 0x001ca000010a7983 */ /* 0x000ee20000300a00 */
[----:B--2---:R-:W-:Y:S03]  /*23a90*/  HMMA.16816.F32.BF16 R24, R12, R8, R24 ;  /* 0x000000080c18723c */ /* 0x004fe60000041818 */
[----:B------:R-:W2:Y:S01]  /*23aa0*/  LDL.LU.64 R8, [R1+0x1c98] ;  /* 0x001c980001087983 */ /* 0x000ea20000300a00 */
[C---:B------:R-:W-:Y:S01]  /*23ab0*/  FMUL R17, R0.reuse, R29 ;  /* 0x0000001d00117220 */ /* 0x040fe20000400000 */
[----:B----4-:R-:W-:Y:S01]  /*23ac0*/  FMUL R16, R0, R19 ;  /* 0x0000001300107220 */ /* 0x010fe20000400000 */
[C---:B---3--:R-:W-:Y:S01]  /*23ad0*/  FMUL R18, R2.reuse, R10 ;  /* 0x0000000a02127220 */ /* 0x048fe20000400000 */
[----:B------:R-:W-:-:S15]  /*23ae0*/  FMUL R19, R2, R5 ;  /* 0x0000000502137220 */ /* 0x000fde0000400000 */
[----:B------:R-:W-:-:S01]  /*23af0*/  NOP ;  /* 0x0000000000007918 */ /* 0x000fc20000000000 */
[----:B------:R0:W-:Y:S02]  /*23b00*/  STL.64 [R1+0x2d0], R24 ;  /* 0x0002d01801007387 */ /* 0x0001e40000100a00 */
[C---:B0-----:R-:W-:Y:S02]  /*23b10*/  FMUL R25, R0.reuse, R11 ;  /* 0x0000000b00197220 */ /* 0x041fe40000400000 */
[----:B------:R0:W-:Y:S01]  /*23b20*/  STL.64 [R1+0x2d8], R26 ;  /* 0x0002d81a01007387 */ /* 0x0001e20000100a00 */
[----:B------:R-:W-:-:S03]  /*23b30*/  FMUL R24, R0, R28 ;  /* 0x0000001c00187220 */ /* 0x000fc60000400000 */
[----:B------:R-:W3:Y:S01]  /*23b40*/  LDL.LU R0, [R1+0x1c94] ;  /* 0x001c940001007983 */ /* 0x000ee20000300800 */
[C---:B0-----:R-:W-:Y:S01]  /*23b50*/  FMUL R26, R2.reuse, R4 ;  /* 0x00000004021a7220 */ /* 0x041fe20000400000 */
[----:B------:R-:W-:Y:S02]  /*23b60*/  FMUL R27, R2, R3 ;  /* 0x00000003021b7220 */ /* 0x000fe40000400000 */
[----:B------:R-:W4:Y:S01]  /*23b70*/  LDL.LU R2, [R1+0x1c90] ;  /* 0x001c900001027983 */ /* 0x000f220000300800 */
[----:B--2---:R-:W-:-:S15]  /*23b80*/  HMMA.16816.F32.BF16 R8, R12, R8, R16 ;  /* 0x000000080c08723c */ /* 0x004fde0000041810 */
[----:B------:R-:W-:-:S08]  /*23b90*/  NOP ;  /* 0x0000000000007918 */ /* 0x000fd00000000000 */
[----:B------:R0:W-:Y:S01]  /*23ba0*/  STL [R1+0x2c0], R8 ;  /* 0x0002c00801007387 */ /* 0x0001e20000100800 */
[----:B------:R-:W-:-:S03]  /*23bb0*/  MOV R19, R9 ;  /* 0x0000000900137202 */ /* 0x000fc60000000f00 */
[----:B0-----:R-:W2:Y:S01]  /*23bc0*/  LDL.LU.64 R8, [R1+0x1c88] ;  /* 0x001c880001087983 */ /* 0x001ea20000300a00 */
[----:B------:R-:W-:Y:S01]  /*23bd0*/  MOV R18, R10 ;  /* 0x0000000a00127202 */ /* 0x000fe20000000f00 */
[----:B------:R-:W-:-:S04]  /*23be0*/  IMAD.MOV.U32 R17, RZ, RZ, R11 ;  /* 0x000000ffff117224 */ /* 0x000fc800078e000b */
[----:B------:R-:W-:Y:S04]  /*23bf0*/  STL.64 [R1+0x1ab8], R18 ;  /* 0x001ab81201007387 */ /* 0x000fe80000100a00 */
[----:B------:R0:W-:Y:S04]  /*23c00*/  STL [R1+0x1ab0], R17 ;  /* 0x001ab01101007387 */ /* 0x0001e80000100800 */
[----:B------:R-:W4:Y:S04]  /*23c10*/  LDL.LU R16, [R1+0x2a0] ;  /* 0x0002a00001107983 */ /* 0x000f280000300800 */
[----:B0-----:R-:W4:Y:S04]  /*23c20*/  LDL.LU R17, [R1+0x2a4] ;  /* 0x0002a40001117983 */ /* 0x001f280000300800 */
[----:B------:R-:W4:Y:S04]  /*23c30*/  LDL.LU R18, [R1+0x2a8] ;  /* 0x0002a80001127983 */ /* 0x000f280000300800 */
[----:B------:R-:W4:Y:S04]  /*23c40*/  LDL.LU R19, [R1+0x2ac] ;  /* 0x0002ac0001137983 */ /* 0x000f280000300800 */
[----:B------:R-:W4:Y:S01]  /*23c50*/  LDL.LU.64 R10, [R1+0x1c80] ;  /* 0x001c8000010a7983 */ /* 0x000f220000300a00 */
[----:B--2---:R-:W-:Y:S03]  /*23c60*/  HMMA.16816.F32.BF16 R12, R12, R8, R24 ;  /* 0x000000080c0c723c */ /* 0x004fe60000041818 */
[----:B------:R-:W2:Y:S04]  /*23c70*/  LDL.LU.64 R8, [R1+0x1c78] ;  /* 0x001c780001087983 */ /* 0x000ea80000300a00 */
[----:B------:R-:W2:-:S15]  /*23c80*/  LDL.LU.64 R26, [R1+0x128] ;  /* 0x00012800011a7983 */ /* 0x000e9e0000300a00 */
[----:B------:R-:W-:-:S01]  /*23c90*/  NOP ;  /* 0x0000000000007918 */ /* 0x000fc20000000000 */
[----:B------:R-:W-:Y:S04]  /*23ca0*/  STL.64 [R1+0x2b0], R12 ;  /* 0x0002b00c01007387 */ /* 0x000fe80000100a00 */
[----:B------:R3:W-:Y:S02]  /*23cb0*/  STL.64 [R1+0x2b8], R14 ;  /* 0x0002b80e01007387 */ /* 0x0007e40000100a00 */
[----:B---3--:R-:W-:Y:S02]  /*23cc0*/  MOV R15, R0 ;  /* 0x00000000000f7202 */ /* 0x008fe40000000f00 */
[----:B----4-:R-:W-:Y:S01]  /*23cd0*/  MOV R14, R2 ;  /* 0x00000002000e7202 */ /* 0x010fe20000000f00 */
[----:B--2---:R-:W-:Y:S06]  /*23ce0*/  HMMA.16816.F32.BF16 R16, R8, R26, R16 ;  /* 0x0000001a0810723c */ /* 0x004fec0000041810 */
[----:B------:R-:W-:Y:S01]  /*23cf0*/  MOV R12, R27 ;  /* 0x0000001b000c7202 */ /* 0x000fe20000000f00 */
[----:B------:R-:W-:-:S15]  /*23d00*/  IMAD.MOV.U32 R13, RZ, RZ, R26 ;  /* 0x000000ffff0d7224 */ /* 0x000fde00078e001a */
[----:B------:R-:W-:-:S02]  /*23d10*/  NOP ;  /* 0x0000000000007918 */ /* 0x000fc40000000000 */
[----:B------:R-:W-:Y:S01]  /*23d20*/  IMAD.MOV.U32 R0, RZ, RZ, R19 ;  /* 0x000000ffff007224 */ /* 0x000fe200078e0013 */
[----:B------:R-:W-:Y:S01]  /*23d30*/  MOV R2, R18 ;  /* 0x0000001200027202 */ /* 0x000fe20000000f00 */
[----:B------:R0:W-:Y:S04]  /*23d40*/  STL.64 [R1+0x2a0], R16 ;  /* 0x0002a01001007387 */ /* 0x0001e80000100a00 */
[----:B------:R-:W-:Y:S04]  /*23d50*/  STL [R1+0x1bd0], R0 ;  /* 0x001bd00001007387 */ /* 0x000fe80000100800 */
[----:B------:R-:W-:Y:S04]  /*23d60*/  STL [R1+0x1bcc], R12 ;  /* 0x001bcc0c01007387 */ /* 0x000fe80000100800 */
[----:B------:R-:W-:Y:S04]  /*23d70*/  STL [R1+0x1bc8], R13 ;  /* 0x001bc80d01007387 */ /* 0x000fe80000100800 */
[----:B------:R-:W-:Y:S04]  /*23d80*/  STL.64 [R1+0x1c40], R14 ;  /* 0x001c400e01007387 */ /* 0x000fe80000100a00 */
[----:B------:R-:W-:Y:S04]  /*23d90*/  STL [R1+0x1ba4], R2 ;  /* 0x001ba40201007387 */ /* 0x000fe80000100800 */
[----:B0-----:R-:W2:Y:S04]  /*23da0*/  LDL.LU R16, [R1+0x1f0] ;  /* 0x0001f00001107983 */ /* 0x001ea80000300800 */
[----:B------:R-:W2:Y:S04]  /*23db0*/  LDL.LU R17, [R1+0x1f4] ;  /* 0x0001f40001117983 */ /* 0x000ea80000300800 */
[----:B------:R-:W3:Y:S04]  /*23dc0*/  LDL.LU R18, [R1+0x1f8] ;  /* 0x0001f80001127983 */ /* 0x000ee80000300800 */
[----:B------:R-:W3:Y:S04]  /*23dd0*/  LDL.LU R19, [R1+0x1fc] ;  /* 0x0001fc0001137983 */ /* 0x000ee80000300800 */
[----:B---3--:R0:W-:Y:S04]  /*23de0*/  STL.64 [R1+0x1be0], R18 ;  /* 0x001be01201007387 */ /* 0x0081e80000100a00 */
[----:B--2---:R-:W-:Y:S04]  /*23df0*/  STL.64 [R1+0x1bd8], R16 ;  /* 0x001bd81001007387 */ /* 0x004fe80000100a00 */
[----:B0-----:R-:W2:Y:S01]  /*23e00*/  LDL.LU.64 R18, [R1+0xa8] ;  /* 0x0000a80001127983 */ /* 0x001ea20000300a00 */
[----:B------:R-:W-:Y:S03]  /*23e10*/  HMMA.16816.F32.BF16 R24, R8, R6, R20 ;  /* 0x000000060818723c */ /* 0x000fe60000041814 */
[----:B--2---:R0:W-:Y:S04]  /*23e20*/  STL.64 [R1+0x1bf8], R18 ;  /* 0x001bf81201007387 */ /* 0x0041e80000100a00 */
[----:B0-----:R-:W2:Y:S01]  /*23e30*/  LDL.LU.64 R18, [R1+0xb8] ;  /* 0x0000b80001127983 */ /* 0x001ea20000300a00 */
[----:B------:R-:W-:-:S02]  /*23e40*/  MOV R21, R6 ;  /* 0x0000000600157202 */ /* 0x000fc40000000f00 */
[----:B------:R-:W-:Y:S01]  /*23e50*/  MOV R20, R7 ;  /* 0x0000000700147202 */ /* 0x000fe20000000f00 */
[----:B--2---:R-:W-:Y:S04]  /*23e60*/  STL.64 [R1+0x1c10], R18 ;  /* 0x001c101201007387 */ /* 0x004fe80000100a00 */
[----:B------:R-:W-:Y:S04]  /*23e70*/  STL [R1+0x1bd4], R21 ;  /* 0x001bd41501007387 */ /* 0x000fe80000100800 */
[----:B------:R-:W-:Y:S04]  /*23e80*/  STL [R1+0x1c70], R20 ;  /* 0x001c701401007387 */ /* 0x000fe80000100800 */
[----:B------:R0:W-:Y:S04]  /*23e90*/  STL.64 [R1+0x1a18], R26 ;  /* 0x001a181a01007387 */ /* 0x0001e80000100a00 */
[----:B------:R-:W-:Y:S04]  /*23ea0*/  STL.64 [R1+0x1a10], R24 ;  /* 0x001a101801007387 */ /* 0x000fe80000100a00 */
[----:B0-----:R-:W2:Y:S04]  /*23eb0*/  LDL.LU R26, [R1+0x188] ;  /* 0x00018800011a7983 */ /* 0x001ea80000300800 */
[----:B------:R-:W2:Y:S04]  /*23ec0*/  LDL.LU R27, [R1+0x18c] ;  /* 0x00018c00011b7983 */ /* 0x000ea80000300800 */
[----:B------:R-:W3:Y:S04]  /*23ed0*/  LDL.LU R12, [R1+0x250] ;  /* 0x00025000010c7983 */ /* 0x000ee80000300800 */
[----:B------:R-:W3:Y:S04]  /*23ee0*/  LDL.LU R13, [R1+0x254] ;  /* 0x00025400010d7983 */ /* 0x000ee80000300800 */
[----:B------:R-:W4:Y:S04]  /*23ef0*/  LDL.LU R14, [R1+0x258] ;  /* 0x00025800010e7983 */ /* 0x000f280000300800 */
[----:B------:R-:W4:Y:S04]  /*23f00*/  LDL.LU R15, [R1+0x25c] ;  /* 0x00025c00010f7983 */ /* 0x000f280000300800 */
[----:B------:R-:W2:Y:S04]  /*23f10*/  LDL.LU R20, [R1+0x280] ;  /* 0x0002800001147983 */ /* 0x000ea80000300800 */
[----:B------:R-:W2:Y:S04]  /*23f20*/  LDL.LU R21, [R1+0x284] ;  /* 0x0002840001157983 */ /* 0x000ea80000300800 */
[----:B------:R-:W2:Y:S04]  /*23f30*/  LDL.LU R22, [R1+0x288] ;  /* 0x0002880001167983 */ /* 0x000ea80000300800 */
[----:B------:R-:W2:Y:S04]  /*23f40*/  LDL.LU R23, [R1+0x28c] ;  /* 0x00028c0001177983 */ /* 0x000ea80000300800 */
[----:B----4-:R0:W-:Y:S04]  /*23f50*/  STL.64 [R1+0x1c50], R14 ;  /* 0x001c500e01007387 */ /* 0x0101e80000100a00 */
[----:B---3--:R-:W-:Y:S04]  /*23f60*/  STL.64 [R1+0x1c48], R12 ;  /* 0x001c480c01007387 */ /* 0x008fe80000100a00 */
[----:B0-----:R-:W3:Y:S04]  /*23f70*/  LDL.LU.64 R14, [R1+0xe8] ;  /* 0x0000e800010e7983 */ /* 0x001ee80000300a00 */
[----:B---3--:R0:W-:Y:S04]  /*23f80*/  STL.64 [R1+0x1c60], R14 ;  /* 0x001c600e01007387 */ /* 0x0081e80000100a00 */
[----:B0-----:R-:W3:Y:S04]  /*23f90*/  LDL.LU.64 R14, [R1+0xf8] ;  /* 0x0000f800010e7983 */ /* 0x001ee80000300a00 */
[----:B---3--:R0:W-:Y:S04]  /*23fa0*/  STL.64 [R1+0x1c68], R14 ;  /* 0x001c680e01007387 */ /* 0x0081e80000100a00 */
[----:B0-----:R-:W2:Y:S04]  /*23fb0*/  LDL.LU.64 R14, [R1+0x108] ;  /* 0x00010800010e7983 */ /* 0x001ea80000300a00 */
[----:B------:R-:W3:Y:S04]  /*23fc0*/  LDL.LU.64 R6, [R1+0xc8] ;  /* 0x0000c80001067983 */ /* 0x000ee80000300a00 */
[----:B---3--:R0:W-:Y:S04]  /*23fd0*/  STL.64 [R1+0x1c38], R6 ;  /* 0x001c380601007387 */ /* 0x0081e80000100a00 */
[----:B0-----:R-:W3:Y:S04]  /*23fe0*/  LDL.LU.64 R6, [R1+0xd8] ;  /* 0x0000d80001067983 */ /* 0x001ee80000300a00 */
[----:B---3--:R0:W-:Y:S04]  /*23ff0*/  STL.64 [R1+0x1c58], R6 ;  /* 0x001c580601007387 */ /* 0x0081e80000100a00 */
[----:B------:R-:W3:Y:S04]  /*24000*/  LDL.LU R4, [R1+0x260] ;  /* 0x0002600001047983 */ /* 0x000ee80000300800 */
[----:B------:R-:W3:Y:S04]  /*24010*/  LDL.LU R5, [R1+0x264] ;  /* 0x0002640001057983 */ /* 0x000ee80000300800 */
[----:B0-----:R-:W3:Y:S04]  /*24020*/  LDL.LU R6, [R1+0x268] ;  /* 0x0002680001067983 */ /* 0x001ee80000300800 */
[----:B------:R-:W3:Y:S04]  /*24030*/  LDL.LU R7, [R1+0x26c] ;  /* 0x00026c0001077983 */ /* 0x000ee80000300800 */
[----:B------:R-:W4:Y:S01]  /*24040*/  LDL.LU.64 R18, [R1+0x88] ;  /* 0x0000880001127983 */ /* 0x000f220000300a00 */
[----:B--2---:R-:W-:Y:S03]  /*24050*/  HMMA.16816.F32.BF16 R20, R8, R14, R20 ;  /* 0x0000000e0814723c */ /* 0x004fe60000041814 */
[----:B----4-:R0:W-:Y:S04]  /*24060*/  STL.64 [R1+0x1c18], R18 ;  /* 0x001c181201007387 */ /* 0x0101e80000100a00 */
[----:B------:R-:W2:Y:S04]  /*24070*/  LDL.LU R16, [R1+0x230] ;  /* 0x0002300001107983 */ /* 0x000ea80000300800 */
[----:B------:R-:W2:Y:S04]  /*24080*/  LDL.LU R17, [R1+0x234] ;  /* 0x0002340001117983 */ /* 0x000ea80000300800 */
[----:B0-----:R-:W4:Y:S04]  /*24090*/  LDL.LU R18, [R1+0x238] ;  /* 0x0002380001127983 */ /* 0x001f280000300800 */
[----:B------:R-:W4:Y:S04]  /*240a0*/  LDL.LU R19, [R1+0x23c] ;  /* 0x00023c0001137983 */ /* 0x000f280000300800 */
[----:B----4-:R-:W-:Y:S04]  /*240b0*/  STL.64 [R1+0x1c30], R18 ;  /* 0x001c301201007387 */ /* 0x010fe80000100a00 */
[----:B--2---:R0:W-:Y:S04]  /*240c0*/  STL.64 [R1+0x1c28], R16 ;  /* 0x001c281001007387 */ /* 0x0041e80000100a00 */
[----:B0-----:R-:W2:Y:S04]  /*240d0*/  LDL.LU R16, [R1+0x240] ;  /* 0x0002400001107983 */ /* 0x001ea80000300800 */
[----:B------:R-:W2:Y:S04]  /*240e0*/  LDL.LU R17, [R1+0x244] ;  /* 0x0002440001117983 */ /* 0x000ea80000300800 */
[----:B------:R-:W2:Y:S04]  /*240f0*/  LDL.LU R18, [R1+0x248] ;  /* 0x0002480001127983 */ /* 0x000ea80000300800 */
[----:B------:R-:W2:Y:S04]  /*24100*/  LDL.LU R19, [R1+0x24c] ;  /* 0x00024c0001137983 */ /* 0x000ea80000300800 */
[----:B------:R0:W-:Y:S04]  /*24110*/  STL.64 [R1+0x1b90], R26 ;  /* 0x001b901a01007387 */ /* 0x0001e80000100a00 */
[----:B------:R-:W4:Y:S04]  /*24120*/  LDL.LU R24, [R1+0x270] ;  /* 0x0002700001187983 */ /* 0x000f280000300800 */
[----:B------:R-:W4:Y:S04]  /*24130*/  LDL.LU R25, [R1+0x274] ;  /* 0x0002740001197983 */ /* 0x000f280000300800 */
[----:B0-----:R-:W4:Y:S04]  /*24140*/  LDL.LU R26, [R1+0x278] ;  /* 0x00027800011a7983 */ /* 0x001f280000300800 */
[----:B------:R-:W4:Y:S04]  /*24150*/  LDL.LU R27, [R1+0x27c] ;  /* 0x00027c00011b7983 */ /* 0x000f280000300800 */
[----:B------:R0:W-:Y:S04]  /*24160*/  STL.64 [R1+0x280], R20 ;  /* 0x0002801401007387 */ /* 0x0001e80000100a00 */
[----:B------:R1:W-:Y:S04]  /*24170*/  STL.64 [R1+0x288], R22 ;  /* 0x0002881601007387 */ /* 0x0003e80000100a00 */
[----:B0-----:R-:W2:Y:S01]  /*24180*/  LDL.LU R20, [R1+0x1c70] ;  /* 0x001c700001147983 */ /* 0x001ea20000300800 */
[----:B-1----:R-:W-:Y:S01]  /*24190*/  IMAD.MOV.U32 R23, RZ, RZ, R14 ;  /* 0x000000ffff177224 */ /* 0x002fe200078e000e */
[----:B------:R-:W-:-:S02]  /*241a0*/  MOV R22, R15 ;  /* 0x0000000f00167202 */ /* 0x000fc40000000f00 */
[----:B------:R-:W4:Y:S02]  /*241b0*/  LDL.LU.64 R14, [R1+0x1c68] ;  /* 0x001c6800010e7983 */ /* 0x000f240000300a00 */
[----:B----4-:R-:W-:-:S15]  /*241c0*/  HMMA.16816.F32.BF16 R24, R8, R14, R24 ;  /* 0x0000000e0818723c */ /* 0x010fde0000041818 */
[----:B------:R-:W-:-:S08]  /*241d0*/  NOP ;  /* 0x0000000000007918 */ /* 0x000fd00000000000 */
[----:B------:R0:W-:Y:S04]  /*241e0*/  STL.64 [R1+0x270], R24 ;  /* 0x0002701801007387 */ /* 0x0001e80000100a00 */
[----:B------:R1:W-:Y:S01]  /*241f0*/  STL.64 [R1+0x278], R26 ;  /* 0x0002781a01007387 */ /* 0x0003e20000100a00 */
[----:B0-----:R-:W-:Y:S01]  /*24200*/  MOV R25, R14 ;  /* 0x0000000e00197202 */ /* 0x001fe20000000f00 */
[----:B------:R-:W-:Y:S02]  /*24210*/  IMAD.MOV.U32 R24, RZ, RZ, R15 ;  /* 0x000000ffff187224 */ /* 0x000fe400078e000f */
[----:B------:R-:W3:Y:S02]  /*24220*/  LDL.LU.64 R14, [R1+0x1c60] ;  /* 0x001c6000010e7983 */ /* 0x000ee40000300a00 */
[----:B---3--:R-:W-:Y:S06]  /*24230*/  HMMA.16816.F32.BF16 R4, R8, R14, R4 ;  /* 0x0000000e0804723c */ /* 0x008fec0000041804 */
[----:B-1----:R-:W-:-:S02]  /*24240*/  MOV R27, R14 ;  /* 0x0000000e001b7202 */ /* 0x002fc40000000f00 */
[----:B------:R-:W-:-:S15]  /*24250*/  MOV R26, R15 ;  /* 0x0000000f001a7202 */ /* 0x000fde0000000f00 */
[----:B------:R-:W-:Y:S04]  /*24260*/  STL.64 [R1+0x260], R4 ;  /* 0x0002600401007387 */ /* 0x000fe80000100a00 */
[----:B------:R0:W-:Y:S04]  /*24270*/  STL.64 [R1+0x268], R6 ;  /* 0x0002680601007387 */ /* 0x0001e80000100a00 */
[----:B0-----:R-:W3:Y:S04]  /*24280*/  LDL.LU.64 R6, [R1+0x1c58] ;  /* 0x001c580001067983 */ /* 0x001ee80000300a00 */
[----:B------:R-:W3:Y:S04]  /*24290*/  LDL.LU.64 R14, [R1+0x1c50] ;  /* 0x001c5000010e7983 */ /* 0x000ee80000300a00 */
[----:B------:R-:W3:Y:S04]  /*242a0*/  LDL.LU.64 R12, [R1+0x1c48] ;  /* 0x001c4800010c7983 */ /* 0x000ee80000300a00 */
[----:B------:R-:W-:Y:S04]  /*242b0*/  STL.64 [R1+0x1bf0], R26 ;  /* 0x001bf01a01007387 */ /* 0x000fe80000100a00 */
[----:B------:R0:W-:Y:S04]  /*242c0*/  STL.64 [R1+0x1be8], R24 ;  /* 0x001be81801007387 */ /* 0x0001e80000100a00 */
[----:B0-----:R-:W4:Y:S04]  /*242d0*/  LDL.LU R24, [R1+0x200] ;  /* 0x0002000001187983 */ /* 0x001f280000300800 */
[----:B------:R-:W4:Y:S04]  /*242e0*/  LDL.LU R25, [R1+0x204] ;  /* 0x0002040001197983 */ /* 0x000f280000300800 */
[----:B------:R-:W2:Y:S04]  /*242f0*/  LDL.LU R26, [R1+0x208] ;  /* 0x00020800011a7983 */ /* 0x000ea80000300800 */
[----:B------:R-:W2:Y:S01]  /*24300*/  LDL.LU R27, [R1+0x20c] ;  /* 0x00020c00011b7983 */ /* 0x000ea20000300800 */
[----:B---3--:R-:W-:Y:S03]  /*24310*/  HMMA.16816.F32.BF16 R12, R8, R6, R12 ;  /* 0x00000006080c723c */ /* 0x008fe6000004180c */
[----:B--2---:R-:W-:Y:S04]  /*24320*/  STL.64 [R1+0x1c08], R26 ;  /* 0x001c081a01007387 */ /* 0x004fe80000100a00 */
[----:B----4-:R0:W-:Y:S04]  /*24330*/  STL.64 [R1+0x1c00], R24 ;  /* 0x001c001801007387 */ /* 0x0101e80000100a00 */
[----:B0-----:R-:W2:Y:S04]  /*24340*/  LDL.LU R24, [R1+0x210] ;  /* 0x0002100001187983 */ /* 0x001ea80000300800 */
[----:B------:R-:W2:Y:S04]  /*24350*/  LDL.LU R25, [R1+0x214] ;  /* 0x0002140001197983 */ /* 0x000ea80000300800 */
[----:B------:R-:W2:Y:S04]  /*24360*/  LDL.LU R26, [R1+0x218] ;  /* 0x00021800011a7983 */ /* 0x000ea80000300800 */
[----:B------:R-:W2:Y:S04]  /*24370*/  LDL.LU R27, [R1+0x21c] ;  /* 0x00021c00011b7983 */ /* 0x000ea80000300800 */
[----:B------:R0:W-:Y:S04]  /*24380*/  STL.64 [R1+0x250], R12 ;  /* 0x0002500c01007387 */ /* 0x0001e80000100a00 */
[----:B------:R1:W-:Y:S01]  /*24390*/  STL.64 [R1+0x258], R14 ;  /* 0x0002580e01007387 */ /* 0x0003e20000100a00 */
[----:B0-----:R-:W-:-:S03]  /*243a0*/  IMAD.MOV.U32 R12, RZ, RZ, R6 ;  /* 0x000000ffff0c7224 */ /* 0x001fc600078e0006 */
[----:B-1----:R-:W3:Y:S01]  /*243b0*/  LDL.LU.64 R14, [R1+0x1c40] ;  /* 0x001c4000010e7983 */ /* 0x002ee20000300a00 */
[----:B------:R-:W-:-:S03]  /*243c0*/  MOV R13, R7 ;  /* 0x00000007000d7202 */ /* 0x000fc60000000f00 */
[----:B------:R-:W4:Y:S02]  /*243d0*/  LDL.LU.64 R6, [R1+0x1c38] ;  /* 0x001c380001067983 */ /* 0x000f240000300a00 */
[----:B----4-:R-:W-:Y:S06]  /*243e0*/  HMMA.16816.F32.BF16 R16, R8, R6, R16 ;  /* 0x000000060810723c */ /* 0x010fec0000041810 */
[----:B------:R-:W-:Y:S01]  /*243f0*/  MOV R21, R6 ;  /* 0x0000000600157202 */ /* 0x000fe20000000f00 */
[----:B------:R-:W-:-:S15]  /*24400*/  IMAD.MOV.U32 R0, RZ, RZ, R7 ;  /* 0x000000ffff007224 */ /* 0x000fde00078e0007 */
[----:B------:R-:W-:-:S01]  /*24410*/  NOP ;  /* 0x0000000000007918 */ /* 0x000fc20000000000 */
[----:B------:R-:W-:Y:S04]  /*24420*/  STL.64 [R1+0x240], R16 ;  /* 0x0002401001007387 */ /* 0x000fe80000100a00 */
[----:B------:R0:W-:Y:S04]  /*24430*/  STL.64 [R1+0x248], R18 ;  /* 0x0002481201007387 */ /* 0x0001e80000100a00 */
[----:B0-----:R-:W4:Y:S04]  /*24440*/  LDL.LU.64 R18, [R1+0x1c30] ;  /* 0x001c300001127983 */ /* 0x001f280000300a00 */
[----:B------:R-:W4:Y:S04]  /*24450*/  LDL.LU.64 R16, [R1+0x1c28] ;  /* 0x001c280001107983 */ /* 0x000f280000300a00 */
[----:B------:R-:W4:Y:S02]  /*24460*/  LDL.LU.64 R6, [R1+0x1c20] ;  /* 0x001c200001067983 */ /* 0x000f240000300a00 */
[----:B----4-:R-:W-:-:S15]  /*24470*/  HMMA.16816.F32.BF16 R16, R8, R6, R16 ;  /* 0x000000060810723c */ /* 0x010fde0000041810 */
[----:B------:R-:W-:-:S08]  /*24480*/  NOP ;  /* 0x0000000000007918 */ /* 0x000fd00000000000 */
[----:B------:R-:W-:Y:S04]  /*24490*/  STL.64 [R1+0x230], R16 ;  /* 0x0002301001007387 */ /* 0x000fe80000100a00 */
[----:B------:R0:W-:Y:S04]  /*244a0*/  STL.64 [R1+0x238], R18 ;  /* 0x0002381201007387 */ /* 0x0001e80000100a00 */
[----:B0-----:R-:W4:Y:S04]  /*244b0*/  LDL.LU.64 R18, [R1+0x1c18] ;  /* 0x001c180001127983 */ /* 0x001f280000300a00 */
[----:B------:R0:W-:Y:S04]  /*244c0*/  STL.64 [R1+0x1ac0], R6 ;  /* 0x001ac00601007387 */ /* 0x0001e80000100a00 */
[----:B------:R-:W4:Y:S04]  /*244d0*/  LDL.LU R4, [R1+0x220] ;  /* 0x0002200001047983 */ /* 0x000f280000300800 */
[----:B------:R-:W4:Y:S04]  /*244e0*/  LDL.LU R5, [R1+0x224] ;  /* 0x0002240001057983 */ /* 0x000f280000300800 */
[----:B0-----:R-:W4:Y:S04]  /*244f0*/  LDL.LU R6, [R1+0x228] ;  /* 0x0002280001067983 */ /* 0x001f280000300800 */
[----:B------:R-:W4:Y:S02]  /*24500*/  LDL.LU R7, [R1+0x22c] ;  /* 0x00022c0001077983 */ /* 0x000f240000300800 */
[----:B----4-:R-:W-:Y:S06]  /*24510*/  HMMA.16816.F32.BF16 R4, R8, R18, R4 ;  /* 0x000000120804723c */ /* 0x010fec0000041804 */
[----:B------:R-:W-:-:S15]  /*24520*/  MOV R28, R19 ;  /* 0x00000013001c7202 */ /* 0x000fde0000000f00 */
[----:B------:R-:W-:-:S02]  /*24530*/  NOP ;  /* 0x0000000000007918 */ /* 0x000fc40000000000 */
[----:B------:R0:W-:Y:S04]  /*24540*/  STL.64 [R1+0x220], R4 ;  /* 0x0002200401007387 */ /* 0x0001e80000100a00 */
[----:B------:R-:W-:Y:S01]  /*24550*/  STL.64 [R1+0x228], R6 ;  /* 0x0002280601007387 */ /* 0x000fe20000100a00 */
[----:B0-----:R-:W-:-:S03]  /*24560*/  MOV R5, R18 ;  /* 0x0000001200057202 */ /* 0x001fc60000000f00 */
[----:B------:R-:W2:Y:S02]  /*24570*/  LDL.LU.64 R18, [R1+0x1c10] ;  /* 0x001c100001127983 */ /* 0x000ea40000300a00 */
[----:B--2---:R-:W-:Y:S06]  /*24580*/  HMMA.16816.F32.BF16 R24, R8, R18, R24 ;  /* 0x000000120818723c */ /* 0x004fec0000041818 */
[----:B------:R-:W-:Y:S01]  /*24590*/  IMAD.MOV.U32 R2, RZ, RZ, R18 ;  /* 0x000000ffff027224 */ /* 0x000fe200078e0012 */
[----:B------:R-:W-:-:S15]  /*245a0*/  MOV R4, R19 ;  /* 0x0000001300047202 */ /* 0x000fde0000000f00 */
[----:B------:R-:W-:-:S01]  /*245b0*/  NOP ;  /* 0x0000000000007918 */ /* 0x000fc20000000000 */
[----:B------:R-:W-:Y:S04]  /*245c0*/  STL.64 [R1+0x210], R24 ;  /* 0x0002101801007387 */ /* 0x000fe80000100a00 */
[----:B------:R0:W-:Y:S04]  /*245d0*/  STL.64 [R1+0x218], R26 ;  /* 0x0002181a01007387 */ /* 0x0001e80000100a00 */
[----:B0-----:R-:W2:Y:S04]  /*245e0*/  LDL.LU.64 R26, [R1+0x1c08] ;  /* 0x001c0800011a7983 */ /* 0x001ea80000300a00 */
[----:B------:R-:W2:Y:S04]  /*245f0*/  LDL.LU.64 R24, [R1+0x1c00] ;  /* 0x001c000001187983 */ /* 0x000ea80000300a00 */
[----:B------:R-:W2:Y:S02]  /*24600*/  LDL.LU.64 R18, [R1+0x1bf8] ;  /* 0x001bf80001127983 */ /* 0x000ea40000300a00 */
[----:B--2---:R-:W-:Y:S06]  /*24610*/  HMMA.16816.F32.BF16 R24, R8, R18, R24 ;  /* 0x000000120818723c */ /* 0x004fec0000041818 */
[----:B------:R-:W-:Y:S01]  /*24620*/  MOV R29, R18 ;  /* 0x00000012001d7202 */ /* 0x000fe20000000f00 */
[----:B------:R-:W-:-:S15]  /*24630*/  IMAD.MOV.U32 R3, RZ, RZ, R19 ;  /* 0x000000ffff037224 */ /* 0x000fde00078e0013 */
[----:B------:R-:W-:-:S01]  /*24640*/  NOP ;  /* 0x0000000000007918 */ /* 0x000fc20000000000 */
[----:B------:R-:W-:Y:S04]  /*24650*/  STL.64 [R1+0x200], R24 ;  /* 0x0002001801007387 */ /* 0x000fe80000100a00 */
[----:B------:R0:W-:Y:S04]  /*24660*/  STL.64 [R1+0x208], R26 ;  /* 0x0002081a01007387 */ /* 0x0001e80000100a00 */
[----:B0-----:R-:W2:Y:S04]  /*24670*/  LDL.LU.64 R26, [R1+0x1bf0] ;  /* 0x001bf000011a7983 */ /* 0x001ea80000300a00 */
[----:B------:R-:W4:Y:S04]  /*24680*/  LDL.LU.64 R24, [R1+0x1be8] ;  /* 0x001be80001187983 */ /* 0x000f280000300a00 */
[----:B------:R-:W3:Y:S04]  /*24690*/  LDL.LU.64 R18, [R1+0x1be0] ;  /* 0x001be00001127983 */ /* 0x000ee80000300a00 */
[----:B------:R-:W3:Y:S02]  /*246a0*/  LDL.LU.64 R16, [R1+0x1bd8] ;  /* 0x001bd80001107983 */ /* 0x000ee40000300a00 */
[----:B---3--:R-:W-:-:S15]  /*246b0*/  HMMA.16816.F32.BF16 R16, R8, R14, R16 ;  /* 0x0000000e0810723c */ /* 0x008fde0000041810 */
[----:B------:R-:W-:-:S08]  /*246c0*/  NOP ;  /* 0x0000000000007918 */ /* 0x000fd00000000000 */
[----:B------:R0:W-:Y:S04]  /*246d0*/  STL.64 [R1+0x1f0], R16 ;  /* 0x0001f01001007387 */ /* 0x0001e80000100a00 */
[----:B------:R1:W-:Y:S04]  /*246e0*/  STL.64 [R1+0x1f8], R18 ;  /* 0x0001f81201007387 */ /* 0x0003e80000100a00 */
[----:B0-----:R-:W3:Y:S04]  /*246f0*/  LDL.LU R16, [R1] ;  /* 0x0000000001107983 */ /* 0x001ee80000300800 */
[----:B------:R-:W3:Y:S04]  /*24700*/  LDL.LU R17, [R1+0x4] ;  /* 0x0000040001117983 */ /* 0x000ee80000300800 */
[----:B-1----:R-:W2:Y:S04]  /*24710*/  LDL.LU R18, [R1+0x8] ;  /* 0x0000080001127983 */ /* 0x002ea80000300800 */
[----:B------:R-:W2:Y:S01]  /*24720*/  LDL.LU R19, [R1+0xc] ;  /* 0x00000c0001137983 */ /* 0x000ea20000300800 */
[----:B------:R-:W-:-:S02]  /*24730*/  MOV R6, R21 ;  /* 0x0000001500067202 */ /* 0x000fc40000000f00 */
[----:B------:R-:W-:Y:S01]  /*24740*/  MOV R7, R0 ;  /* 0x0000000000077202 */ /* 0x000fe20000000f00 */
[----:B--2---:R-:W-:Y:S04]  /*24750*/  STL.64 [R1+0x1ad0], R18 ;  /* 0x001ad01201007387 */ /* 0x004fe80000100a00 */
[----:B---3--:R0:W-:Y:S04]  /*24760*/  STL.64 [R1+0x1ac8], R16 ;  /* 0x001ac81001007387 */ /* 0x0081e80000100a00 */
[----:B------:R-:W2:Y:S04]  /*24770*/  LDL.LU R21, [R1+0x1bd4] ;  /* 0x001bd40001157983 */ /* 0x000ea80000300800 */
[----:B------:R-:W3:Y:S04]  /*24780*/  LDL.LU R0, [R1+0x1bd0] ;  /* 0x001bd00001007983 */ /* 0x000ee80000300800 */
[----:B------:R1:W-:Y:S04]  /*24790*/  STL.64 [R1+0x1ad8], R6 ;  /* 0x001ad80601007387 */ /* 0x0003e80000100a00 */
[----:B0-----:R-:W4:Y:S04]  /*247a0*/  LDL.LU R16, [R1+0x20] ;  /* 0x0000200001107983 */ /* 0x001f280000300800 */
[----:B------:R-:W4:Y:S04]  /*247b0*/  LDL.LU R17, [R1+0x24] ;  /* 0x0000240001117983 */ /* 0x000f280000300800 */
[----:B------:R-:W2:Y:S04]  /*247c0*/  LDL.LU R18, [R1+0x28] ;  /* 0x0000280001127983 */ /* 0x000ea80000300800 */
[----:B------:R-:W2:Y:S01]  /*247d0*/  LDL.LU R19, [R1+0x2c] ;  /* 0x00002c0001137983 */ /* 0x000ea20000300800 */
[----:B-1----:R-:W-:Y:S01]  /*247e0*/  IMAD.MOV.U32 R6, RZ, RZ, R12 ;  /* 0x000000ffff067224 */ /* 0x002fe200078e000c */
[----:B------:R-:W-:-:S02]  /*247f0*/  MOV R7, R13 ;  /* 0x0000000d00077202 */ /* 0x000fc40000000f00 */
[----:B--2---:R-:W-:Y:S04]  /*24800*/  STL.64 [R1+0x1ae8], R18 ;  /* 0x001ae81201007387 */ /* 0x004fe80000100a00 */
[----:B----4-:R0:W-:Y:S04]  /*24810*/  STL.64 [R1+0x1ae0], R16 ;  /* 0x001ae01001007387 */ /* 0x0101e80000100a00 */
[----:B------:R-:W2:Y:S04]  /*24820*/  LDL.LU R12, [R1+0x1bcc] ;  /* 0x001bcc00010c7983 */ /* 0x000ea80000300800 */
[----:B------:R-:W4:Y:S04]  /*24830*/  LDL.LU R13, [R1+0x1bc8] ;  /* 0x001bc800010d7983 */ /* 0x000f280000300800 */
[----:B------:R1:W-:Y:S04]  /*24840*/  STL.64 [R1+0x1af0], R6 ;  /* 0x001af00601007387 */ /* 0x0003e80000100a00 */
[----:B0-----:R-:W3:Y:S04]  /*24850*/  LDL.LU R16, [R1+0x30] ;  /* 0x0000300001107983 */ /* 0x001ee80000300800 */
[----:B------:R-:W3:Y:S04]  /*24860*/  LDL.LU R17, [R1+0x34] ;  /* 0x0000340001117983 */ /* 0x000ee80000300800 */
[----:B------:R-:W2:Y:S04]  /*24870*/  LDL.LU R18, [R1+0x38] ;  /* 0x0000380001127983 */ /* 0x000ea80000300800 */
[----:B------:R-:W2:Y:S01]  /*24880*/  LDL.LU R19, [R1+0x3c] ;  /* 0x00003c0001137983 */ /* 0x000ea20000300800 */
[----:B-1----:R-:W-:Y:S01]  /*24890*/  MOV R6, R27 ;  /* 0x0000001b00067202 */ /* 0x002fe20000000f00 */
[----:B------:R-:W-:-:S02]  /*248a0*/  IMAD.MOV.U32 R7, RZ, RZ, R26 ;  /* 0x000000ffff077224 */ /* 0x000fc400078e001a */
[----:B--2---:R-:W-:Y:S04]  /*248b0*/  STL.64 [R1+0x1b00], R18 ;  /* 0x001b001201007387 */ /* 0x004fe80000100a00 */
[----:B---3--:R-:W-:Y:S04]  /*248c0*/  STL.64 [R1+0x1af8], R16 ;  /* 0x001af81001007387 */ /* 0x008fe80000100a00 */
[----:B------:R0:W-:Y:S02]  /*248d0*/  STL.64 [R1+0x1b08], R6 ;  /* 0x001b080601007387 */ /* 0x0001e40000100a00 */
[----:B0-----:R-:W-:-:S02]  /*248e0*/  MOV R6, R25 ;  /* 0x0000001900067202 */ /* 0x001fc40000000f00 */
[----:B------:R-:W-:-:S05]  /*248f0*/  MOV R7, R24 ;  /* 0x0000001800077202 */ /* 0x000fca0000000f00 */
[----:B------:R0:W-:Y:S04]  /*24900*/  STL.64 [R1+0x1b20], R6 ;  /* 0x001b200601007387 */ /* 0x0001e80000100a00 */
[----:B------:R-:W2:Y:S04]  /*24910*/  LDL.LU R16, [R1+0x50] ;  /* 0x0000500001107983 */ /* 0x000ea80000300800 */
[----:B------:R-:W2:Y:S04]  /*24920*/  LDL.LU R17, [R1+0x54] ;  /* 0x0000540001117983 */ /* 0x000ea80000300800 */
[----:B------:R-:W3:Y:S04]  /*24930*/  LDL.LU R18, [R1+0x58] ;  /* 0x0000580001127983 */ /* 0x000ee80000300800 */
[----:B------:R-:W3:Y:S01]  /*24940*/  LDL.LU R19, [R1+0x5c] ;  /* 0x00005c0001137983 */ /* 0x000ee20000300800 */
[----:B0-----:R-:W-:Y:S01]  /*24950*/  IMAD.MOV.U32 R6, RZ, RZ, R23 ;  /* 0x000000ffff067224 */ /* 0x001fe200078e0017 */
[----:B------:R-:W-:-:S05]  /*24960*/  MOV R7, R22 ;  /* 0x0000001600077202 */ /* 0x000fca0000000f00 */
[----:B------:R-:W-:Y:S04]  /*24970*/  STL.64 [R1+0x1b38], R6 ;  /* 0x001b380601007387 */ /* 0x000fe80000100a00 */
[----:B---3--:R-:W-:Y:S04]  /*24980*/  STL.64 [R1+0x1b18], R18 ;  /* 0x001b181201007387 */ /* 0x008fe80000100a00 */
[----:B--2---:R0:W-:Y:S04]  /*24990*/  STL.64 [R1+0x1b10], R16 ;  /* 0x001b101001007387 */ /* 0x0041e80000100a00 */
[----:B0-----:R-:W2:Y:S04]  /*249a0*/  LDL.LU R16, [R1+0x60] ;  /* 0x0000600001107983 */ /* 0x001ea80000300800 */
[----:B------:R-:W2:Y:S04]  /*249b0*/  LDL.LU R17, [R1+0x64] ;  /* 0x0000640001117983 */ /* 0x000ea80000300800 */
[----:B------:R-:W3:Y:S04]  /*249c0*/  LDL.LU R18, [R1+0x68] ;  /* 0x0000680001127983 */ /* 0x000ee80000300800 */
[----:B------:R-:W3:Y:S01]  /*249d0*/  LDL.LU R19, [R1+0x6c] ;  /* 0x00006c0001137983 */ /* 0x000ee20000300800 */
[----:B------:R-:W-:Y:S01]  /*249e0*/  MOV R6, R21 ;  /* 0x0000001500067202 */ /* 0x000fe20000000f00 */
[----:B------:R-:W-:-:S05]  /*249f0*/  IMAD.MOV.U32 R7, RZ, RZ, R20 ;  /* 0x000000ffff077224 */ /* 0x000fca00078e0014 */
[----:B------:R-:W-:Y:S04]  /*24a00*/  STL.64 [R1+0x1b50], R6 ;  /* 0x001b500601007387 */ /* 0x000fe80000100a00 */
[----:B---3--:R-:W-:Y:S04]  /*24a10*/  STL.64 [R1+0x1b30], R18 ;  /* 0x001b301201007387 */ /* 0x008fe80000100a00 */
[----:B--2---:R0:W-:Y:S04]  /*24a20*/  STL.64 [R1+0x1b28], R16 ;  /* 0x001b281001007387 */ /* 0x0041e80000100a00 */
        /* <DEDUP_REMOVED lines=8> */
[----:B------:R-:W3:Y:S04]  /*24ab0*/  LDL.LU R24, [R1+0x160] ;  /* 0x0001600001187983 */ /* 0x000ee80000300800 */
[----:B------:R-:W3:Y:S04]  /*24ac0*/  LDL.LU R25, [R1+0x164] ;  /* 0x0001640001197983 */ /* 0x000ee80000300800 */
[----:B------:R-:W4:Y:S04]  /*24ad0*/  LDL.LU R26, [R1+0x168] ;  /* 0x00016800011a7983 */ /* 0x000f280000300800 */
[----:B------:R-:W4:Y:S04]  /*24ae0*/  LDL.LU R27, [R1+0x16c] ;  /* 0x00016c00011b7983 */ /* 0x000f280000300800 */
[----:B----4-:R0:W-:Y:S04]  /*24af0*/  STL.64 [R1+0x1bb0], R26 ;  /* 0x001bb01a01007387 */ /* 0x0101e80000100a00 */
[----:B---3--:R-:W-:Y:S04]  /*24b00*/  STL.64 [R1+0x1ba8], R24 ;  /* 0x001ba81801007387 */ /* 0x008fe80000100a00 */
[----:B0-----:R-:W3:Y:S04]  /*24b10*/  LDL.LU.64 R26, [R1+0x1a8] ;  /* 0x0001a800011a7983 */ /* 0x001ee80000300a00 */
[----:B---3--:R0:W-:Y:S04]  /*24b20*/  STL.64 [R1+0x1bc0], R26 ;  /* 0x001bc01a01007387 */ /* 0x0081e80000100a00 */
[----:B0-----:R-:W3:Y:S04]  /*24b30*/  LDL.LU.64 R26, [R1+0x1d8] ;  /* 0x0001d800011a7983 */ /* 0x001ee80000300a00 */
[----:B--2---:R0:W-:Y:S04]  /*24b40*/  STL.64 [R1+0x1b88], R22 ;  /* 0x001b881601007387 */ /* 0x0041e80000100a00 */
[----:B------:R1:W-:Y:S04]  /*24b50*/  STL.64 [R1+0x1b80], R20 ;  /* 0x001b801401007387 */ /* 0x0003e80000100a00 */
[----:B0-----:R-:W2:Y:S04]  /*24b60*/  LDL.LU.64 R22, [R1+0x198] ;  /* 0x0001980001167983 */ /* 0x001ea80000300a00 */
[----:B--2---:R0:W-:Y:S04]  /*24b70*/  STL.64 [R1+0x1bb8], R22 ;  /* 0x001bb81601007387 */ /* 0x0041e80000100a00 */
[----:B-1----:R-:W2:Y:S04]  /*24b80*/  LDL.LU R20, [R1+0x1c0] ;  /* 0x0001c00001147983 */ /* 0x002ea80000300800 */
[----:B------:R-:W2:Y:S04]  /*24b90*/  LDL.LU R21, [R1+0x1c4] ;  /* 0x0001c40001157983 */ /* 0x000ea80000300800 */
[----:B0-----:R-:W2:Y:S04]  /*24ba0*/  LDL.LU R22, [R1+0x1c8] ;  /* 0x0001c80001167983 */ /* 0x001ea80000300800 */
[----:B------:R-:W2:Y:S04]  /*24bb0*/  LDL.LU R23, [R1+0x1cc] ;  /* 0x0001cc0001177983 */ /* 0x000ea80000300800 */
[----:B------:R-:W-:Y:S04]  /*24bc0*/  STL.64 [R1+0x1b48], R18 ;  /* 0x001b481201007387 */ /* 0x000fe80000100a00 */
[----:B------:R0:W-:Y:S04]  /*24bd0*/  STL.64 [R1+0x1b40], R16 ;  /* 0x001b401001007387 */ /* 0x0001e80000100a00 */
[----:B0-----:R-:W4:Y:S04]  /*24be0*/  LDL.LU R16, [R1+0x130] ;  /* 0x0001300001107983 */ /* 0x001f280000300800 */
[----:B------:R-:W4:Y:S04]  /*24bf0*/  LDL.LU R17, [R1+0x134] ;  /* 0x0001340001117983 */ /* 0x000f280000300800 */
[----:B------:R-:W3:Y:S04]  /*24c00*/  LDL.LU R18, [R1+0x138] ;  /* 0x0001380001127983 */ /* 0x000ee80000300800 */
[----:B------:R-:W3:Y:S01]  /*24c10*/  LDL.LU R19, [R1+0x13c] ;  /* 0x00013c0001137983 */ /* 0x000ee20000300800 */
[----:B------:R-:W-:-:S02]  /*24c20*/  MOV R7, R12 ;  /* 0x0000000c00077202 */ /* 0x000fc40000000f00 */
[----:B------:R-:W-:Y:S01]  /*24c30*/  MOV R6, R13 ;  /* 0x0000000d00067202 */ /* 0x000fe20000000f00 */
[----:B---3--:R-:W-:Y:S04]  /*24c40*/  STL.64 [R1+0x1b60], R18 ;  /* 0x001b601201007387 */ /* 0x008fe80000100a00 */
[----:B----4-:R0:W-:Y:S04]  /*24c50*/  STL.64 [R1+0x1b58], R16 ;  /* 0x001b581001007387 */ /* 0x0101e80000100a00 */
[----:B0-----:R-:W3:Y:S04]  /*24c60*/  LDL.LU R16, [R1+0x140] ;  /* 0x0001400001107983 */ /* 0x001ee80000300800 */
[----:B------:R-:W3:Y:S04]  /*24c70*/  LDL.LU R17, [R1+0x144] ;  /* 0x0001440001117983 */ /* 0x000ee80000300800 */
[----:B------:R-:W3:Y:S04]  /*24c80*/  LDL.LU R18, [R1+0x148] ;  /* 0x0001480001127983 */ /* 0x000ee80000300800 */
[----:B------:R-:W3:Y:S04]  /*24c90*/  LDL.LU R19, [R1+0x14c] ;  /* 0x00014c0001137983 */ /* 0x000ee80000300800 */
[----:B------:R0:W-:Y:S04]  /*24ca0*/  STL.64 [R1+0x1a78], R14 ;  /* 0x001a780e01007387 */ /* 0x0001e80000100a00 */
[----:B------:R-:W4:Y:S04]  /*24cb0*/  LDL.LU R12, [R1+0x1e0] ;  /* 0x0001e000010c7983 */ /* 0x000f280000300800 */
[----:B------:R-:W4:Y:S04]  /*24cc0*/  LDL.LU R13, [R1+0x1e4] ;  /* 0x0001e400010d7983 */ /* 0x000f280000300800 */
[----:B0-----:R-:W4:Y:S04]  /*24cd0*/  LDL.LU R14, [R1+0x1e8] ;  /* 0x0001e800010e7983 */ /* 0x001f280000300800 */
[----:B------:R-:W4:Y:S02]  /*24ce0*/  LDL.LU R15, [R1+0x1ec] ;  /* 0x0001ec00010f7983 */ /* 0x000f240000300800 */
[----:B----4-:R-:W-:-:S15]  /*24cf0*/  HMMA.16816.F32.BF16 R12, R8, R26, R12 ;  /* 0x0000001a080c723c */ /* 0x010fde000004180c */
[----:B------:R-:W-:-:S08]  /*24d00*/  NOP ;  /* 0x0000000000007918 */ /* 0x000fd00000000000 */
[----:B------:R0:W-:Y:S04]  /*24d10*/  STL.64 [R1+0x1e0], R12 ;  /* 0x0001e00c01007387 */ /* 0x0001e80000100a00 */
[----:B------:R1:W-:Y:S01]  /*24d20*/  STL.64 [R1+0x1e8], R14 ;  /* 0x0001e80e01007387 */ /* 0x0003e20000100a00 */
[----:B0-----:R-:W-:Y:S01]  /*24d30*/  IMAD.MOV.U32 R13, RZ, RZ, R26 ;  /* 0x000000ffff0d7224 */ /* 0x001fe200078e001a */
[----:B------:R-:W-:Y:S02]  /*24d40*/  MOV R12, R27 ;  /* 0x0000001b000c7202 */ /* 0x000fe40000000f00 */
[----:B------:R-:W2:Y:S02]  /*24d50*/  LDL.LU.64 R26, [R1+0x1bc0] ;  /* 0x001bc000011a7983 */ /* 0x000ea40000300a00 */
[----:B--2---:R-:W-:Y:S06]  /*24d60*/  HMMA.16816.F32.BF16 R20, R8, R26, R20 ;  /* 0x0000001a0814723c */ /* 0x004fec0000041814 */
[----:B-1----:R-:W-:Y:S01]  /*24d70*/  MOV R15, R26 ;  /* 0x0000001a000f7202 */ /* 0x002fe20000000f00 */
[----:B------:R-:W-:-:S15]  /*24d80*/  IMAD.MOV.U32 R14, RZ, RZ, R27 ;  /* 0x000000ffff0e7224 */ /* 0x000fde00078e001b */
[----:B------:R-:W-:-:S01]  /*24d90*/  NOP ;  /* 0x0000000000007918 */ /* 0x000fc20000000000 */
[----:B------:R-:W-:Y:S04]  /*24da0*/  STL.64 [R1+0x350], R20 ;  /* 0x0003501401007387 */ /* 0x000fe80000100a00 */
[----:B------:R0:W-:Y:S04]  /*24db0*/  STL.64 [R1+0x358], R22 ;  /* 0x0003581601007387 */ /* 0x0001e80000100a00 */
[----:B0-----:R-:W2:Y:S04]  /*24dc0*/  LDL.LU.64 R22, [R1+0x1bb8] ;  /* 0x001bb80001167983 */ /* 0x001ea80000300a00 */
[----:B------:R-:W2:Y:S04]  /*24dd0*/  LDL.LU.64 R26, [R1+0x1bb0] ;  /* 0x001bb000011a7983 */ /* 0x000ea80000300a00 */
[----:B------:R-:W2:Y:S04]  /*24de0*/  LDL.LU.64 R24, [R1+0x1ba8] ;  /* 0x001ba80001187983 */ /* 0x000ea80000300a00 */
[----:B------:R0:W-:Y:S04]  /*24df0*/  STL.64 [R1+0x1a88], R14 ;  /* 0x001a880e01007387 */ /* 0x0001e80000100a00 */
[----:B------:R-:W-:Y:S01]  /*24e00*/  STL.64 [R1+0x1a80], R12 ;  /* 0x001a800c01007387 */ /* 0x000fe20000100a00 */
[----:B0-----:R-:W-:-:S02]  /*24e10*/  MOV R14, R2 ;  /* 0x00000002000e7202 */ /* 0x001fc40000000f00 */
[----:B------:R-:W-:Y:S01]  /*24e20*/  MOV R15, R4 ;  /* 0x00000004000f7202 */ /* 0x000fe20000000f00 */
[----:B------:R-:W4:Y:S04]  /*24e30*/  LDL.LU R2, [R1+0x1ba4] ;  /* 0x001ba40001027983 */ /* 0x000f280000300800 */
[----:B------:R-:W3:Y:S04]  /*24e40*/  LDL.LU R4, [R1+0x1ba0] ;  /* 0x001ba00001047983 */ /* 0x000ee80000300800 */
[----:B------:R0:W-:Y:S02]  /*24e50*/  STL.64 [R1+0x1a98], R14 ;  /* 0x001a980e01007387 */ /* 0x0001e40000100a00 */
[----:B0-----:R-:W-:Y:S01]  /*24e60*/  IMAD.MOV.U32 R14, RZ, RZ, R5 ;  /* 0x000000ffff0e7224 */ /* 0x001fe200078e0005 */
[----:B------:R-:W-:Y:S01]  /*24e70*/  MOV R15, R28 ;  /* 0x0000001c000f7202 */ /* 0x000fe20000000f00 */
[----:B------:R-:W4:Y:S04]  /*24e80*/  LDL.LU R5, [R1+0x1b9c] ;  /* 0x001b9c0001057983 */ /* 0x000f280000300800 */
[----:B------:R-:W3:Y:S01]  /*24e90*/  LDL.LU R28, [R1+0x1b98] ;  /* 0x001b9800011c7983 */ /* 0x000ee20000300800 */
[----:B--2---:R-:W-:-:S15]  /*24ea0*/  HMMA.16816.F32.BF16 R24, R8, R22, R24 ;  /* 0x000000160818723c */ /* 0x004fde0000041818 */
[----:B------:R-:W-:-:S08]  /*24eb0*/  NOP ;  /* 0x0000000000007918 */ /* 0x000fd00000000000 */
[----:B------:R0:W-:Y:S04]  /*24ec0*/  STL.64 [R1+0x340], R24 ;  /* 0x0003401801007387 */ /* 0x0001e80000100a00 */
[----:B------:R1:W-:Y:S01]  /*24ed0*/  STL.64 [R1+0x348], R26 ;  /* 0x0003481a01007387 */ /* 0x0003e20000100a00 */
[----:B0-----:R-:W-:-:S03]  /*24ee0*/  MOV R25, R22 ;  /* 0x0000001600197202 */ /* 0x001fc60000000f00 */
[----:B-1----:R-:W2:Y:S01]  /*24ef0*/  LDL.LU.64 R26, [R1+0x1b90] ;  /* 0x001b9000011a7983 */ /* 0x002ea20000300a00 */
[----:B------:R-:W-:-:S03]  /*24f00*/  IMAD.MOV.U32 R24, RZ, RZ, R23 ;  /* 0x000000ffff187224 */ /* 0x000fc600078e0017 */
[----:B------:R-:W2:Y:S04]  /*24f10*/  LDL.LU.64 R22, [R1+0x1b88] ;  /* 0x001b880001167983 */ /* 0x000ea80000300a00 */
[----:B------:R-:W2:Y:S02]  /*24f20*/  LDL.LU.64 R20, [R1+0x1b80] ;  /* 0x001b800001147983 */ /* 0x000ea40000300a00 */
[----:B--2---:R-:W-:Y:S02]  /*24f30*/  HMMA.16816.F32.BF16 R8, R8, R26, R20 ;  /* 0x0000001a0808723c */ /* 0x004fe40000041814 */
[----:B------:R-:W2:Y:S04]  /*24f40*/  LDL.LU.64 R22, [R1+0x1b78] ;  /* 0x001b780001167983 */ /* 0x000ea80000300a00 */
[----:B------:R-:W2:-:S15]  /*24f50*/  LDL.LU.64 R20, [R1+0x1b70] ;  /* 0x001b700001147983 */ /* 0x000e9e0000300a00 */
[----:B------:R-:W-:-:S02]  /*24f60*/  NOP ;  /* 0x0000000000007918 */ /* 0x000fc40000000000 */
[----:B------:R-:W-:Y:S04]  /*24f70*/  STL.64 [R1+0x1c0], R8 ;  /* 0x0001c00801007387 */ /* 0x000fe80000100a00 */
[----:B------:R0:W-:Y:S02]  /*24f80*/  STL.64 [R1+0x1c8], R10 ;  /* 0x0001c80a01007387 */ /* 0x0001e40000100a00 */
[----:B0-----:R-:W-:Y:S02]  /*24f90*/  MOV R10, R29 ;  /* 0x0000001d000a7202 */ /* 0x001fe40000000f00 */
[----:B------:R-:W-:Y:S01]  /*24fa0*/  MOV R11, R3 ;  /* 0x00000003000b7202 */ /* 0x000fe20000000f00 */
[----:B------:R-:W2:Y:S04]  /*24fb0*/  LDL.LU R29, [R1+0x1b6c] ;  /* 0x001b6c00011d7983 */ /* 0x000ea80000300800 */
[----:B------:R4:W-:Y:S04]  /*24fc0*/  STL.64 [R1+0x1a90], R10 ;  /* 0x001a900a01007387 */ /* 0x0009e80000100a00 */
[----:B------:R-:W2:Y:S01]  /*24fd0*/  LDL.LU R8, [R1+0x40] ;  /* 0x0000400001087983 */ /* 0x000ea20000300800 */
[----:B----4-:R-:W-:-:S02]  /*24fe0*/  MOV R10, R5 ;  /* 0x00000005000a7202 */ /* 0x010fc40000000f00 */
[----:B---3--:R-:W-:Y:S01]  /*24ff0*/  MOV R11, R4 ;  /* 0x00000004000b7202 */ /* 0x008fe20000000f00 */
[----:B------:R-:W-:Y:S02]  /*25000*/  IMAD.MOV.U32 R9, RZ, RZ, R28 ;  /* 0x000000ffff097224 */ /* 0x000fe400078e001c */
[----:B------:R-:W3:Y:S04]  /*25010*/  LDL.LU R28, [R1+0x1b68] ;  /* 0x001b6800011c7983 */ /* 0x000ee80000300800 */
[----:B------:R-:W-:Y:S01]  /*25020*/  STL.64 [R1+0x1a30], R26 ;  /* 0x001a301a01007387 */ /* 0x000fe20000100a00 */
[----:B--2---:R-:W-:Y:S03]  /*25030*/  HMMA.16816.F32.BF16 R4, R20, R6, R16 ;  /* 0x000000061404723c */ /* 0x004fe60000041810 */
[----:B------:R-:W2:Y:S04]  /*25040*/  LDL.LU.64 R18, [R1+0x1b60] ;  /* 0x001b600001127983 */ /* 0x000ea80000300a00 */
[----:B------:R-:W2:-:S15]  /*25050*/  LDL.LU.64 R16, [R1+0x1b58] ;  /* 0x001b580001107983 */ /* 0x000e9e0000300a00 */
[----:B------:R-:W-:-:S01]  /*25060*/  NOP ;  /* 0x0000000000007918 */ /* 0x000fc20000000000 */
[----:B------:R-:W-:Y:S04]  /*25070*/  STL.64 [R1+0x320], R4 ;  /* 0x0003200401007387 */ /* 0x000fe80000100a00 */
[----:B------:R0:W-:Y:S04]  /*25080*/  STL.64 [R1+0x328], R6 ;  /* 0x0003280601007387 */ /* 0x0001e80000100a00 */
[----:B0-----:R-:W2:Y:S02]  /*25090*/  LDL.LU.64 R6, [R1+0x1b50] ;  /* 0x001b500001067983 */ /* 0x001ea40000300a00 */
[----:B--2---:R-:W-:Y:S02]  /*250a0*/  HMMA.16816.F32.BF16 R4, R20, R6, R16 ;  /* 0x000000061404723c */ /* 0x004fe40000041810 */
[----:B------:R-:W2:Y:S04]  /*250b0*/  LDL.LU.64 R18, [R1+0x1b48] ;  /* 0x001b480001127983 */ /* 0x000ea80000300a00 */
[----:B------:R-:W2:-:S15]  /*250c0*/  LDL.LU.64 R16, [R1+0x1b40] ;  /* 0x001b400001107983 */ /* 0x000e9e0000300a00 */
[----:B------:R-:W-:-:S02]  /*250d0*/  NOP ;  /* 0x0000000000007918 */ /* 0x000fc40000000000 */
        /* <DEDUP_REMOVED lines=40> */
[----:B------:R-:W4:-:S15]  /*25360*/  LDL.LU R17, [R1+0x1ab0] ;  /* 0x001ab00001117983 */ /* 0x000f1e0000300800 */
[----:B------:R-:W-:-:S02]  /*25370*/  NOP ;  /* 0x0000000000007918 */ /* 0x000fc40000000000 */
[----:B------:R-:W-:Y:S04]  /*25380*/  STL.64 [R1+0x140], R4 ;  /* 0x0001400401007387 */ /* 0x000fe80000100a00 */
[----:B------:R0:W-:Y:S04]  /*25390*/  STL.64 [R1+0x148], R6 ;  /* 0x0001480601007387 */ /* 0x0001e80000100a00 */
[----:B0-----:R-:W2:Y:S04]  /*253a0*/  LDL.LU.64 R6, [R1+0x1aa8] ;  /* 0x001aa80001067983 */ /* 0x001ea80000300a00 */
[----:B------:R-:W2:Y:S01]  /*253b0*/  LDL.LU.64 R4, [R1+0x1aa0] ;  /* 0x001aa00001047983 */ /* 0x000ea20000300a00 */
[----:B------:R-:W-:-:S02]  /*253c0*/  LOP3.LUT R16, R29, 0x40, RZ, 0x3c, !PT ;  /* 0x000000401d107812 */ /* 0x000fc400078e3cff */
[----:B---3--:R-:W-:Y:S01]  /*253d0*/  LOP3.LUT R3, R28, 0x40, RZ, 0x3c, !PT ;  /* 0x000000401c037812 */ /* 0x008fe200078e3cff */
[----:B--2---:R-:W-:Y:S02]  /*253e0*/  HMMA.16816.F32.BF16 R12, R20, R14, R4 ;  /* 0x0000000e140c723c */ /* 0x004fe40000041804 */
[----:B------:R-:W0:Y:S04]  /*253f0*/  LDSM.16.M88.4 R4, [R16+UR6+0x18000] ;  /* 0x018000061004783b */ /* 0x000e280008000200 */
[----:B0-----:R-:W-:-:S15]  /*25400*/  STL.64 [R1+0x1a28], R6 ;  /* 0x001a280601007387 */ /* 0x001fde0000100a00 */
[----:B------:R-:W-:-:S02]  /*25410*/  NOP ;  /* 0x0000000000007918 */ /* 0x000fc40000000000 */
[----:B------:R-:W-:Y:S04]  /*25420*/  STL.64 [R1+0x130], R12 ;  /* 0x0001300c01007387 */ /* 0x000fe80000100a00 */
[----:B------:R-:W-:Y:S04]  /*25430*/  STL.64 [R1+0x138], R14 ;  /* 0x0001380e01007387 */ /* 0x000fe80000100a00 */
[----:B------:R-:W0:Y:S04]  /*25440*/  LDSM.16.M88.4 R12, [R3+UR6] ;  /* 0x00000006030c783b */ /* 0x000e280008000200 */
[----:B------:R1:W-:Y:S04]  /*25450*/  STL.64 [R1+0x1a20], R4 ;  /* 0x001a200401007387 */ /* 0x0003e80000100a00 */
[----:B-1----:R-:W2:Y:S04]  /*25460*/  LDL.LU R4, [R1+0x10] ;  /* 0x0000100001047983 */ /* 0x002ea80000300800 */
[----:B------:R-:W2:Y:S04]  /*25470*/  LDL.LU R5, [R1+0x14] ;  /* 0x0000140001057983 */ /* 0x000ea80000300800 */
[----:B------:R-:W2:Y:S04]  /*25480*/  LDL.LU R6, [R1+0x18] ;  /* 0x0000180001067983 */ /* 0x000ea80000300800 */
[----:B------:R-:W2:Y:S04]  /*25490*/  LDL.LU R7, [R1+0x1c] ;  /* 0x00001c0001077983 */ /* 0x000ea80000300800 */
[----:B0-----:R-:W-:Y:S04]  /*254a0*/  STL.64 [R1+0xd0], R12 ;  /* 0x0000d00c01007387 */ /* 0x001fe80000100a00 */
[----:B------:R0:W-:Y:S04]  /*254b0*/  STL.64 [R1+0xd8], R14 ;  /* 0x0000d80e01007387 */ /* 0x0001e80000100a00 */
[----:B0-----:R-:W3:Y:S02]  /*254c0*/  LDL.LU.64 R14, [R1+0x1a98] ;  /* 0x001a9800010e7983 */ /* 0x001ee40000300a00 */
[----:B---3--:R-:W-:Y:S02]  /*254d0*/  HMMA.16816.F32.BF16 R12, R20, R14, R8 ;  /* 0x0000000e140c723c */ /* 0x008fe40000041808 */
[----:B------:R-:W2:-:S15]  /*254e0*/  LDL.LU.64 R10, [R1+0x1a90] ;  /* 0x001a9000010a7983 */ /* 0x000e9e0000300a00 */
[----:B------:R-:W-:-:S06]  /*254f0*/  NOP ;  /* 0x0000000000007918 */ /* 0x000fcc0000000000 */
[----:B------:R-:W-:Y:S04]  /*25500*/  STL.64 [R1+0x120], R12 ;  /* 0x0001200c01007387 */ /* 0x000fe80000100a00 */
[----:B------:R-:W-:Y:S04]  /*25510*/  STL.64 [R1+0x128], R14 ;  /* 0x0001280e01007387 */ /* 0x000fe80000100a00 */
[----:B------:R-:W0:Y:S01]  /*25520*/  LDSM.16.M88.4 R12, [R3+UR6+0x1000] ;  /* 0x00100006030c783b */ /* 0x000e220008000200 */
[----:B------:R-:W-:Y:S01]  /*25530*/  IMAD.MOV.U32 R26, RZ, RZ, R25 ;  /* 0x000000ffff1a7224 */ /* 0x000fe200078e0019 */
[----:B------:R-:W-:-:S02]  /*25540*/  MOV R27, R24 ;  /* 0x00000018001b7202 */ /* 0x000fc40000000f00 */
[----:B0-----:R-:W-:Y:S04]  /*25550*/  STL.64 [R1+0xc0], R12 ;  /* 0x0000c00c01007387 */ /* 0x001fe80000100a00 */
[----:B------:R0:W-:Y:S04]  /*25560*/  STL.64 [R1+0xc8], R14 ;  /* 0x0000c80e01007387 */ /* 0x0001e80000100a00 */
[----:B0-----:R-:W3:Y:S04]  /*25570*/  LDL.LU.64 R14, [R1+0x1a88] ;  /* 0x001a8800010e7983 */ /* 0x001ee80000300a00 */
[----:B------:R-:W4:Y:S01]  /*25580*/  LDL.LU.64 R12, [R1+0x1a80] ;  /* 0x001a8000010c7983 */ /* 0x000f220000300a00 */
[----:B--2---:R-:W-:Y:S03]  /*25590*/  HMMA.16816.F32.BF16 R8, R20, R10, R4 ;  /* 0x0000000a1408723c */ /* 0x004fe60000041804 */
[----:B------:R-:W0:-:S15]  /*255a0*/  LDSM.16.M88.4 R4, [R3+UR6+0x2000] ;  /* 0x002000060304783b */ /* 0x000e1e0008000200 */
[----:B------:R-:W-:-:S05]  /*255b0*/  NOP ;  /* 0x0000000000007918 */ /* 0x000fca0000000000 */
[----:B------:R-:W-:Y:S04]  /*255c0*/  STL.64 [R1+0x110], R8 ;  /* 0x0001100801007387 */ /* 0x000fe80000100a00 */
[----:B------:R-:W-:Y:S04]  /*255d0*/  STL.64 [R1+0x118], R10 ;  /* 0x0001180a01007387 */ /* 0x000fe80000100a00 */
[----:B0-----:R0:W-:Y:S04]  /*255e0*/  STL.64 [R1+0xb0], R4 ;  /* 0x0000b00401007387 */ /* 0x0011e80000100a00 */
[----:B------:R1:W-:Y:S04]  /*255f0*/  STL.64 [R1+0xb8], R6 ;  /* 0x0000b80601007387 */ /* 0x0003e80000100a00 */
[----:B------:R3:W-:Y:S04]  /*25600*/  STL.64 [R1+0x1a48], R26 ;  /* 0x001a481a01007387 */ /* 0x0007e80000100a00 */
[----:B0-----:R-:W2:Y:S04]  /*25610*/  LDL.LU R4, [R1+0x2b0] ;  /* 0x0002b00001047983 */ /* 0x001ea80000300800 */
[----:B------:R-:W2:Y:S04]  /*25620*/  LDL.LU R5, [R1+0x2b4] ;  /* 0x0002b40001057983 */ /* 0x000ea80000300800 */
[----:B-1----:R-:W4:Y:S04]  /*25630*/  LDL.LU R6, [R1+0x2b8] ;  /* 0x0002b80001067983 */ /* 0x002f280000300800 */
[----:B------:R-:W4:Y:S04]  /*25640*/  LDL.LU R7, [R1+0x2bc] ;  /* 0x0002bc0001077983 */ /* 0x000f280000300800 */
[----:B------:R-:W2:Y:S04]  /*25650*/  LDL.LU R8, [R1+0x1b0] ;  /* 0x0001b00001087983 */ /* 0x000ea80000300800 */
[----:B------:R-:W2:Y:S04]  /*25660*/  LDL.LU R9, [R1+0x1b4] ;  /* 0x0001b40001097983 */ /* 0x000ea80000300800 */
[----:B------:R-:W2:Y:S04]  /*25670*/  LDL.LU R10, [R1+0x1b8] ;  /* 0x0001b800010a7983 */ /* 0x000ea80000300800 */
[----:B------:R-:W2:Y:S01]  /*25680*/  LDL.LU R11, [R1+0x1bc] ;  /* 0x0001bc00010b7983 */ /* 0x000ea20000300800 */
[----:B---3--:R-:W-:Y:S01]  /*25690*/  MOV R26, R15 ;  /* 0x0000000f001a7202 */ /* 0x008fe20000000f00 */
[----:B------:R-:W-:-:S05]  /*256a0*/  IMAD.MOV.U32 R27, RZ, RZ, R14 ;  /* 0x000000ffff1b7224 */ /* 0x000fca00078e000e */
[----:B------:R-:W-:Y:S04]  /*256b0*/  STL.64 [R1+0x1a60], R26 ;  /* 0x001a601a01007387 */ /* 0x000fe80000100a00 */
[----:B----4-:R-:W-:Y:S04]  /*256c0*/  STL.64 [R1+0x1a40], R6 ;  /* 0x001a400601007387 */ /* 0x010fe80000100a00 */
[----:B--2---:R0:W-:Y:S04]  /*256d0*/  STL.64 [R1+0x1a38], R4 ;  /* 0x001a380401007387 */ /* 0x0041e80000100a00 */
[----:B0-----:R-:W2:Y:S01]  /*256e0*/  LDL.LU R4, [R1+0x2c0] ;  /* 0x0002c00001047983 */ /* 0x001ea20000300800 */
[----:B------:R-:W-:Y:S01]  /*256f0*/  MOV R6, R18 ;  /* 0x0000001200067202 */ /* 0x000fe20000000f00 */
[----:B------:R-:W-:Y:S01]  /*25700*/  IMAD.MOV.U32 R7, RZ, RZ, R17 ;  /* 0x000000ffff077224 */ /* 0x000fe200078e0011 */
[----:B------:R-:W-:-:S02]  /*25710*/  MOV R5, R19 ;  /* 0x0000001300057202 */ /* 0x000fc40000000f00 */
[----:B------:R-:W-:Y:S02]  /*25720*/  MOV R26, R13 ;  /* 0x0000000d001a7202 */ /* 0x000fe40000000f00 */
[----:B------:R-:W-:Y:S01]  /*25730*/  MOV R27, R12 ;  /* 0x0000000c001b7202 */ /* 0x000fe20000000f00 */
[----:B------:R-:W-:Y:S04]  /*25740*/  LDSM.16.M88.4 R16, [R16+UR6+0x18800] ;  /* 0x018800061010783b */ /* 0x000fe80008000200 */
[----:B------:R-:W-:Y:S04]  /*25750*/  STL.64 [R1+0x1a58], R6 ;  /* 0x001a580601007387 */ /* 0x000fe80000100a00 */
[----:B------:R-:W0:Y:S04]  /*25760*/  LDSM.16.M88.4 R12, [R3+UR6+0x3000] ;  /* 0x00300006030c783b */ /* 0x000e280008000200 */
[----:B--2---:R1:W-:Y:S04]  /*25770*/  STL.64 [R1+0x1a50], R4 ;  /* 0x001a500401007387 */ /* 0x0043e80000100a00 */
[----:B-1----:R-:W2:Y:S04]  /*25780*/  LDL.LU R4, [R1+0x2d0] ;  /* 0x0002d00001047983 */ /* 0x002ea80000300800 */
[----:B------:R-:W2:Y:S04]  /*25790*/  LDL.LU R5, [R1+0x2d4] ;  /* 0x0002d40001057983 */ /* 0x000ea80000300800 */
[----:B------:R-:W3:Y:S04]  /*257a0*/  LDL.LU R6, [R1+0x2d8] ;  /* 0x0002d80001067983 */ /* 0x000ee80000300800 */
[----:B------:R-:W3:Y:S04]  /*257b0*/  LDL.LU R7, [R1+0x2dc] ;  /* 0x0002dc0001077983 */ /* 0x000ee80000300800 */
[----:B---3--:R-:W-:Y:S04]  /*257c0*/  STL.64 [R1+0x1a70], R6 ;  /* 0x001a700601007387 */ /* 0x008fe80000100a00 */
[----:B--2---:R1:W-:Y:S04]  /*257d0*/  STL.64 [R1+0x1a68], R4 ;  /* 0x001a680401007387 */ /* 0x0043e80000100a00 */
[----:B-1----:R-:W2:Y:S04]  /*257e0*/  LDL.LU R4, [R1+0x330] ;  /* 0x0003300001047983 */ /* 0x002ea80000300800 */
[----:B------:R-:W2:Y:S04]  /*257f0*/  LDL.LU R5, [R1+0x334] ;  /* 0x0003340001057983 */ /* 0x000ea80000300800 */
[----:B------:R-:W2:Y:S04]  /*25800*/  LDL.LU R6, [R1+0x338] ;  /* 0x0003380001067983 */ /* 0x000ea80000300800 */
[----:B------:R-:W2:Y:S04]  /*25810*/  LDL.LU R7, [R1+0x33c] ;  /* 0x00033c0001077983 */ /* 0x000ea80000300800 */
[----:B0-----:R-:W-:Y:S04]  /*25820*/  STL.64 [R1+0xa0], R12 ;  /* 0x0000a00c01007387 */ /* 0x001fe80000100a00 */
[----:B------:R-:W-:Y:S04]  /*25830*/  STL.64 [R1+0xa8], R14 ;  /* 0x0000a80e01007387 */ /* 0x000fe80000100a00 */
[----:B------:R-:W0:Y:S04]  /*25840*/  LDSM.16.M88.4 R12, [R3+UR6+0x4000] ;  /* 0x00400006030c783b */ /* 0x000e280008000200 */
        /* <DEDUP_REMOVED lines=25> */
[----:B------:R0:W-:Y:S01]  /*259e0*/  STL [R1+0x18], R14 ;  /* 0x0000180e01007387 */ /* 0x0001e20000100800 */
[----:B------:R-:W-:-:S03]  /*259f0*/  IMAD.MOV.U32 R28, RZ, RZ, R15 ;  /* 0x000000ffff1c7224 */ /* 0x000fc600078e000f */
[----:B0-----:R-:W3:Y:S04]  /*25a00*/  LDL.LU.64 R14, [R1+0x1a78] ;  /* 0x001a7800010e7983 */ /* 0x001ee80000300a00 */
[----:B------:R-:W-:Y:S01]  /*25a10*/  STL [R1+0x17a8], R28 ;  /* 0x0017a81c01007387 */ /* 0x000fe20000100800 */
[C---:B--2---:R-:W-:Y:S06]  /*25a20*/  HMMA.16816.F32.BF16 R24, R20.reuse, R26, R4 ;  /* 0x0000001a1418723c */ /* 0x044fec0000041804 */
[----:B---3--:R-:W-:Y:S01]  /*25a30*/  HMMA.16816.F32.BF16 R12, R20, R14, R8 ;  /* 0x0000000e140c723c */ /* 0x008fe20000041808 */
[----:B------:R-:W0:Y:S05]  /*25a40*/  LDSM.16.M88.4 R8, [R3+UR6+0xd000] ;  /* 0x00d000060308783b */ /* 0x000e2a0008000200 */
[----:B0-----:R-:W-:-:S15]  /*25a50*/  STL [R1], R8 ;  /* 0x0000000801007387 */ /* 0x001fde0000100800 */
[----:B------:R-:W-:-:S02]  /*25a60*/  NOP ;  /* 0x0000000000007918 */ /* 0x000fc40000000000 */
[----:B------:R-:W-:Y:S04]  /*25a70*/  STL.64 [R1+0x100], R12 ;  /* 0x0001000c01007387 */ /* 0x000fe80000100a00 */
[----:B------:R-:W-:Y:S04]  /*25a80*/  STL.64 [R1+0x108], R14 ;  /* 0x0001080e01007387 */ /* 0x000fe80000100a00 */
[----:B------:R-:W-:Y:S01]  /*25a90*/  STL.64 [R1+0x8], R10 ;  /* 0x0000080a01007387 */ /* 0x000fe20000100a00 */
[----:B------:R-:W-:-:S03]  /*25aa0*/  MOV R28, R9 ;  /* 0x00000009001c7202 */ /* 0x000fc60000000f00 */
[----:B------:R-:W-:Y:S04]  /*25ab0*/  LDSM.16.M88.4 R12, [R3+UR6+0xf000] ;  /* 0x00f00006030c783b */ /* 0x000fe80008000200 */
[----:B------:R-:W0:Y:S04]  /*25ac0*/  LDSM.16.M88.4 R8, [R3+UR6+0xe000] ;  /* 0x00e000060308783b */ /* 0x000e280008000200 */
[----:B0-----:R-:W-:Y:S04]  /*25ad0*/  STL [R1+0x169c], R10 ;  /* 0x00169c0a01007387 */ /* 0x001fe80000100800 */
[----:B------:R-:W-:Y:S04]  /*25ae0*/  STL [R1+0x1698], R11 ;  /* 0x0016980b01007387 */ /* 0x000fe80000100800 */
[----:B------:R-:W-:Y:S04]  /*25af0*/  STL [R1+0x1694], R14 ;  /* 0x0016940e01007387 */ /* 0x000fe80000100800 */
[----:B------:R-:W-:Y:S04]  /*25b00*/  STL [R1+0x1690], R15 ;  /* 0x0016900f01007387 */ /* 0x000fe80000100800 */
[----:B------:R0:W-:Y:S04]  /*25b10*/  STL.64 [R1+0x1908], R12 ;  /* 0x0019080c01007387 */ /* 0x0001e80000100a00 */
[----:B0-----:R-:W2:Y:S04]  /*25b20*/  LDL.LU.64 R12, [R1+0xc0] ;  /* 0x0000c000010c7983 */ /* 0x001ea80000300a00 */
[----:B------:R-:W-:Y:S04]  /*25b30*/  STL.64 [R1+0x1918], R18 ;  /* 0x0019181201007387 */ /* 0x000fe80000100a00 */
[----:B------:R0:W-:Y:S04]  /*25b40*/  STL.64 [R1+0x1910], R16 ;  /* 0x0019101001007387 */ /* 0x0001e80000100a00 */
[----:B0-----:R-:W3:Y:S04]  /*25b50*/  LDL.LU.64 R16, [R1+0xd0] ;  /* 0x0000d00001107983 */ /* 0x001ee80000300a00 */
[----:B------:R-:W4:Y:S04]  /*25b60*/  LDL.LU.64 R6, [R1+0x1a70] ;  /* 0x001a700001067983 */ /* 0x000f280000300a00 */
[----:B------:R-:W4:Y:S04]  /*25b70*/  LDL.LU.64 R4, [R1+0x1a68] ;  /* 0x001a680001047983 */ /* 0x000f280000300a00 */
[----:B------:R-:W-:Y:S04]  /*25b80*/  STL.64 [R1+0xf0], R24 ;  /* 0x0000f01801007387 */ /* 0x000fe80000100a00 */
[----:B------:R0:W-:Y:S04]  /*25b90*/  STL.64 [R1+0xf8], R26 ;  /* 0x0000f81a01007387 */ /* 0x0001e80000100a00 */
[----:B0-----:R-:W4:Y:S02]  /*25ba0*/  LDL.LU.64 R26, [R1+0x1a60] ;  /* 0x001a6000011a7983 */ /* 0x001f240000300a00 */
[----:B----4-:R-:W-:Y:S02]  /*25bb0*/  HMMA.16816.F32.BF16 R24, R20, R26, R4 ;  /* 0x0000001a1418723c */ /* 0x010fe40000041804 */
[----:B------:R-:W4:Y:S04]  /*25bc0*/  LDL.LU.64 R6, [R1+0x1a58] ;  /* 0x001a580001067983 */ /* 0x000f280000300a00 */
[----:B------:R-:W4:-:S15]  /*25bd0*/  LDL.LU.64 R4, [R1+0x1a50] ;  /* 0x001a500001047983 */ /* 0x000f1e0000300a00 */
[----:B------:R-:W-:-:S02]  /*25be0*/  NOP ;  /* 0x0000000000007918 */ /* 0x000fc40000000000 */
        /* <DEDUP_REMOVED lines=12> */
[----:B------:R-:W4:Y:S04]  /*25cb0*/  LDL.LU.64 R4, [R1+0x1a20] ;  /* 0x001a200001047983 */ /* 0x000f280000300a00 */
[----:B------:R-:W4:Y:S04]  /*25cc0*/  LDL.LU.64 R26, [R1+0x1a18] ;  /* 0x001a1800011a7983 */ /* 0x000f280000300a00 */
[----:B------:R-:W4:Y:S09]  /*25cd0*/  LDL.LU.64 R24, [R1+0x1a10] ;  /* 0x001a100001187983 */ /* 0x000f320000300a00 */
[----:B------:R0:W-:Y:S04]  /*25ce0*/  STL.64 [R1+0x1d0], R20 ;  /* 0x0001d01401007387 */ /* 0x0001e80000100a00 */
[----:B------:R1:W-:Y:S04]  /*25cf0*/  STL.64 [R1+0x1d8], R22 ;  /* 0x0001d81601007387 */ /* 0x0003e80000100a00 */
[----:B0-----:R-:W4:Y:S04]  /*25d00*/  LDL.LU R20, [R1+0x2a0] ;  /* 0x0002a00001147983 */ /* 0x001f280000300800 */
[----:B------:R-:W4:Y:S01]  /*25d10*/  LDL.LU R21, [R1+0x2a4] ;  /* 0x0002a40001157983 */ /* 0x000f220000300800 */
[----:B-1----:R-:W-:Y:S01]  /*25d20*/  MOV R22, R2 ;  /* 0x0000000200167202 */ /* 0x002fe20000000f00 */
[----:B------:R-:W-:Y:S01]  /*25d30*/  IMAD.MOV.U32 R23, RZ, RZ, R0 ;  /* 0x000000ffff177224 */ /* 0x000fe200078e0000 */
[----:B---3--:R-:W-:-:S02]  /*25d40*/  MOV R2, R16 ;  /* 0x0000001000027202 */ /* 0x008fc40000000f00 */
[----:B------:R-:W-:Y:S01]  /*25d50*/  MOV R0, R17 ;  /* 0x0000001100007202 */ /* 0x000fe20000000f00 */
[----:B--2---:R-:W-:-:S03]  /*25d60*/  IMAD.MOV.U32 R10, RZ, RZ, R12 ;  /* 0x000000ffff0a7224 */ /* 0x004fc600078e000c */
[C---:B----4-:R-:W-:Y:S06]  /*25d70*/  HMMA.16816.F32.BF16 R20, R4.reuse, R16, R20 ;  /* 0x000000100414723c */ /* 0x050fec0000041814 */
[----:B------:R-:W-:-:S15]  /*25d80*/  HMMA.16816.F32.BF16 R16, R4, R12, R24 ;  /* 0x0000000c0410723c */ /* 0x000fde0000041818 */
[----:B------:R-:W-:-:S02]  /*25d90*/  NOP ;  /* 0x0000000000007918 */ /* 0x000fc40000000000 */
[----:B------:R-:W-:Y:S04]  /*25da0*/  STL.64 [R1+0x2c0], R20 ;  /* 0x0002c01401007387 */ /* 0x000fe80000100a00 */
[----:B------:R-:W-:Y:S04]  /*25db0*/  STL.64 [R1+0x2c8], R22 ;  /* 0x0002c81601007387 */ /* 0x000fe80000100a00 */
[----:B------:R-:W-:Y:S04]  /*25dc0*/  STL.64 [R1+0x2b0], R16 ;  /* 0x0002b01001007387 */ /* 0x000fe80000100a00 */
[----:B------:R-:W-:Y:S04]  /*25dd0*/  STL.64 [R1+0x2b8], R18 ;  /* 0x0002b81201007387 */ /* 0x000fe80000100a00 */
[----:B------:R-:W-:Y:S04]  /*25de0*/  STL [R1+0x1928], R10 ;  /* 0x0019280a01007387 */ /* 0x000fe80000100800 */
[----:B------:R0:W-:Y:S04]  /*25df0*/  STL.64 [R1+0x1920], R8 ;  /* 0x0019200801007387 */ /* 0x0001e80000100a00 */
[----:B0-----:R-:W2:Y:S04]  /*25e00*/  LDL.LU R8, [R1+0x1e0] ;  /* 0x0001e00001087983 */ /* 0x001ea80000300800 */
[----:B------:R-:W2:Y:S04]  /*25e10*/  LDL.LU R9, [R1+0x1e4] ;  /* 0x0001e40001097983 */ /* 0x000ea80000300800 */
[----:B------:R-:W3:Y:S04]  /*25e20*/  LDL.LU R10, [R1+0x1e8] ;  /* 0x0001e800010a7983 */ /* 0x000ee80000300800 */
[----:B------:R-:W3:Y:S04]  /*25e30*/  LDL.LU R11, [R1+0x1ec] ;  /* 0x0001ec00010b7983 */ /* 0x000ee80000300800 */
[----:B---3--:R-:W-:Y:S04]  /*25e40*/  STL.64 [R1+0x1938], R10 ;  /* 0x0019380a01007387 */ /* 0x008fe80000100a00 */
[----:B--2---:R0:W-:Y:S04]  /*25e50*/  STL.64 [R1+0x1930], R8 ;  /* 0x0019300801007387 */ /* 0x0041e80000100a00 */
[----:B0-----:R-:W2:Y:S04]  /*25e60*/  LDL R8, [R1+0x20] ;  /* 0x0000200001087983 */ /* 0x001ea80000100800 */
[----:B------:R-:W2:Y:S04]  /*25e70*/  LDL R9, [R1+0x24] ;  /* 0x0000240001097983 */ /* 0x000ea80000100800 */
[----:B--2---:R0:W-:Y:S04]  /*25e80*/  STL.64 [R1+0x1948], R8 ;  /* 0x0019480801007387 */ /* 0x0041e80000100a00 */
[----:B0-----:R-:W2:Y:S04]  /*25e90*/  LDL R8, [R1+0x30] ;  /* 0x0000300001087983 */ /* 0x001ea80000100800 */
[----:B------:R-:W2:Y:S04]  /*25ea0*/  LDL R9, [R1+0x34] ;  /* 0x0000340001097983 */ /* 0x000ea80000100800 */
[----:B--2---:R-:W-:Y:S04]  /*25eb0*/  STL.64 [R1+0x1960], R8 ;  /* 0x0019600801007387 */ /* 0x004fe80000100a00 */
[----:B------:R-:W2:Y:S04]  /*25ec0*/  LDL.LU.64 R24, [R1+0x10] ;  /* 0x0000100001187983 */ /* 0x000ea80000300a00 */
[----:B--2---:R0:W-:Y:S04]  /*25ed0*/  STL.64 [R1+0x1940], R24 ;  /* 0x0019401801007387 */ /* 0x0041e80000100a00 */
[----:B0-----:R-:W2:Y:S04]  /*25ee0*/  LDL.LU R24, [R1+0x1f0] ;  /* 0x0001f00001187983 */ /* 0x001ea80000300800 */
[----:B------:R-:W2:Y:S04]  /*25ef0*/  LDL.LU R25, [R1+0x1f4] ;  /* 0x0001f40001197983 */ /* 0x000ea80000300800 */
[----:B------:R-:W3:Y:S04]  /*25f00*/  LDL.LU R26, [R1+0x1f8] ;  /* 0x0001f800011a7983 */ /* 0x000ee80000300800 */
[----:B------:R-:W3:Y:S04]  /*25f10*/  LDL.LU R27, [R1+0x1fc] ;  /* 0x0001fc00011b7983 */ /* 0x000ee80000300800 */
[----:B------:R-:W4:Y:S04]  /*25f20*/  LDL R8, [R1+0x40] ;  /* 0x0000400001087983 */ /* 0x000f280000100800 */
[----:B------:R-:W4:Y:S04]  /*25f30*/  LDL R9, [R1+0x44] ;  /* 0x0000440001097983 */ /* 0x000f280000100800 */
[----:B----4-:R0:W-:Y:S04]  /*25f40*/  STL.64 [R1+0x1978], R8 ;  /* 0x0019780801007387 */ /* 0x0101e80000100a00 */
[----:B0-----:R-:W4:Y:S04]  /*25f50*/  LDL R8, [R1+0x50] ;  /* 0x0000500001087983 */ /* 0x001f280000100800 */
[----:B------:R-:W4:Y:S01]  /*25f60*/  LDL R9, [R1+0x54] ;  /* 0x0000540001097983 */ /* 0x000f220000100800 */
[----:B------:R-:W-:-:S03]  /*25f70*/  MOV R3, R13 ;  /* 0x0000000d00037202 */ /* 0x000fc60000000f00 */
[----:B----4-:R-:W-:Y:S04]  /*25f80*/  STL.64 [R1+0x1990], R8 ;  /* 0x0019900801007387 */ /* 0x010fe80000100a00 */
[----:B---3--:R-:W-:Y:S04]  /*25f90*/  STL.64 [R1+0x1958], R26 ;  /* 0x0019581a01007387 */ /* 0x008fe80000100a00 */
[----:B--2---:R0:W-:Y:S04]  /*25fa0*/  STL.64 [R1+0x1950], R24 ;  /* 0x0019501801007387 */ /* 0x0041e80000100a00 */
[----:B0-----:R-:W2:Y:S04]  /*25fb0*/  LDL.LU R24, [R1+0x200] ;  /* 0x0002000001187983 */ /* 0x001ea80000300800 */
[----:B------:R-:W2:Y:S04]  /*25fc0*/  LDL.LU R25, [R1+0x204] ;  /* 0x0002040001197983 */ /* 0x000ea80000300800 */
[----:B------:R-:W3:Y:S04]  /*25fd0*/  LDL.LU R26, [R1+0x208] ;  /* 0x00020800011a7983 */ /* 0x000ee80000300800 */
[----:B------:R-:W3:Y:S04]  /*25fe0*/  LDL.LU R27, [R1+0x20c] ;  /* 0x00020c00011b7983 */ /* 0x000ee80000300800 */
[----:B------:R-:W4:Y:S04]  /*25ff0*/  LDL R12, [R1+0x70] ;  /* 0x00007000010c7983 */ /* 0x000f280000100800 */
[----:B------:R-:W4:Y:S04]  /*26000*/  LDL R13, [R1+0x74] ;  /* 0x00007400010d7983 */ /* 0x000f280000100800 */
[----:B----4-:R-:W-:Y:S04]  /*26010*/  STL.64 [R1+0x19b0], R12 ;  /* 0x0019b00c01007387 */ /* 0x010fe80000100a00 */
[----:B------:R-:W4:Y:S04]  /*26020*/  LDL.LU.64 R8, [R1+0x60] ;  /* 0x0000600001087983 */ /* 0x000f280000300a00 */
[----:B----4-:R0:W-:Y:S04]  /*26030*/  STL.64 [R1+0x19a8], R8 ;  /* 0x0019a80801007387 */ /* 0x0101e80000100a00 */
[----:B0-----:R-:W4:Y:S04]  /*26040*/  LDL.LU R8, [R1+0x240] ;  /* 0x0002400001087983 */ /* 0x001f280000300800 */
[----:B------:R-:W4:Y:S04]  /*26050*/  LDL.LU R9, [R1+0x244] ;  /* 0x0002440001097983 */ /* 0x000f280000300800 */
[----:B------:R-:W2:Y:S04]  /*26060*/  LDL.LU R10, [R1+0x248] ;  /* 0x00024800010a7983 */ /* 0x000ea80000300800 */
[----:B------:R-:W2:Y:S04]  /*26070*/  LDL.LU R11, [R1+0x24c] ;  /* 0x00024c00010b7983 */ /* 0x000ea80000300800 */
[----:B--2---:R-:W-:Y:S04]  /*26080*/  STL.64 [R1+0x19c0], R10 ;  /* 0x0019c00a01007387 */ /* 0x004fe80000100a00 */
[----:B----4-:R-:W-:Y:S04]  /*26090*/  STL.64 [R1+0x19b8], R8 ;  /* 0x0019b80801007387 */ /* 0x010fe80000100a00 */
[----:B------:R-:W2:Y:S04]  /*260a0*/  LDL R12, [R1+0x80] ;  /* 0x00008000010c7983 */ /* 0x000ea80000100800 */
[----:B------:R-:W2:Y:S04]  /*260b0*/  LDL R13, [R1+0x84] ;  /* 0x00008400010d7983 */ /* 0x000ea80000100800 */
[----:B--2---:R0:W-:Y:S04]  /*260c0*/  STL.64 [R1+0x19c8], R12 ;  /* 0x0019c80c01007387 */ /* 0x0041e80000100a00 */
[----:B0-----:R-:W2:Y:S04]  /*260d0*/  LDL R12, [R1+0x90] ;  /* 0x00009000010c7983 */ /* 0x001ea80000100800 */
[----:B------:R-:W2:Y:S04]  /*260e0*/  LDL R13, [R1+0x94] ;  /* 0x00009400010d7983 */ /* 0x000ea80000100800 */
[----:B--2---:R0:W-:Y:S04]  /*260f0*/  STL.64 [R1+0x19e0], R12 ;  /* 0x0019e00c01007387 */ /* 0x0041e80000100a00 */
[----:B------:R-:W2:Y:S04]  /*26100*/  LDL.LU R8, [R1+0x250] ;  /* 0x0002500001087983 */ /* 0x000ea80000300800 */
[----:B------:R-:W2:Y:S04]  /*26110*/  LDL.LU R9, [R1+0x254] ;  /* 0x0002540001097983 */ /* 0x000ea80000300800 */
[----:B------:R-:W4:Y:S04]  /*26120*/  LDL.LU R10, [R1+0x258] ;  /* 0x00025800010a7983 */ /* 0x000f280000300800 */
[----:B------:R-:W4:Y:S04]  /*26130*/  LDL.LU R11, [R1+0x25c] ;  /* 0x00025c00010b7983 */ /* 0x000f280000300800 */
[----:B0-----:R-:W3:Y:S04]  /*26140*/  LDL R12, [R1+0xa0] ;  /* 0x0000a000010c7983 */ /* 0x001ee80000100800 */
[----:B------:R-:W3:Y:S04]  /*26150*/  LDL R13, [R1+0xa4] ;  /* 0x0000a400010d7983 */ /* 0x000ee80000100800 */
[----:B---3--:R-:W-:Y:S04]  /*26160*/  STL.64 [R1+0x19f8], R12 ;  /* 0x0019f80c01007387 */ /* 0x008fe80000100a00 */
[----:B----4-:R-:W-:Y:S04]  /*26170*/  STL.64 [R1+0x19d8], R10 ;  /* 0x0019d80a01007387 */ /* 0x010fe80000100a00 */
[----:B--2---:R0:W-:Y:S04]  /*26180*/  STL.64 [R1+0x19d0], R8 ;  /* 0x0019d00801007387 */ /* 0x0041e80000100a00 */
[----:B0-----:R-:W2:Y:S04]  /*26190*/  LDL.LU R8, [R1+0x260] ;  /* 0x0002600001087983 */ /* 0x001ea80000300800 */
[----:B------:R-:W2:Y:S04]  /*261a0*/  LDL.LU R9, [R1+0x264] ;  /* 0x0002640001097983 */ /* 0x000ea80000300800 */
[----:B------:R-:W3:Y:S04]  /*261b0*/  LDL.LU R10, [R1+0x268] ;  /* 0x00026800010a7983 */ /* 0x000ee80000300800 */
[----:B------:R-:W3:Y:S04]  /*261c0*/  LDL.LU R11, [R1+0x26c] ;  /* 0x00026c00010b7983 */ /* 0x000ee80000300800 */
[----:B------:R-:W4:Y:S04]  /*261d0*/  LDL R12, [R1+0xb0] ;  /* 0x0000b000010c7983 */ /* 0x000f280000100800 */
[----:B------:R-:W4:Y:S04]  /*261e0*/  LDL R13, [R1+0xb4] ;  /* 0x0000b400010d7983 */ /* 0x000f280000100800 */
[----:B---3--:R-:W-:Y:S04]  /*261f0*/  STL.64 [R1+0x19f0], R10 ;  /* 0x0019f00a01007387 */ /* 0x008fe80000100a00 */
[----:B--2---:R0:W-:Y:S04]  /*26200*/  STL.64 [R1+0x19e8], R8 ;  /* 0x0019e80801007387 */ /* 0x0041e80000100a00 */
[----:B0-----:R-:W2:Y:S04]  /*26210*/  LDL.LU R8, [R1+0x270] ;  /* 0x0002700001087983 */ /* 0x001ea80000300800 */
[----:B------:R-:W2:Y:S04]  /*26220*/  LDL.LU R9, [R1+0x274] ;  /* 0x0002740001097983 */ /* 0x000ea80000300800 */
[----:B------:R-:W3:Y:S04]  /*26230*/  LDL.LU R10, [R1+0x278] ;  /* 0x00027800010a7983 */ /* 0x000ee80000300800 */
[----:B------:R-:W3:Y:S04]  /*26240*/  LDL.LU R11, [R1+0x27c] ;  /* 0x00027c00010b7983 */ /* 0x000ee80000300800 */
[----:B---3--:R-:W-:Y:S04]  /*26250*/  STL.64 [R1+0x1a08], R10 ;  /* 0x001a080a01007387 */ /* 0x008fe80000100a00 */
[----:B--2---:R0:W-:Y:S04]  /*26260*/  STL.64 [R1+0x1a00], R8 ;  /* 0x001a000801007387 */ /* 0x0041e80000100a00 */
[----:B0-----:R-:W4:Y:S04]  /*26270*/  LDL.LU R8, [R1+0x280] ;  /* 0x0002800001087983 */ /* 0x001f280000300800 */
[----:B------:R-:W4:Y:S04]  /*26280*/  LDL.LU R9, [R1+0x284] ;  /* 0x0002840001097983 */ /* 0x000f280000300800 */
[----:B------:R-:W4:Y:S04]  /*26290*/  LDL.LU R10, [R1+0x288] ;  /* 0x00028800010a7983 */ /* 0x000f280000300800 */
[----:B------:R-:W4:Y:S04]  /*262a0*/  LDL.LU R11, [R1+0x28c] ;  /* 0x00028c00010b7983 */ /* 0x000f280000300800 */
[----:B------:R-:W-:Y:S04]  /*262b0*/  STL.64 [R1+0x1970], R26 ;  /* 0x0019701a01007387 */ /* 0x000fe80000100a00 */
[----:B------:R0:W-:Y:S04]  /*262c0*/  STL.64 [R1+0x1968], R24 ;  /* 0x0019681801007387 */ /* 0x0001e80000100a00 */
[----:B0-----:R-:W2:Y:S04]  /*262d0*/  LDL.LU R24, [R1+0x210] ;  /* 0x0002100001187983 */ /* 0x001ea80000300800 */
[----:B------:R-:W2:Y:S04]  /*262e0*/  LDL.LU R25, [R1+0x214] ;  /* 0x0002140001197983 */ /* 0x000ea80000300800 */
[----:B------:R-:W3:Y:S04]  /*262f0*/  LDL.LU R26, [R1+0x218] ;  /* 0x00021800011a7983 */ /* 0x000ee80000300800 */
[----:B------:R-:W3:Y:S01]  /*26300*/  LDL.LU R27, [R1+0x21c] ;  /* 0x00021c00011b7983 */ /* 0x000ee20000300800 */
[----:B------:R-:W-:-:S05]  /*26310*/  LOP3.LUT R29, R29, 0x60, RZ, 0x3c, !PT ;  /* 0x000000601d1d7812 */ /* 0x000fca00078e3cff */
[----:B------:R-:W0:Y:S04]  /*26320*/  LDSM.16.M88.4 R20, [R29+UR6+0x18000] ;  /* 0x018000061d14783b */ /* 0x000e280008000200 */
[----:B---3--:R-:W-:Y:S04]  /*26330*/  STL.64 [R1+0x1988], R26 ;  /* 0x0019881a01007387 */ /* 0x008fe80000100a00 */
[----:B--2---:R1:W-:Y:S04]  /*26340*/  STL.64 [R1+0x1980], R24 ;  /* 0x0019801801007387 */ /* 0x0043e80000100a00 */
[----:B-1----:R-:W2:Y:S04]  /*26350*/  LDL.LU R24, [R1+0x220] ;  /* 0x0002200001187983 */ /* 0x002ea80000300800 */
[----:B------:R-:W2:Y:S04]  /*26360*/  LDL.LU R25, [R1+0x224] ;  /* 0x0002240001197983 */ /* 0x000ea80000300800 */
[----:B------:R-:W3:Y:S04]  /*26370*/  LDL.LU R26, [R1+0x228] ;  /* 0x00022800011a7983 */ /* 0x000ee80000300800 */
[----:B------:R-:W3:Y:S01]  /*26380*/  LDL.LU R27, [R1+0x22c] ;  /* 0x00022c00011b7983 */ /* 0x000ee20000300800 */
[C---:B----4-:R-:W-:Y:S03]  /*26390*/  HMMA.16816.F32.BF16 R12, R4.reuse, R12, R8 ;  /* 0x0000000c040c723c */ /* 0x050fe60000041808 */
[----:B---3--:R-:W-:Y:S04]  /*263a0*/  STL.64 [R1+0x19a0], R26 ;  /* 0x0019a01a01007387 */ /* 0x008fe80000100a00 */
[----:B--2---:R1:W-:Y:S04]  /*263b0*/  STL.64 [R1+0x1998], R24 ;  /* 0x0019981801007387 */ /* 0x0043e80000100a00 */
[----:B-1----:R-:W2:Y:S04]  /*263c0*/  LDL.LU R24, [R1+0x230] ;  /* 0x0002300001187983 */ /* 0x002ea80000300800 */
[----:B------:R-:W2:Y:S04]  /*263d0*/  LDL.LU R25, [R1+0x234] ;  /* 0x0002340001197983 */ /* 0x000ea80000300800 */
[----:B------:R-:W2:Y:S04]  /*263e0*/  LDL.LU R26, [R1+0x238] ;  /* 0x00023800011a7983 */ /* 0x000ea80000300800 */
[----:B------:R-:W2:Y:S04]  /*263f0*/  LDL.LU R27, [R1+0x23c] ;  /* 0x00023c00011b7983 */ /* 0x000ea80000300800 */
[----:B0-----:R-:W-:Y:S04]  /*26400*/  STL.64 [R1+0x1818], R22 ;  /* 0x0018181601007387 */ /* 0x001fe80000100a00 */
[----:B------:R0:W-:Y:S04]  /*26410*/  STL.64 [R1+0x1810], R20 ;  /* 0x0018101401007387 */ /* 0x0001e80000100a00 */
[----:B0-----:R-:W3:Y:S04]  /*26420*/  LDL.LU R20, [R1] ;  /* 0x0000000001147983 */ /* 0x001ee80000300800 */
[----:B------:R-:W3:Y:S04]  /*26430*/  LDL.LU R16, [R1+0x350] ;  /* 0x0003500001107983 */ /* 0x000ee80000300800 */
[----:B------:R-:W3:Y:S04]  /*26440*/  LDL.LU R17, [R1+0x354] ;  /* 0x0003540001117983 */ /* 0x000ee80000300800 */
[----:B------:R-:W3:Y:S04]  /*26450*/  LDL.LU R18, [R1+0x358] ;  /* 0x0003580001127983 */ /* 0x000ee80000300800 */
[----:B------:R-:W3:Y:S04]  /*26460*/  LDL.LU R19, [R1+0x35c] ;  /* 0x00035c0001137983 */ /* 0x000ee80000300800 */
[----:B------:R-:W4:Y:S04]  /*26470*/  LDL.LU.64 R10, [R1+0x1a08] ;  /* 0x001a0800010a7983 */ /* 0x000f280000300a00 */
[----:B------:R-:W4:Y:S04]  /*26480*/  LDL.LU.64 R8, [R1+0x1a00] ;  /* 0x001a000001087983 */ /* 0x000f280000300a00 */
[----:B------:R0:W-:Y:S04]  /*26490*/  STL.64 [R1+0x2a0], R12 ;  /* 0x0002a00c01007387 */ /* 0x0001e80000100a00 */
[----:B------:R4:W-:Y:S04]  /*264a0*/  STL.64 [R1+0x2a8], R14 ;  /* 0x0002a80e01007387 */ /* 0x0009e80000100a00 */
[----:B0-----:R-:W4:Y:S02]  /*264b0*/  LDL.LU.64 R12, [R1+0x19f8] ;  /* 0x0019f800010c7983 */ /* 0x001f240000300a00 */
[----:B----4-:R-:W-:Y:S02]  /*264c0*/  HMMA.16816.F32.BF16 R12, R4, R12, R8 ;  /* 0x0000000c040c723c */ /* 0x010fe40000041808 */
[----:B------:R-:W4:Y:S04]  /*264d0*/  LDL.LU.64 R10, [R1+0x19f0] ;  /* 0x0019f000010a7983 */ /* 0x000f280000300a00 */
[----:B------:R-:W4:-:S15]  /*264e0*/  LDL.LU.64 R8, [R1+0x19e8] ;  /* 0x0019e80001087983 */ /* 0x000f1e0000300a00 */
[----:B------:R-:W-:-:S02]  /*264f0*/  NOP ;  /* 0x0000000000007918 */ /* 0x000fc40000000000 */
        /* <DEDUP_REMOVED lines=18> */
[----:B------:R-:W2:-:S15]  /*26620*/  LDL.LU.64 R8, [R1+0x19a8] ;  /* 0x0019a80001087983 */ /* 0x000e9e0000300a00 */
[----:B------:R-:W-:-:S06]  /*26630*/  NOP ;  /* 0x0000000000007918 */ /* 0x000fcc0000000000 */
[----:B------:R0:W-:Y:S04]  /*26640*/  STL.64 [R1+0x260], R12 ;  /* 0x0002600c01007387 */ /* 0x0001e80000100a00 */
[----:B------:R1:W-:Y:S04]  /*26650*/  STL.64 [R1+0x268], R14 ;  /* 0x0002680e01007387 */ /* 0x0003e80000100a00 */
[----:B0-----:R-:W4:Y:S04]  /*26660*/  LDL.LU R12, [R1+0x340] ;  /* 0x00034000010c7983 */ /* 0x001f280000300800 */
[----:B------:R-:W4:Y:S04]  /*26670*/  LDL.LU R13, [R1+0x344] ;  /* 0x00034400010d7983 */ /* 0x000f280000300800 */
[----:B-1----:R-:W4:Y:S04]  /*26680*/  LDL.LU R14, [R1+0x348] ;  /* 0x00034800010e7983 */ /* 0x002f280000300800 */
[----:B------:R-:W4:Y:S01]  /*26690*/  LDL.LU R15, [R1+0x34c] ;  /* 0x00034c00010f7983 */ /* 0x000f220000300800 */
        /* <DEDUP_REMOVED lines=8> */
[----:B------:R-:W2:Y:S04]  /*26720*/  LDL.LU.64 R8, [R1+0x1990] ;  /* 0x0019900001087983 */ /* 0x000ea80000300a00 */
[----:B------:R-:W-:Y:S04]  /*26730*/  STL [R1+0x18ac], R22 ;  /* 0x0018ac1601007387 */ /* 0x000fe80000100800 */
[----:B------:R-:W-:Y:S01]  /*26740*/  STL [R1+0x18a8], R23 ;  /* 0x0018a81701007387 */ /* 0x000fe20000100800 */
[----:B--2---:R-:W-:Y:S03]  /*26750*/  HMMA.16816.F32.BF16 R8, R4, R8, R24 ;  /* 0x000000080408723c */ /* 0x004fe60000041818 */
[----:B------:R-:W2:Y:S04]  /*26760*/  LDL.LU.64 R26, [R1+0x1988] ;  /* 0x00198800011a7983 */ /* 0x000ea80000300a00 */
[----:B------:R-:W2:-:S15]  /*26770*/  LDL.LU.64 R24, [R1+0x1980] ;  /* 0x0019800001187983 */ /* 0x000e9e0000300a00 */
[----:B------:R-:W-:-:S01]  /*26780*/  NOP ;  /* 0x0000000000007918 */ /* 0x000fc20000000000 */
[----:B------:R0:W-:Y:S04]  /*26790*/  STL.64 [R1+0x240], R8 ;  /* 0x0002400801007387 */ /* 0x0001e80000100a00 */
[----:B------:R2:W-:Y:S04]  /*267a0*/  STL.64 [R1+0x248], R10 ;  /* 0x0002480a01007387 */ /* 0x0005e80000100a00 */
[----:B0-----:R-:W2:Y:S02]  /*267b0*/  LDL.LU.64 R8, [R1+0x1978] ;  /* 0x0019780001087983 */ /* 0x001ea40000300a00 */
[----:B--2---:R-:W-:Y:S02]  /*267c0*/  HMMA.16816.F32.BF16 R8, R4, R8, R24 ;  /* 0x000000080408723c */ /* 0x004fe40000041818 */
[----:B------:R-:W2:Y:S04]  /*267d0*/  LDL.LU.64 R26, [R1+0x1970] ;  /* 0x00197000011a7983 */ /* 0x000ea80000300a00 */
[----:B------:R-:W2:-:S15]  /*267e0*/  LDL.LU.64 R24, [R1+0x1968] ;  /* 0x0019680001187983 */ /* 0x000e9e0000300a00 */
[----:B------:R-:W-:-:S02]  /*267f0*/  NOP ;  /* 0x0000000000007918 */ /* 0x000fc40000000000 */
        /* <DEDUP_REMOVED lines=9> */
[----:B0-----:R-:W2:Y:S01]  /*26890*/  LDL.LU.64 R8, [R1+0x1948] ;  /* 0x0019480001087983 */ /* 0x001ea20000300a00 */
[----:B------:R-:W-:Y:S01]  /*268a0*/  MOV R21, R28 ;  /* 0x0000001c00157202 */ /* 0x000fe20000000f00 */
[----:B--2---:R-:W-:Y:S02]  /*268b0*/  HMMA.16816.F32.BF16 R8, R4, R8, R24 ;  /* 0x000000080408723c */ /* 0x004fe40000041818 */
[----:B------:R-:W2:-:S15]  /*268c0*/  LDL.LU.64 R24, [R1+0x1940] ;  /* 0x0019400001187983 */ /* 0x000e9e0000300a00 */
[----:B------:R-:W-:-:S06]  /*268d0*/  NOP ;  /* 0x0000000000007918 */ /* 0x000fcc0000000000 */
[----:B------:R-:W-:Y:S04]  /*268e0*/  STL.64 [R1+0x210], R8 ;  /* 0x0002100801007387 */ /* 0x000fe80000100a00 */
[----:B------:R0:W-:Y:S01]  /*268f0*/  STL [R1+0x218], R10 ;  /* 0x0002180a01007387 */ /* 0x0001e20000100800 */
[----:B------:R-:W-:-:S03]  /*26900*/  MOV R28, R11 ;  /* 0x0000000b001c7202 */ /* 0x000fc60000000f00 */
[----:B0-----:R-:W2:Y:S04]  /*26910*/  LDL.LU.64 R10, [R1+0x1938] ;  /* 0x00193800010a7983 */ /* 0x001ea80000300a00 */
[----:B------:R-:W2:Y:S04]  /*26920*/  LDL.LU.64 R8, [R1+0x1930] ;  /* 0x0019300001087983 */ /* 0x000ea80000300a00 */
[----:B------:R-:W-:Y:S01]  /*26930*/  STL [R1+0x17b8], R28 ;  /* 0x0017b81c01007387 */ /* 0x000fe20000100800 */
[----:B--2---:R-:W-:-:S15]  /*26940*/  HMMA.16816.F32.BF16 R8, R4, R24, R8 ;  /* 0x000000180408723c */ /* 0x004fde0000041808 */
[----:B------:R-:W-:-:S08]  /*26950*/  NOP ;  /* 0x0000000000007918 */ /* 0x000fd00000000000 */
[----:B------:R-:W-:Y:S04]  /*26960*/  STL.64 [R1+0x200], R8 ;  /* 0x0002000801007387 */ /* 0x000fe80000100a00 */
[----:B------:R0:W-:Y:S04]  /*26970*/  STL.64 [R1+0x208], R10 ;  /* 0x0002080a01007387 */ /* 0x0001e80000100a00 */
[----:B0-----:R-:W2:Y:S04]  /*26980*/  LDL.LU R10, [R1+0x1928] ;  /* 0x00192800010a7983 */ /* 0x001ea80000300800 */
[----:B------:R-:W4:Y:S01]  /*26990*/  LDL.LU.64 R8, [R1+0x1920] ;  /* 0x0019200001087983 */ /* 0x000f220000300a00 */
[----:B------:R-:W-:Y:S01]  /*269a0*/  IMAD.MOV.U32 R22, RZ, RZ, R24 ;  /* 0x000000ffff167224 */ /* 0x000fe200078e0018 */
[----:B------:R-:W-:-:S02]  /*269b0*/  MOV R23, R25 ;  /* 0x0000001900177202 */ /* 0x000fc40000000f00 */
[----:B------:R-:W0:Y:S01]  /*269c0*/  LDSM.16.M88.4 R24, [R29+UR6+0x18800] ;  /* 0x018800061d18783b */ /* 0x000e220008000200 */
[----:B---3--:R-:W-:-:S15]  /*269d0*/  HMMA.16816.F32.BF16 R16, R4, R20, R16 ;  /* 0x000000140410723c */ /* 0x008fde0000041810 */
[----:B------:R-:W-:-:S09]  /*269e0*/  NOP ;  /* 0x0000000000007918 */ /* 0x000fd20000000000 */
[----:B------:R-:W-:Y:S01]  /*269f0*/  MOV R28, R19 ;  /* 0x00000013001c7202 */ /* 0x000fe20000000f00 */
[----:B0-----:R-:W-:Y:S04]  /*26a00*/  STL.64 [R1+0x1670], R26 ;  /* 0x0016701a01007387 */ /* 0x001fe80000100a00 */
[----:B------:R0:W-:Y:S04]  /*26a10*/  STL.64 [R1+0x1668], R24 ;  /* 0x0016681801007387 */ /* 0x0001e80000100a00 */
[----:B0-----:R-:W3:Y:S04]  /*26a20*/  LDL.LU R24, [R1+0x1c0] ;  /* 0x0001c00001187983 */ /* 0x001ee80000300800 */
[----:B------:R-:W3:Y:S04]  /*26a30*/  LDL.LU R25, [R1+0x1c4] ;  /* 0x0001c40001197983 */ /* 0x000ee80000300800 */
[----:B------:R-:W3:Y:S04]  /*26a40*/  LDL.LU R26, [R1+0x1c8] ;  /* 0x0001c800011a7983 */ /* 0x000ee80000300800 */
[----:B------:R-:W3:Y:S04]  /*26a50*/  LDL.LU R27, [R1+0x1cc] ;  /* 0x0001cc00011b7983 */ /* 0x000ee80000300800 */
[----:B------:R-:W-:Y:S04]  /*26a60*/  STL.64 [R1+0x1f0], R16 ;  /* 0x0001f01001007387 */ /* 0x000fe80000100a00 */
[----:B------:R0:W-:Y:S04]  /*26a70*/  STL [R1+0x1f8], R18 ;  /* 0x0001f81201007387 */ /* 0x0001e80000100800 */
[----:B0-----:R-:W3:Y:S04]  /*26a80*/  LDL.LU.64 R18, [R1+0x1918] ;  /* 0x0019180001127983 */ /* 0x001ee80000300a00 */
[----:B------:R-:W3:Y:S04]  /*26a90*/  LDL.LU.64 R16, [R1+0x1910] ;  /* 0x0019100001107983 */ /* 0x000ee80000300a00 */
[----:B------:R0:W-:Y:S04]  /*26aa0*/  STL.64 [R1+0x1830], R20 ;  /* 0x0018301401007387 */ /* 0x0001e80000100a00 */
[----:B------:R-:W-:Y:S01]  /*26ab0*/  STL.64 [R1+0x18b0], R22 ;  /* 0x0018b01601007387 */ /* 0x000fe20000100a00 */
[----:B0-----:R-:W-:Y:S01]  /*26ac0*/  MOV R21, R3 ;  /* 0x0000000300157202 */ /* 0x001fe20000000f00 */
[----:B----4-:R-:W-:Y:S01]  /*26ad0*/  HMMA.16816.F32.BF16 R12, R4, R8, R12 ;  /* 0x00000008040c723c */ /* 0x010fe2000004180c */
[----:B--2---:R-:W-:-:S05]  /*26ae0*/  IMAD.MOV.U32 R20, RZ, RZ, R10 ;  /* 0x000000ffff147224 */ /* 0x004fca00078e000a */
[----:B------:R0:W-:Y:S04]  /*26af0*/  STL.64 [R1+0x1900], R20 ;  /* 0x0019001401007387 */ /* 0x0001e80000100a00 */
[----:B0-----:R-:W2:Y:S04]  /*26b00*/  LDL.LU R20, [R1+0x320] ;  /* 0x0003200001147983 */ /* 0x001ea80000300800 */
[----:B------:R-:W2:Y:S04]  /*26b10*/  LDL.LU R21, [R1+0x324] ;  /* 0x0003240001157983 */ /* 0x000ea80000300800 */
[----:B------:R-:W2:Y:S04]  /*26b20*/  LDL.LU R22, [R1+0x328] ;  /* 0x0003280001167983 */ /* 0x000ea80000300800 */
[----:B------:R-:W2:Y:S04]  /*26b30*/  LDL.LU R23, [R1+0x32c] ;  /* 0x00032c0001177983 */ /* 0x000ea80000300800 */
[----:B------:R0:W-:Y:S04]  /*26b40*/  STL.64 [R1+0x1e0], R12 ;  /* 0x0001e00c01007387 */ /* 0x0001e80000100a00 */
[----:B------:R-:W-:Y:S04]  /*26b50*/  STL.64 [R1+0x1e8], R14 ;  /* 0x0001e80e01007387 */ /* 0x000fe80000100a00 */
[----:B0-----:R-:W3:Y:S02]  /*26b60*/  LDL.LU.64 R12, [R1+0x1908] ;  /* 0x00190800010c7983 */ /* 0x001ee40000300a00 */
[----:B---3--:R-:W-:Y:S02]  /*26b70*/  HMMA.16816.F32.BF16 R24, R4, R12, R24 ;  /* 0x0000000c0418723c */ /* 0x008fe40000041818 */
[----:B------:R-:W3:Y:S04]  /*26b80*/  LDL.LU R4, [R1+0x310] ;  /* 0x0003100001047983 */ /* 0x000ee80000300800 */
[----:B------:R-:W3:Y:S04]  /*26b90*/  LDL.LU R5, [R1+0x314] ;  /* 0x0003140001057983 */ /* 0x000ee80000300800 */
[----:B------:R-:W3:Y:S04]  /*26ba0*/  LDL.LU R6, [R1+0x318] ;  /* 0x0003180001067983 */ /* 0x000ee80000300800 */
[----:B------:R-:W3:Y:S09]  /*26bb0*/  LDL.LU R7, [R1+0x31c] ;  /* 0x00031c0001077983 */ /* 0x000ef20000300800 */
[----:B------:R-:W-:Y:S04]  /*26bc0*/  STL.64 [R1+0x1680], R26 ;  /* 0x0016801a01007387 */ /* 0x000fe80000100a00 */
[----:B------:R0:W-:Y:S02]  /*26bd0*/  STL.64 [R1+0x1678], R24 ;  /* 0x0016781801007387 */ /* 0x0001e40000100a00 */
[----:B0-----:R-:W-:Y:S01]  /*26be0*/  MOV R24, R2 ;  /* 0x0000000200187202 */ /* 0x001fe20000000f00 */
[----:B------:R-:W-:-:S07]  /*26bf0*/  IMAD.MOV.U32 R25, RZ, RZ, R0 ;  /* 0x000000ffff197224 */ /* 0x000fce00078e0000 */
[----:B--2---:R-:W-:Y:S01]  /*26c00*/  HMMA.16816.F32.BF16 R24, R16, R24, R20 ;  /* 0x000000181018723c */ /* 0x004fe20000041814 */
[----:B------:R-:W3:-:S15]  /*26c10*/  LDL.LU.64 R20, [R1+0x1900] ;  /* 0x0019000001147983 */ /* 0x000ede0000300a00 */
[----:B------:R-:W-:-:S08]  /*26c20*/  NOP ;  /* 0x0000000000007918 */ /* 0x000fd00000000000 */
[----:B------:R-:W-:Y:S01]  /*26c30*/  MOV R3, R27 ;  /* 0x0000001b00037202 */ /* 0x000fe20000000f00 */
[----:B------:R-:W-:Y:S01]  /*26c40*/  IMAD.MOV.U32 R2, RZ, RZ, R26 ;  /* 0x000000ffff027224 */ /* 0x000fe200078e001a */
[----:B------:R-:W-:Y:S02]  /*26c50*/  MOV R0, R25 ;  /* 0x0000001900007202 */ /* 0x000fe40000000f00 */
[----:B------:R-:W-:Y:S01]  /*26c60*/  MOV R15, R24 ;  /* 0x00000018000f7202 */ /* 0x000fe20000000f00 */
[----:B------:R-:W-:Y:S04]  /*26c70*/  STL [R1+0x16ac], R3 ;  /* 0x0016ac0301007387 */ /* 0x000fe80000100800 */
[----:B------:R-:W-:Y:S04]  /*26c80*/  STL [R1+0x16a8], R2 ;  /* 0x0016a80201007387 */ /* 0x000fe80000100800 */
[----:B------:R-:W-:Y:S04]  /*26c90*/  STL [R1+0x16a4], R0 ;  /* 0x0016a40001007387 */ /* 0x000fe80000100800 */
[----:B------:R-:W-:Y:S01]  /*26ca0*/  STL [R1+0x16a0], R15 ;  /* 0x0016a00f01007387 */ /* 0x000fe20000100800 */
[----:B---3--:R-:W-:-:S15]  /*26cb0*/  HMMA.16816.F32.BF16 R4, R16, R20, R4 ;  /* 0x000000141004723c */ /* 0x008fde0000041804 */
[----:B------:R-:W-:-:S08]  /*26cc0*/  NOP ;  /* 0x0000000000007918 */ /* 0x000fd00000000000 */
[----:B------:R-:W-:Y:S04]  /*26cd0*/  STL [R1+0x1a0], R4 ;  /* 0x0001a00401007387 */ /* 0x000fe80000100800 */
[----:B------:R-:W2:Y:S04]  /*26ce0*/  LDL.LU R20, [R1+0x80] ;  /* 0x0000800001147983 */ /* 0x000ea80000300800 */
[----:B------:R-:W2:Y:S04]  /*26cf0*/  LDL.LU R21, [R1+0x84] ;  /* 0x0000840001157983 */ /* 0x000ea80000300800 */
[----:B--2---:R0:W-:Y:S04]  /*26d00*/  STL.64 [R1+0x18b8], R20 ;  /* 0x0018b81401007387 */ /* 0x0041e80000100a00 */
[----:B0-----:R-:W2:Y:S04]  /*26d10*/  LDL.LU R20, [R1+0x90] ;  /* 0x0000900001147983 */ /* 0x001ea80000300800 */
[----:B------:R-:W2:Y:S04]  /*26d20*/  LDL.LU R21, [R1+0x94] ;  /* 0x0000940001157983 */ /* 0x000ea80000300800 */
[----:B--2---:R0:W-:Y:S04]  /*26d30*/  STL.64 [R1+0x18d0], R20 ;  /* 0x0018d01401007387 */ /* 0x0041e80000100a00 */
[----:B0-----:R-:W2:Y:S04]  /*26d40*/  LDL.LU R20, [R1+0xa0] ;  /* 0x0000a00001147983 */ /* 0x001ea80000300800 */
[----:B------:R-:W2:Y:S04]  /*26d50*/  LDL.LU R21, [R1+0xa4] ;  /* 0x0000a40001157983 */ /* 0x000ea80000300800 */
[----:B--2---:R0:W-:Y:S04]  /*26d60*/  STL.64 [R1+0x18e8], R20 ;  /* 0x0018e81401007387 */ /* 0x0041e80000100a00 */
[----:B0-----:R-:W2:Y:S04]  /*26d70*/  LDL.LU R20, [R1+0xb0] ;  /* 0x0000b00001147983 */ /* 0x001ea80000300800 */
[----:B------:R-:W2:Y:S04]  /*26d80*/  LDL.LU R21, [R1+0xb4] ;  /* 0x0000b40001157983 */ /* 0x000ea80000300800 */
[----:B------:R-:W3:Y:S04]  /*26d90*/  LDL.LU R24, [R1+0x160] ;  /* 0x0001600001187983 */ /* 0x000ee80000300800 */
[----:B------:R-:W3:Y:S04]  /*26da0*/  LDL.LU R25, [R1+0x164] ;  /* 0x0001640001197983 */ /* 0x000ee80000300800 */
[----:B------:R-:W4:Y:S04]  /*26db0*/  LDL.LU R26, [R1+0x168] ;  /* 0x00016800011a7983 */ /* 0x000f280000300800 */
[----:B------:R-:W4:Y:S04]  /*26dc0*/  LDL.LU R27, [R1+0x16c] ;  /* 0x00016c00011b7983 */ /* 0x000f280000300800 */
[----:B----4-:R-:W-:Y:S04]  /*26dd0*/  STL.64 [R1+0x18c8], R26 ;  /* 0x0018c81a01007387 */ /* 0x010fe80000100a00 */
[----:B---3--:R0:W-:Y:S04]  /*26de0*/  STL.64 [R1+0x18c0], R24 ;  /* 0x0018c01801007387 */ /* 0x0081e80000100a00 */
[----:B0-----:R-:W3:Y:S04]  /*26df0*/  LDL.LU R24, [R1+0x2e0] ;  /* 0x0002e00001187983 */ /* 0x001ee80000300800 */
        /* <DEDUP_REMOVED lines=11> */
[----:B0-----:R-:W2:Y:S04]  /*26eb0*/  LDL.LU R24, [R1+0x300] ;  /* 0x0003000001187983 */ /* 0x001ea80000300800 */
[----:B------:R-:W2:Y:S04]  /*26ec0*/  LDL.LU R25, [R1+0x304] ;  /* 0x0003040001197983 */ /* 0x000ea80000300800 */
[----:B------:R-:W2:Y:S04]  /*26ed0*/  LDL.LU R26, [R1+0x308] ;  /* 0x00030800011a7983 */ /* 0x000ea80000300800 */
[----:B------:R-:W2:Y:S01]  /*26ee0*/  LDL.LU R27, [R1+0x30c] ;  /* 0x00030c00011b7983 */ /* 0x000ea20000300800 */
[----:B------:R-:W-:Y:S01]  /*26ef0*/  MOV R14, R7 ;  /* 0x00000007000e7202 */ /* 0x000fe20000000f00 */
[----:B------:R-:W-:Y:S01]  /*26f00*/  IMAD.MOV.U32 R11, RZ, RZ, R6 ;  /* 0x000000ffff0b7224 */ /* 0x000fe200078e0006 */
[----:B------:R-:W-:Y:S01]  /*26f10*/  MOV R10, R5 ;  /* 0x00000005000a7202 */ /* 0x000fe20000000f00 */
[----:B------:R-:W3:Y:S04]  /*26f20*/  LDL.LU R4, [R1+0x70] ;  /* 0x0000700001047983 */ /* 0x000ee80000300800 */
[----:B------:R-:W3:Y:S04]  /*26f30*/  LDL.LU R5, [R1+0x74] ;  /* 0x0000740001057983 */ /* 0x000ee80000300800 */
[----:B------:R0:W-:Y:S04]  /*26f40*/  STL [R1+0x16b8], R14 ;  /* 0x0016b80e01007387 */ /* 0x0001e80000100800 */
[----:B------:R-:W-:Y:S04]  /*26f50*/  STL [R1+0x16b4], R11 ;  /* 0x0016b40b01007387 */ /* 0x000fe80000100800 */
[----:B------:R-:W-:Y:S01]  /*26f60*/  STL [R1+0x16b0], R10 ;  /* 0x0016b00a01007387 */ /* 0x000fe20000100800 */
[----:B--2---:R-:W-:Y:S03]  /*26f70*/  HMMA.16816.F32.BF16 R20, R16, R20, R24 ;  /* 0x000000141014723c */ /* 0x004fe60000041818 */
[----:B------:R-:W2:Y:S04]  /*26f80*/  LDL.LU.64 R26, [R1+0x18f8] ;  /* 0x0018f800011a7983 */ /* 0x000ea80000300a00 */
[----:B------:R-:W2:-:S15]  /*26f90*/  LDL.LU.64 R24, [R1+0x18f0] ;  /* 0x0018f00001187983 */ /* 0x000e9e0000300a00 */
[----:B------:R-:W-:-:S02]  /*26fa0*/  NOP ;  /* 0x0000000000007918 */ /* 0x000fc40000000000 */
[----:B------:R-:W-:Y:S01]  /*26fb0*/  MOV R3, R20 ;  /* 0x0000001400037202 */ /* 0x000fe20000000f00 */
[----:B------:R-:W-:Y:S02]  /*26fc0*/  IMAD.MOV.U32 R2, RZ, RZ, R21 ;  /* 0x000000ffff027224 */ /* 0x000fe400078e0015 */
[----:B------:R-:W2:Y:S01]  /*26fd0*/  LDL.LU.64 R20, [R1+0x18e8] ;  /* 0x0018e80001147983 */ /* 0x000ea20000300a00 */
[----:B------:R-:W-:Y:S02]  /*26fe0*/  MOV R0, R22 ;  /* 0x0000001600007202 */ /* 0x000fe40000000f00 */
[----:B------:R-:W-:-:S05]  /*26ff0*/  MOV R15, R23 ;  /* 0x00000017000f7202 */ /* 0x000fca0000000f00 */
[----:B------:R-:W-:Y:S04]  /*27000*/  STL [R1+0x16c8], R15 ;  /* 0x0016c80f01007387 */ /* 0x000fe80000100800 */
[----:B------:R-:W-:Y:S04]  /*27010*/  STL [R1+0x16c4], R0 ;  /* 0x0016c40001007387 */ /* 0x000fe80000100800 */
[----:B------:R-:W-:Y:S04]  /*27020*/  STL [R1+0x16c0], R2 ;  /* 0x0016c00201007387 */ /* 0x000fe80000100800 */
[----:B------:R-:W-:Y:S01]  /*27030*/  STL [R1+0x16bc], R3 ;  /* 0x0016bc0301007387 */ /* 0x000fe20000100800 */
[----:B--2---:R-:W-:Y:S03]  /*27040*/  HMMA.16816.F32.BF16 R20, R16, R20, R24 ;  /* 0x000000141014723c */ /* 0x004fe60000041818 */
[----:B------:R-:W2:Y:S04]  /*27050*/  LDL.LU.64 R26, [R1+0x18e0] ;  /* 0x0018e000011a7983 */ /* 0x000ea80000300a00 */
[----:B------:R-:W2:-:S15]  /*27060*/  LDL.LU.64 R24, [R1+0x18d8] ;  /* 0x0018d80001187983 */ /* 0x000e9e0000300a00 */
[----:B------:R-:W-:-:S01]  /*27070*/  NOP ;  /* 0x0000000000007918 */ /* 0x000fc20000000000 */
[----:B------:R1:W-:Y:S01]  /*27080*/  STL [R1+0x180], R20 ;  /* 0x0001801401007387 */ /* 0x0003e20000100800 */
[----:B0-----:R-:W-:-:S03]  /*27090*/  IMAD.MOV.U32 R14, RZ, RZ, R21 ;  /* 0x000000ffff0e7224 */ /* 0x001fc600078e0015 */
[----:B-1----:R-:W2:Y:S01]  /*270a0*/  LDL.LU.64 R20, [R1+0x18d0] ;  /* 0x0018d00001147983 */ /* 0x002ea20000300a00 */
[----:B------:R-:W-:Y:S02]  /*270b0*/  MOV R11, R22 ;  /* 0x00000016000b7202 */ /* 0x000fe40000000f00 */
[----:B------:R-:W-:-:S05]  /*270c0*/  MOV R10, R23 ;  /* 0x00000017000a7202 */ /* 0x000fca0000000f00 */
[----:B------:R-:W-:Y:S04]  /*270d0*/  STL [R1+0x16d4], R10 ;  /* 0x0016d40a01007387 */ /* 0x000fe80000100800 */
[----:B------:R-:W-:Y:S04]  /*270e0*/  STL [R1+0x16d0], R11 ;  /* 0x0016d00b01007387 */ /* 0x000fe80000100800 */
[----:B------:R-:W-:Y:S01]  /*270f0*/  STL [R1+0x16cc], R14 ;  /* 0x0016cc0e01007387 */ /* 0x000fe20000100800 */
[----:B--2---:R-:W-:Y:S03]  /*27100*/  HMMA.16816.F32.BF16 R20, R16, R20, R24 ;  /* 0x000000141014723c */ /* 0x004fe60000041818 */
[----:B------:R-:W2:Y:S04]  /*27110*/  LDL.LU.64 R26, [R1+0x18c8] ;  /* 0x0018c800011a7983 */ /* 0x000ea80000300a00 */
[----:B------:R-:W2:-:S15]  /*27120*/  LDL.LU.64 R24, [R1+0x18c0] ;  /* 0x0018c00001187983 */ /* 0x000e9e0000300a00 */
[----:B------:R-:W-:-:S02]  /*27130*/  NOP ;  /* 0x0000000000007918 */ /* 0x000fc40000000000 */
[----:B------:R-:W-:Y:S01]  /*27140*/  IMAD.MOV.U32 R15, RZ, RZ, R20 ;  /* 0x000000ffff0f7224 */ /* 0x000fe200078e0014 */
[----:B------:R-:W-:Y:S02]  /*27150*/  MOV R0, R21 ;  /* 0x0000001500007202 */ /* 0x000fe40000000f00 */
[----:B------:R-:W2:Y:S01]  /*27160*/  LDL.LU.64 R20, [R1+0x18b8] ;  /* 0x0018b80001147983 */ /* 0x000ea20000300a00 */
[----:B------:R-:W-:Y:S01]  /*27170*/  MOV R2, R22 ;  /* 0x0000001600027202 */ /* 0x000fe20000000f00 */
[----:B------:R-:W-:-:S05]  /*27180*/  IMAD.MOV.U32 R3, RZ, RZ, R23 ;  /* 0x000000ffff037224 */ /* 0x000fca00078e0017 */
[----:B------:R-:W-:Y:S04]  /*27190*/  STL [R1+0x16e4], R3 ;  /* 0x0016e40301007387 */ /* 0x000fe80000100800 */
[----:B------:R-:W-:Y:S04]  /*271a0*/  STL [R1+0x16e0], R2 ;  /* 0x0016e00201007387 */ /* 0x000fe80000100800 */
[----:B------:R-:W-:Y:S04]  /*271b0*/  STL [R1+0x16dc], R0 ;  /* 0x0016dc0001007387 */ /* 0x000fe80000100800 */
[----:B------:R-:W-:Y:S01]  /*271c0*/  STL [R1+0x16d8], R15 ;  /* 0x0016d80f01007387 */ /* 0x000fe20000100800 */
[----:B--2---:R-:W-:-:S15]  /*271d0*/  HMMA.16816.F32.BF16 R20, R16, R20, R24 ;  /* 0x000000141014723c */ /* 0x004fde0000041818 */
[----:B------:R-:W-:-:S09]  /*271e0*/  NOP ;  /* 0x0000000000007918 */ /* 0x000fd20000000000 */
[----:B------:R-:W-:Y:S01]  /*271f0*/  MOV R24, R23 ;  /* 0x0000001700187202 */ /* 0x000fe20000000f00 */
[----:B------:R-:W-:Y:S01]  /*27200*/  IMAD.MOV.U32 R25, RZ, RZ, R22 ;  /* 0x000000ffff197224 */ /* 0x000fe200078e0016 */
[----:B------:R-:W-:Y:S02]  /*27210*/  MOV R26, R21 ;  /* 0x00000015001a7202 */ /* 0x000fe40000000f00 */
[----:B------:R-:W-:Y:S01]  /*27220*/  MOV R27, R20 ;  /* 0x00000014001b7202 */ /* 0x000fe20000000f00 */
[----:B------:R-:W2:Y:S04]  /*27230*/  LDL.LU.64 R22, [R1+0x18b0] ;  /* 0x0018b00001167983 */ /* 0x000ea80000300a00 */
[----:B------:R0:W-:Y:S04]  /*27240*/  STL [R1+0x16f4], R24 ;  /* 0x0016f41801007387 */ /* 0x0001e80000100800 */
[----:B------:R1:W-:Y:S04]  /*27250*/  STL [R1+0x16f0], R25 ;  /* 0x0016f01901007387 */ /* 0x0003e80000100800 */
[----:B------:R4:W-:Y:S04]  /*27260*/  STL [R1+0x16ec], R26 ;  /* 0x0016ec1a01007387 */ /* 0x0009e80000100800 */
[----:B------:R3:W-:Y:S04]  /*27270*/  STL [R1+0x16e8], R27 ;  /* 0x0016e81b01007387 */ /* 0x0007e80000100800 */
[----:B0-----:R-:W2:Y:S04]  /*27280*/  LDL.LU R24, [R1+0x150] ;  /* 0x0001500001187983 */ /* 0x001ea80000300800 */
[----:B-1----:R-:W2:Y:S04]  /*27290*/  LDL.LU R25, [R1+0x154] ;  /* 0x0001540001197983 */ /* 0x002ea80000300800 */
[----:B----4-:R-:W2:Y:S04]  /*272a0*/  LDL.LU R26, [R1+0x158] ;  /* 0x00015800011a7983 */ /* 0x010ea80000300800 */
[----:B---3--:R-:W2:Y:S02]  /*272b0*/  LDL.LU R27, [R1+0x15c] ;  /* 0x00015c00011b7983 */ /* 0x008ea40000300800 */
[----:B--2---:R-:W-:-:S15]  /*272c0*/  HMMA.16816.F32.BF16 R4, R16, R4, R24 ;  /* 0x000000041004723c */ /* 0x004fde0000041818 */
[----:B------:R-:W-:-:S09]  /*272d0*/  NOP ;  /* 0x0000000000007918 */ /* 0x000fd20000000000 */
[----:B------:R-:W-:Y:S01]  /*272e0*/  MOV R15, R4 ;  /* 0x00000004000f7202 */ /* 0x000fe20000000f00 */
[----:B------:R-:W-:Y:S01]  /*272f0*/  IMAD.MOV.U32 R10, RZ, RZ, R5 ;  /* 0x000000ffff0a7224 */ /* 0x000fe200078e0005 */
[----:B------:R-:W2:Y:S01]  /*27300*/  LDL.LU R4, [R1+0x2d0] ;  /* 0x0002d00001047983 */ /* 0x000ea20000300800 */
[----:B------:R-:W-:-:S03]  /*27310*/  MOV R11, R6 ;  /* 0x00000006000b7202 */ /* 0x000fc60000000f00 */
[----:B------:R-:W2:Y:S01]  /*27320*/  LDL.LU R5, [R1+0x2d4] ;  /* 0x0002d40001057983 */ /* 0x000ea20000300800 */
[----:B------:R-:W-:-:S03]  /*27330*/  MOV R14, R7 ;  /* 0x00000007000e7202 */ /* 0x000fc60000000f00 */
[----:B------:R-:W3:Y:S04]  /*27340*/  LDL.LU R6, [R1+0x2d8] ;  /* 0x0002d80001067983 */ /* 0x000ee80000300800 */
[----:B------:R-:W3:Y:S04]  /*27350*/  LDL.LU R7, [R1+0x2dc] ;  /* 0x0002dc0001077983 */ /* 0x000ee80000300800 */
[----:B---3--:R-:W-:Y:S04]  /*27360*/  STL.64 [R1+0x1828], R6 ;  /* 0x0018280601007387 */ /* 0x008fe80000100a00 */
[----:B--2---:R0:W-:Y:S04]  /*27370*/  STL.64 [R1+0x1820], R4 ;  /* 0x0018200401007387 */ /* 0x0041e80000100a00 */
[----:B0-----:R-:W2:Y:S04]  /*27380*/  LDL.LU R4, [R1+0xe0] ;  /* 0x0000e00001047983 */ /* 0x001ea80000300800 */
[----:B------:R-:W2:Y:S04]  /*27390*/  LDL.LU R5, [R1+0xe4] ;  /* 0x0000e40001057983 */ /* 0x000ea80000300800 */
[----:B------:R-:W3:Y:S04]  /*273a0*/  LDL.LU R6, [R1+0xe8] ;  /* 0x0000e80001067983 */ /* 0x000ee80000300800 */
[----:B------:R-:W3:Y:S01]  /*273b0*/  LDL.LU R7, [R1+0xec] ;  /* 0x0000ec0001077983 */ /* 0x000ee20000300800 */
[----:B------:R-:W-:Y:S01]  /*273c0*/  IMAD.MOV.U32 R20, RZ, RZ, R22 ;  /* 0x000000ffff147224 */ /* 0x000fe200078e0016 */
[----:B------:R-:W-:-:S02]  /*273d0*/  MOV R21, R23 ;  /* 0x0000001700157202 */ /* 0x000fc40000000f00 */
[----:B---3--:R-:W-:Y:S04]  /*273e0*/  STL.64 [R1+0x1840], R6 ;  /* 0x0018400601007387 */ /* 0x008fe80000100a00 */
[----:B--2---:R0:W-:Y:S04]  /*273f0*/  STL.64 [R1+0x1838], R4 ;  /* 0x0018380401007387 */ /* 0x0041e80000100a00 */
[----:B------:R-:W2:Y:S04]  /*27400*/  LDL.LU R22, [R1+0x18ac] ;  /* 0x0018ac0001167983 */ /* 0x000ea80000300800 */
[----:B------:R-:W3:Y:S04]  /*27410*/  LDL.LU R23, [R1+0x18a8] ;  /* 0x0018a80001177983 */ /* 0x000ee80000300800 */
[----:B------:R1:W-:Y:S04]  /*27420*/  STL.64 [R1+0x1848], R20 ;  /* 0x0018481401007387 */ /* 0x0003e80000100a00 */
[----:B0-----:R-:W4:Y:S04]  /*27430*/  LDL.LU R4, [R1+0xf0] ;  /* 0x0000f00001047983 */ /* 0x001f280000300800 */
[----:B------:R-:W4:Y:S04]  /*27440*/  LDL.LU R5, [R1+0xf4] ;  /* 0x0000f40001057983 */ /* 0x000f280000300800 */
[----:B------:R-:W2:Y:S04]  /*27450*/  LDL.LU R6, [R1+0xf8] ;  /* 0x0000f80001067983 */ /* 0x000ea80000300800 */
[----:B------:R-:W2:Y:S04]  /*27460*/  LDL.LU R7, [R1+0xfc] ;  /* 0x0000fc0001077983 */ /* 0x000ea80000300800 */
[----:B--2---:R-:W-:Y:S04]  /*27470*/  STL.64 [R1+0x1858], R6 ;  /* 0x0018580601007387 */ /* 0x004fe80000100a00 */
[----:B----4-:R-:W-:Y:S04]  /*27480*/  STL.64 [R1+0x1850], R4 ;  /* 0x0018500401007387 */ /* 0x010fe80000100a00 */
[----:B-1----:R-:W2:Y:S04]  /*27490*/  LDL.LU R20, [R1+0x20] ;  /* 0x0000200001147983 */ /* 0x002ea80000300800 */
[----:B------:R-:W2:Y:S04]  /*274a0*/  LDL.LU R21, [R1+0x24] ;  /* 0x0000240001157983 */ /* 0x000ea80000300800 */
[----:B--2---:R0:W-:Y:S04]  /*274b0*/  STL.64 [R1+0x1860], R20 ;  /* 0x0018601401007387 */ /* 0x0041e80000100a00 */
[----:B0-----:R-:W2:Y:S04]  /*274c0*/  LDL.LU R20, [R1+0x30] ;  /* 0x0000300001147983 */ /* 0x001ea80000300800 */
[----:B------:R-:W2:Y:S01]  /*274d0*/  LDL.LU R21, [R1+0x34] ;  /* 0x0000340001157983 */ /* 0x000ea20000300800 */
[----:B------:R-:W-:Y:S01]  /*274e0*/  IMAD.MOV.U32 R25, RZ, RZ, R22 ;  /* 0x000000ffff197224 */ /* 0x000fe200078e0016 */
[----:B---3--:R-:W-:-:S02]  /*274f0*/  MOV R24, R23 ;  /* 0x0000001700187202 */ /* 0x008fc40000000f00 */
[----:B--2---:R0:W-:Y:S04]  /*27500*/  STL.64 [R1+0x1878], R20 ;  /* 0x0018781401007387 */ /* 0x0041e80000100a00 */
[----:B0-----:R-:W2:Y:S04]  /*27510*/  LDL.LU R20, [R1+0x120] ;  /* 0x0001200001147983 */ /* 0x001ea80000300800 */
[----:B------:R-:W2:Y:S04]  /*27520*/  LDL.LU R21, [R1+0x124] ;  /* 0x0001240001157983 */ /* 0x000ea80000300800 */
[----:B------:R-:W3:Y:S04]  /*27530*/  LDL.LU R22, [R1+0x128] ;  /* 0x0001280001167983 */ /* 0x000ee80000300800 */
[----:B------:R-:W3:Y:S04]  /*27540*/  LDL.LU R23, [R1+0x12c] ;  /* 0x00012c0001177983 */ /* 0x000ee80000300800 */
[----:B---3--:R-:W-:Y:S04]  /*27550*/  STL.64 [R1+0x1888], R22 ;  /* 0x0018881601007387 */ /* 0x008fe80000100a00 */
[----:B--2---:R0:W-:Y:S04]  /*27560*/  STL.64 [R1+0x1880], R20 ;  /* 0x0018801401007387 */ /* 0x0041e80000100a00 */
[----:B0-----:R-:W2:Y:S04]  /*27570*/  LDL.LU R20, [R1+0x50] ;  /* 0x0000500001147983 */ /* 0x001ea80000300800 */
[----:B------:R-:W2:Y:S04]  /*27580*/  LDL.LU R21, [R1+0x54] ;  /* 0x0000540001157983 */ /* 0x000ea80000300800 */
[----:B--2---:R0:W-:Y:S04]  /*27590*/  STL.64 [R1+0x18a0], R20 ;  /* 0x0018a01401007387 */ /* 0x0041e80000100a00 */
[----:B0-----:R-:W2:Y:S04]  /*275a0*/  LDL.LU R20, [R1+0x140] ;  /* 0x0001400001147983 */ /* 0x001ea80000300800 */
[----:B------:R-:W2:Y:S04]  /*275b0*/  LDL.LU R21, [R1+0x144] ;  /* 0x0001440001157983 */ /* 0x000ea80000300800 */
[----:B------:R-:W2:Y:S04]  /*275c0*/  LDL.LU R22, [R1+0x148] ;  /* 0x0001480001167983 */ /* 0x000ea80000300800 */
        /* <DEDUP_REMOVED lines=10> */
[----:B------:R-:W4:Y:S01]  /*27670*/  LDL.LU R7, [R1+0x11c] ;  /* 0x00011c0001077983 */ /* 0x000f220000300800 */
[----:B--2---:R-:W-:-:S15]  /*27680*/  HMMA.16816.F32.BF16 R20, R16, R24, R20 ;  /* 0x000000181014723c */ /* 0x004fde0000041814 */
[----:B------:R-:W-:-:S09]  /*27690*/  NOP ;  /* 0x0000000000007918 */ /* 0x000fd20000000000 */
[----:B------:R-:W-:Y:S02]  /*276a0*/  MOV R25, R20 ;  /* 0x0000001400197202 */ /* 0x000fe40000000f00 */
[----:B------:R-:W-:Y:S01]  /*276b0*/  MOV R26, R21 ;  /* 0x00000015001a7202 */ /* 0x000fe20000000f00 */
[----:B----4-:R-:W-:Y:S04]  /*276c0*/  STL.64 [R1+0x1898], R6 ;  /* 0x0018980601007387 */ /* 0x010fe80000100a00 */
[----:B---3--:R0:W-:Y:S04]  /*276d0*/  STL.64 [R1+0x1890], R4 ;  /* 0x0018900401007387 */ /* 0x0081e80000100a00 */
[----:B0-----:R-:W2:Y:S04]  /*276e0*/  LDL.LU R4, [R1+0x130] ;  /* 0x0001300001047983 */ /* 0x001ea80000300800 */
[----:B------:R-:W2:Y:S04]  /*276f0*/  LDL.LU R5, [R1+0x134] ;  /* 0x0001340001057983 */ /* 0x000ea80000300800 */
[----:B------:R-:W2:Y:S04]  /*27700*/  LDL.LU R6, [R1+0x138] ;  /* 0x0001380001067983 */ /* 0x000ea80000300800 */
[----:B------:R-:W2:Y:S04]  /*27710*/  LDL.LU R7, [R1+0x13c] ;  /* 0x00013c0001077983 */ /* 0x000ea80000300800 */
[----:B------:R-:W-:Y:S04]  /*27720*/  STL [R1+0x1704], R14 ;  /* 0x0017040e01007387 */ /* 0x000fe80000100800 */
[----:B------:R-:W-:Y:S04]  /*27730*/  STL [R1+0x1700], R11 ;  /* 0x0017000b01007387 */ /* 0x000fe80000100800 */
[----:B------:R-:W-:Y:S04]  /*27740*/  STL [R1+0x16fc], R10 ;  /* 0x0016fc0a01007387 */ /* 0x000fe80000100800 */
[----:B------:R-:W-:Y:S04]  /*27750*/  STL [R1+0x16f8], R15 ;  /* 0x0016f80f01007387 */ /* 0x000fe80000100800 */
[----:B------:R-:W2:Y:S01]  /*27760*/  LDL.LU.64 R20, [R1+0x18a0] ;  /* 0x0018a00001147983 */ /* 0x000ea20000300a00 */
[----:B------:R-:W-:Y:S01]  /*27770*/  IMAD.MOV.U32 R27, RZ, RZ, R22 ;  /* 0x000000ffff1b7224 */ /* 0x000fe200078e0016 */
[----:B------:R-:W-:-:S05]  /*27780*/  MOV R3, R23 ;  /* 0x0000001700037202 */ /* 0x000fca0000000f00 */
[----:B------:R-:W-:Y:S04]  /*27790*/  STL [R1+0x1714], R3 ;  /* 0x0017140301007387 */ /* 0x000fe80000100800 */
[----:B------:R-:W-:Y:S04]  /*277a0*/  STL [R1+0x1710], R27 ;  /* 0x0017101b01007387 */ /* 0x000fe80000100800 */
[----:B------:R-:W-:Y:S04]  /*277b0*/  STL [R1+0x170c], R26 ;  /* 0x00170c1a01007387 */ /* 0x000fe80000100800 */
[----:B------:R0:W-:Y:S04]  /*277c0*/  STL [R1+0x1708], R25 ;  /* 0x0017081901007387 */ /* 0x0001e80000100800 */
[----:B------:R-:W3:Y:S04]  /*277d0*/  LDL.LU R24, [R1+0x40] ;  /* 0x0000400001187983 */ /* 0x000ee80000300800 */
[----:B0-----:R-:W3:Y:S01]  /*277e0*/  LDL.LU R25, [R1+0x44] ;  /* 0x0000440001197983 */ /* 0x001ee20000300800 */
[----:B--2---:R-:W-:Y:S03]  /*277f0*/  HMMA.16816.F32.BF16 R20, R16, R20, R4 ;  /* 0x000000141014723c */ /* 0x004fe60000041804 */
[----:B------:R-:W2:Y:S04]  /*27800*/  LDL.LU.64 R6, [R1+0x1898] ;  /* 0x0018980001067983 */ /* 0x000ea80000300a00 */
[----:B------:R-:W2:-:S15]  /*27810*/  LDL.LU.64 R4, [R1+0x1890] ;  /* 0x0018900001047983 */ /* 0x000e9e0000300a00 */
[----:B------:R-:W-:-:S01]  /*27820*/  NOP ;  /* 0x0000000000007918 */ /* 0x000fc20000000000 */
[----:B------:R0:W-:Y:S01]  /*27830*/  STL [R1+0x130], R20 ;  /* 0x0001301401007387 */ /* 0x0001e20000100800 */
[----:B------:R-:W-:Y:S01]  /*27840*/  IMAD.MOV.U32 R11, RZ, RZ, R22 ;  /* 0x000000ffff0b7224 */ /* 0x000fe200078e0016 */
[----:B------:R-:W-:Y:S02]  /*27850*/  MOV R10, R23 ;  /* 0x00000017000a7202 */ /* 0x000fe40000000f00 */
[----:B------:R-:W-:Y:S01]  /*27860*/  MOV R14, R21 ;  /* 0x00000015000e7202 */ /* 0x000fe20000000f00 */
[----:B------:R-:W3:Y:S04]  /*27870*/  LDL.LU.64 R22, [R1+0x1888] ;  /* 0x0018880001167983 */ /* 0x000ee80000300a00 */
[----:B0-----:R-:W3:Y:S04]  /*27880*/  LDL.LU.64 R20, [R1+0x1880] ;  /* 0x0018800001147983 */ /* 0x001ee80000300a00 */
[----:B------:R-:W-:Y:S04]  /*27890*/  STL [R1+0x1720], R10 ;  /* 0x0017200a01007387 */ /* 0x000fe80000100800 */
[----:B------:R-:W-:Y:S04]  /*278a0*/  STL [R1+0x171c], R11 ;  /* 0x00171c0b01007387 */ /* 0x000fe80000100800 */
[----:B------:R-:W-:Y:S01]  /*278b0*/  STL [R1+0x1718], R14 ;  /* 0x0017180e01007387 */ /* 0x000fe20000100800 */
[----:B---3--:R-:W-:Y:S03]  /*278c0*/  HMMA.16816.F32.BF16 R24, R16, R24, R20 ;  /* 0x000000181018723c */ /* 0x008fe60000041814 */
[----:B------:R-:W2:-:S15]  /*278d0*/  LDL.LU.64 R20, [R1+0x1878] ;  /* 0x0018780001147983 */ /* 0x000e9e0000300a00 */
[----:B------:R-:W-:-:S05]  /*278e0*/  NOP ;  /* 0x0000000000007918 */ /* 0x000fca0000000000 */
[----:B------:R0:W-:Y:S01]  /*278f0*/  STL.64 [R1+0x120], R24 ;  /* 0x0001201801007387 */ /* 0x0001e20000100a00 */
[----:B------:R-:W-:-:S03]  /*27900*/  MOV R3, R26 ;  /* 0x0000001a00037202 */ /* 0x000fc60000000f00 */
[----:B------:R1:W-:Y:S04]  /*27910*/  STL [R1+0x1728], R27 ;  /* 0x0017281b01007387 */ /* 0x0003e80000100800 */
[----:B0-----:R-:W3:Y:S04]  /*27920*/  LDL.LU R24, [R1+0x1d0] ;  /* 0x0001d00001187983 */ /* 0x001ee80000300800 */
[----:B------:R-:W3:Y:S04]  /*27930*/  LDL.LU R25, [R1+0x1d4] ;  /* 0x0001d40001197983 */ /* 0x000ee80000300800 */
[----:B------:R-:W3:Y:S04]  /*27940*/  LDL.LU R26, [R1+0x1d8] ;  /* 0x0001d800011a7983 */ /* 0x000ee80000300800 */
[----:B-1----:R-:W3:Y:S04]  /*27950*/  LDL.LU R27, [R1+0x1dc] ;  /* 0x0001dc00011b7983 */ /* 0x002ee80000300800 */
        /* <DEDUP_REMOVED lines=26> */
[----:B------:R-:W-:Y:S04]  /*27b00*/  STL.64 [R1+0xe0], R20 ;  /* 0x0000e01401007387 */ /* 0x000fe80000100a00 */
[----:B------:R0:W-:Y:S01]  /*27b10*/  STL [R1+0xe8], R22 ;  /* 0x0000e81601007387 */ /* 0x0001e20000100800 */
[----:B------:R-:W-:-:S03]  /*27b20*/  IMAD.MOV.U32 R29, RZ, RZ, R23 ;  /* 0x000000ffff1d7224 */ /* 0x000fc600078e0017 */
[----:B0-----:R-:W4:Y:S04]  /*27b30*/  LDL.LU.64 R22, [R1+0x1818] ;  /* 0x0018180001167983 */ /* 0x001f280000300a00 */
[----:B------:R-:W4:Y:S01]  /*27b40*/  LDL.LU.64 R20, [R1+0x1810] ;  /* 0x0018100001147983 */ /* 0x000f220000300a00 */
[C---:B--2---:R-:W-:Y:S03]  /*27b50*/  HMMA.16816.F32.BF16 R4, R16.reuse, R8, R4 ;  /* 0x000000081004723c */ /* 0x044fe60000041804 */
[----:B------:R-:W4:Y:S04]  /*27b60*/  LDL.LU R8, [R1+0x2c0] ;  /* 0x0002c00001087983 */ /* 0x000f280000300800 */
[----:B------:R-:W4:Y:S04]  /*27b70*/  LDL.LU R9, [R1+0x2c4] ;  /* 0x0002c40001097983 */ /* 0x000f280000300800 */
[----:B------:R-:W4:Y:S04]  /*27b80*/  LDL.LU R10, [R1+0x2c8] ;  /* 0x0002c800010a7983 */ /* 0x000f280000300800 */
[----:B------:R-:W4:Y:S08]  /*27b90*/  LDL.LU R11, [R1+0x2cc] ;  /* 0x0002cc00010b7983 */ /* 0x000f300000300800 */
[----:B------:R0:W-:Y:S04]  /*27ba0*/  STL.64 [R1+0x1518], R6 ;  /* 0x0015180601007387 */ /* 0x0001e80000100a00 */
[----:B------:R-:W-:Y:S04]  /*27bb0*/  STL.64 [R1+0x1510], R4 ;  /* 0x0015100401007387 */ /* 0x000fe80000100a00 */
[----:B0-----:R-:W2:Y:S04]  /*27bc0*/  LDL.LU R6, [R1+0x8] ;  /* 0x0000080001067983 */ /* 0x001ea80000300800 */
[----:B------:R-:W2:Y:S01]  /*27bd0*/  LDL.LU R7, [R1+0xc] ;  /* 0x00000c0001077983 */ /* 0x000ea20000300800 */
[----:B---3--:R-:W-:Y:S03]  /*27be0*/  HMMA.16816.F32.BF16 R16, R16, R12, R24 ;  /* 0x0000000c1010723c */ /* 0x008fe60000041818 */
[----:B--2---:R-:W-:Y:S04]  /*27bf0*/  STL.64 [R1+0x17a0], R6 ;  /* 0x0017a00601007387 */ /* 0x004fe80000100a00 */
[----:B------:R-:W2:Y:S04]  /*27c00*/  LDL.LU R12, [R1+0x2b0] ;  /* 0x0002b000010c7983 */ /* 0x000ea80000300800 */
[----:B------:R-:W2:Y:S04]  /*27c10*/  LDL.LU R13, [R1+0x2b4] ;  /* 0x0002b400010d7983 */ /* 0x000ea80000300800 */
[----:B------:R-:W2:Y:S04]  /*27c20*/  LDL.LU R14, [R1+0x2b8] ;  /* 0x0002b800010e7983 */ /* 0x000ea80000300800 */
[----:B------:R-:W2:Y:S04]  /*27c30*/  LDL.LU R15, [R1+0x2bc] ;  /* 0x0002bc00010f7983 */ /* 0x000ea80000300800 */
[----:B------:R-:W3:Y:S04]  /*27c40*/  LDL.LU.64 R26, [R1+0xa8] ;  /* 0x0000a800011a7983 */ /* 0x000ee80000300a00 */
[----:B---3--:R0:W-:Y:S04]  /*27c50*/  STL.64 [R1+0x17f8], R26 ;  /* 0x0017f81a01007387 */ /* 0x0081e80000100a00 */
[----:B0-----:R-:W3:Y:S04]  /*27c60*/  LDL.LU.64 R26, [R1+0xb8] ;  /* 0x0000b800011a7983 */ /* 0x001ee80000300a00 */
[----:B---3--:R0:W-:Y:S04]  /*27c70*/  STL.64 [R1+0x1808], R26 ;  /* 0x0018081a01007387 */ /* 0x0081e80000100a00 */
[----:B0-----:R-:W2:Y:S04]  /*27c80*/  LDL.LU.64 R26, [R1+0xc8] ;  /* 0x0000c800011a7983 */ /* 0x001ea80000300a00 */
[----:B------:R-:W3:Y:S04]  /*27c90*/  LDL.LU.64 R6, [R1+0x68] ;  /* 0x0000680001067983 */ /* 0x000ee80000300a00 */
[----:B---3--:R0:W-:Y:S04]  /*27ca0*/  STL.64 [R1+0x17d0], R6 ;  /* 0x0017d00601007387 */ /* 0x0081e80000100a00 */
[----:B0-----:R-:W4:Y:S04]  /*27cb0*/  LDL.LU.64 R6, [R1+0xd8] ;  /* 0x0000d80001067983 */ /* 0x001f280000300a00 */
[----:B------:R0:W-:Y:S04]  /*27cc0*/  STL.64 [R1+0x1528], R18 ;  /* 0x0015281201007387 */ /* 0x0001e80000100a00 */
[----:B------:R1:W-:Y:S04]  /*27cd0*/  STL.64 [R1+0x1520], R16 ;  /* 0x0015201001007387 */ /* 0x0003e80000100a00 */
[----:B0-----:R-:W3:Y:S01]  /*27ce0*/  LDL.LU.64 R18, [R1+0x98] ;  /* 0x0000980001127983 */ /* 0x001ee20000300a00 */
[----:B----4-:R-:W-:Y:S03]  /*27cf0*/  HMMA.16816.F32.BF16 R8, R20, R6, R8 ;  /* 0x000000061408723c */ /* 0x010fe60000041808 */
[----:B---3--:R0:W-:Y:S04]  /*27d00*/  STL.64 [R1+0x1800], R18 ;  /* 0x0018001201007387 */ /* 0x0081e80000100a00 */
[----:B-1----:R-:W3:Y:S04]  /*27d10*/  LDL.LU R16, [R1+0x2a0] ;  /* 0x0002a00001107983 */ /* 0x002ee80000300800 */
[----:B------:R-:W3:Y:S04]  /*27d20*/  LDL.LU R17, [R1+0x2a4] ;  /* 0x0002a40001117983 */ /* 0x000ee80000300800 */
[----:B0-----:R-:W3:Y:S04]  /*27d30*/  LDL.LU R18, [R1+0x2a8] ;  /* 0x0002a80001127983 */ /* 0x001ee80000300800 */
[----:B------:R-:W3:Y:S04]  /*27d40*/  LDL.LU R19, [R1+0x2ac] ;  /* 0x0002ac0001137983 */ /* 0x000ee80000300800 */
[----:B------:R0:W-:Y:S04]  /*27d50*/  STL.64 [R1+0x2c0], R8 ;  /* 0x0002c00801007387 */ /* 0x0001e80000100a00 */
[----:B------:R-:W-:Y:S01]  /*27d60*/  STL.64 [R1+0x2c8], R10 ;  /* 0x0002c80a01007387 */ /* 0x000fe20000100a00 */
[----:B0-----:R-:W-:-:S02]  /*27d70*/  MOV R9, R6 ;  /* 0x0000000600097202 */ /* 0x001fc40000000f00 */
[----:B------:R-:W-:Y:S02]  /*27d80*/  MOV R8, R7 ;  /* 0x0000000700087202 */ /* 0x000fe40000000f00 */
[----:B------:R-:W4:Y:S01]  /*27d90*/  LDL.LU.64 R6, [R1+0x78] ;  /* 0x0000780001067983 */ /* 0x000f220000300a00 */
[----:B--2---:R-:W-:Y:S03]  /*27da0*/  HMMA.16816.F32.BF16 R12, R20, R26, R12 ;  /* 0x0000001a140c723c */ /* 0x004fe6000004180c */
[----:B----4-:R0:W-:Y:S04]  /*27db0*/  STL.64 [R1+0x17e8], R6 ;  /* 0x0017e80601007387 */ /* 0x0101e80000100a00 */
[----:B0-----:R-:W2:Y:S04]  /*27dc0*/  LDL.LU.64 R6, [R1+0x88] ;  /* 0x0000880001067983 */ /* 0x001ea80000300a00 */
[----:B--2---:R0:W-:Y:S04]  /*27dd0*/  STL.64 [R1+0x17f0], R6 ;  /* 0x0017f00601007387 */ /* 0x0041e80000100a00 */
[----:B------:R-:W2:Y:S04]  /*27de0*/  LDL.LU R4, [R1+0x280] ;  /* 0x0002800001047983 */ /* 0x000ea80000300800 */
[----:B------:R-:W2:Y:S04]  /*27df0*/  LDL.LU R5, [R1+0x284] ;  /* 0x0002840001057983 */ /* 0x000ea80000300800 */
[----:B0-----:R-:W2:Y:S04]  /*27e00*/  LDL.LU R6, [R1+0x288] ;  /* 0x0002880001067983 */ /* 0x001ea80000300800 */
[----:B------:R-:W2:Y:S04]  /*27e10*/  LDL.LU R7, [R1+0x28c] ;  /* 0x00028c0001077983 */ /* 0x000ea80000300800 */
[----:B------:R0:W-:Y:S04]  /*27e20*/  STL [R1+0x1730], R8 ;  /* 0x0017300801007387 */ /* 0x0001e80000100800 */
[----:B------:R1:W-:Y:S04]  /*27e30*/  STL [R1+0x172c], R9 ;  /* 0x00172c0901007387 */ /* 0x0003e80000100800 */
[----:B0-----:R-:W4:Y:S04]  /*27e40*/  LDL.LU R8, [R1+0x270] ;  /* 0x0002700001087983 */ /* 0x001f280000300800 */
[----:B-1----:R-:W4:Y:S04]  /*27e50*/  LDL.LU R9, [R1+0x274] ;  /* 0x0002740001097983 */ /* 0x002f280000300800 */
[----:B------:R-:W4:Y:S04]  /*27e60*/  LDL.LU R10, [R1+0x278] ;  /* 0x00027800010a7983 */ /* 0x000f280000300800 */
[----:B------:R-:W4:Y:S04]  /*27e70*/  LDL.LU R11, [R1+0x27c] ;  /* 0x00027c00010b7983 */ /* 0x000f280000300800 */
[----:B------:R0:W-:Y:S04]  /*27e80*/  STL.64 [R1+0x2b0], R12 ;  /* 0x0002b00c01007387 */ /* 0x0001e80000100a00 */
[----:B------:R-:W-:Y:S01]  /*27e90*/  STL.64 [R1+0x2b8], R14 ;  /* 0x0002b80e01007387 */ /* 0x000fe20000100a00 */
[----:B0-----:R-:W-:Y:S01]  /*27ea0*/  IMAD.MOV.U32 R13, RZ, RZ, R26 ;  /* 0x000000ffff0d7224 */ /* 0x001fe200078e001a */
[----:B------:R-:W-:-:S02]  /*27eb0*/  MOV R12, R27 ;  /* 0x0000001b000c7202 */ /* 0x000fc40000000f00 */
[----:B------:R-:W3:Y:S04]  /*27ec0*/  LDL.LU.64 R26, [R1+0x1808] ;  /* 0x00180800011a7983 */ /* 0x000ee80000300a00 */
[----:B------:R0:W-:Y:S04]  /*27ed0*/  STL [R1+0x1748], R12 ;  /* 0x0017480c01007387 */ /* 0x0001e80000100800 */
[----:B------:R1:W-:Y:S04]  /*27ee0*/  STL [R1+0x1734], R13 ;  /* 0x0017340d01007387 */ /* 0x0003e80000100800 */
[----:B0-----:R-:W2:Y:S04]  /*27ef0*/  LDL.LU R12, [R1+0x290] ;  /* 0x00029000010c7983 */ /* 0x001ea80000300800 */
[----:B-1----:R-:W2:Y:S04]  /*27f00*/  LDL.LU R13, [R1+0x294] ;  /* 0x00029400010d7983 */ /* 0x002ea80000300800 */
[----:B------:R-:W2:Y:S04]  /*27f10*/  LDL.LU R14, [R1+0x298] ;  /* 0x00029800010e7983 */ /* 0x000ea80000300800 */
[----:B------:R-:W2:Y:S01]  /*27f20*/  LDL.LU R15, [R1+0x29c] ;  /* 0x00029c00010f7983 */ /* 0x000ea20000300800 */
[----:B---3--:R-:W-:Y:S06]  /*27f30*/  HMMA.16816.F32.BF16 R16, R20, R26, R16 ;  /* 0x0000001a1410723c */ /* 0x008fec0000041810 */
[----:B------:R-:W-:Y:S01]  /*27f40*/  MOV R2, R26 ;  /* 0x0000001a00027202 */ /* 0x000fe20000000f00 */
[----:B------:R-:W-:-:S15]  /*27f50*/  IMAD.MOV.U32 R0, RZ, RZ, R27 ;  /* 0x000000ffff007224 */ /* 0x000fde00078e001b */
[----:B------:R-:W-:-:S01]  /*27f60*/  NOP ;  /* 0x0000000000007918 */ /* 0x000fc20000000000 */
[----:B------:R-:W-:Y:S04]  /*27f70*/  STL.64 [R1+0x2d0], R16 ;  /* 0x0002d01001007387 */ /* 0x000fe80000100a00 */
[----:B------:R0:W-:Y:S04]  /*27f80*/  STL.64 [R1+0x2d8], R18 ;  /* 0x0002d81201007387 */ /* 0x0001e80000100a00 */
[----:B0-----:R-:W3:Y:S04]  /*27f90*/  LDL.LU.64 R18, [R1+0x1800] ;  /* 0x0018000001127983 */ /* 0x001ee80000300a00 */
[----:B------:R-:W2:Y:S04]  /*27fa0*/  LDL.LU.64 R26, [R1+0x17f8] ;  /* 0x0017f800011a7983 */ /* 0x000ea80000300a00 */
[----:B------:R-:W-:Y:S01]  /*27fb0*/  STL [R1+0x174c], R2 ;  /* 0x00174c0201007387 */ /* 0x000fe20000100800 */
[C---:B--2---:R-:W-:Y:S06]  /*27fc0*/  HMMA.16816.F32.BF16 R12, R20.reuse, R26, R12 ;  /* 0x0000001a140c723c */ /* 0x044fec000004180c */
[----:B---3--:R-:W-:Y:S01]  /*27fd0*/  HMMA.16816.F32.BF16 R4, R20, R18, R4 ;  /* 0x000000121404723c */ /* 0x008fe20000041804 */
[----:B------:R-:W-:-:S05]  /*27fe0*/  MOV R24, R27 ;  /* 0x0000001b00187202 */ /* 0x000fca0000000f00 */
[----:B------:R-:W-:-:S11]  /*27ff0*/  MOV R25, R19 ;  /* 0x0000001300197202 */ /* 0x000fd60000000f00 */
[----:B------:R-:W-:Y:S04]  /*28000*/  STL.64 [R1+0x2e0], R12 ;  /* 0x0002e00c01007387 */ /* 0x000fe80000100a00 */
[----:B------:R-:W-:Y:S04]  /*28010*/  STL.64 [R1+0x2e8], R14 ;  /* 0x0002e80e01007387 */ /* 0x000fe80000100a00 */
[----:B------:R-:W-:Y:S04]  /*28020*/  STL.64 [R1+0x2f0], R4 ;  /* 0x0002f00401007387 */ /* 0x000fe80000100a00 */
[----:B------:R0:W-:Y:S04]  /*28030*/  STL.64 [R1+0x2f8], R6 ;  /* 0x0002f80601007387 */ /* 0x0001e80000100a00 */
[----:B0-----:R-:W4:Y:S01]  /*28040*/  LDL.LU.64 R6, [R1+0x17f0] ;  /* 0x0017f00001067983 */ /* 0x001f220000300a00 */
[----:B------:R-:W-:Y:S01]  /*28050*/  MOV R15, R26 ;  /* 0x0000001a000f7202 */ /* 0x000fe20000000f00 */
[----:B------:R-:W-:-:S05]  /*28060*/  IMAD.MOV.U32 R26, RZ, RZ, R18 ;  /* 0x000000ffff1a7224 */ /* 0x000fca00078e0012 */
[----:B------:R-:W-:Y:S04]  /*28070*/  STL [R1+0x17c8], R26 ;  /* 0x0017c81a01007387 */ /* 0x000fe80000100800 */
[----:B------:R0:W-:Y:S04]  /*28080*/  STL.64 [R1+0x17c0], R24 ;  /* 0x0017c01801007387 */ /* 0x0001e80000100a00 */
[----:B0-----:R-:W2:Y:S04]  /*28090*/  LDL.LU R24, [R1+0x250] ;  /* 0x0002500001187983 */ /* 0x001ea80000300800 */
[----:B------:R-:W2:Y:S04]  /*280a0*/  LDL.LU R25, [R1+0x254] ;  /* 0x0002540001197983 */ /* 0x000ea80000300800 */
[----:B------:R-:W3:Y:S04]  /*280b0*/  LDL.LU R26, [R1+0x258] ;  /* 0x00025800011a7983 */ /* 0x000ee80000300800 */
[----:B------:R-:W3:Y:S01]  /*280c0*/  LDL.LU R27, [R1+0x25c] ;  /* 0x00025c00011b7983 */ /* 0x000ee20000300800 */
[----:B----4-:R-:W-:Y:S06]  /*280d0*/  HMMA.16816.F32.BF16 R8, R20, R6, R8 ;  /* 0x000000061408723c */ /* 0x010fec0000041808 */
[----:B------:R-:W-:Y:S01]  /*280e0*/  IMAD.MOV.U32 R14, RZ, RZ, R7 ;  /* 0x000000ffff0e7224 */ /* 0x000fe200078e0007 */
[----:B---3--:R-:W-:Y:S04]  /*280f0*/  STL.64 [R1+0x17e0], R26 ;  /* 0x0017e01a01007387 */ /* 0x008fe80000100a00 */
[----:B--2---:R0:W-:Y:S04]  /*28100*/  STL.64 [R1+0x17d8], R24 ;  /* 0x0017d81801007387 */ /* 0x0041e80000100a00 */
[----:B0-----:R-:W2:Y:S04]  /*28110*/  LDL.LU R24, [R1+0x260] ;  /* 0x0002600001187983 */ /* 0x001ea80000300800 */
[----:B------:R-:W2:Y:S04]  /*28120*/  LDL.LU R25, [R1+0x264] ;  /* 0x0002640001197983 */ /* 0x000ea80000300800 */
[----:B------:R-:W2:Y:S04]  /*28130*/  LDL.LU R26, [R1+0x268] ;  /* 0x00026800011a7983 */ /* 0x000ea80000300800 */
[----:B------:R-:W2:Y:S04]  /*28140*/  LDL.LU R27, [R1+0x26c] ;  /* 0x00026c00011b7983 */ /* 0x000ea80000300800 */
[----:B------:R-:W3:Y:S04]  /*28150*/  LDL.LU.64 R18, [R1+0x58] ;  /* 0x0000580001127983 */ /* 0x000ee80000300a00 */
[----:B------:R-:W-:Y:S04]  /*28160*/  STL.64 [R1+0x300], R8 ;  /* 0x0003000801007387 */ /* 0x000fe80000100a00 */
[----:B------:R0:W-:Y:S02]  /*28170*/  STL.64 [R1+0x308], R10 ;  /* 0x0003080a01007387 */ /* 0x0001e40000100a00 */
[----:B0-----:R-:W-:-:S02]  /*28180*/  MOV R11, R6 ;  /* 0x00000006000b7202 */ /* 0x001fc40000000f00 */
[----:B------:R-:W2:Y:S04]  /*28190*/  LDL.LU.64 R6, [R1+0x17e8] ;  /* 0x0017e80001067983 */ /* 0x000ea80000300a00 */
[----:B------:R0:W-:Y:S04]  /*281a0*/  STL.64 [R1+0x17b0], R14 ;  /* 0x0017b00e01007387 */ /* 0x0001e80000100a00 */
[----:B------:R-:W3:Y:S04]  /*281b0*/  LDL.LU R12, [R1+0x240] ;  /* 0x00024000010c7983 */ /* 0x000ee80000300800 */
[----:B------:R-:W3:Y:S04]  /*281c0*/  LDL.LU R13, [R1+0x244] ;  /* 0x00024400010d7983 */ /* 0x000ee80000300800 */
[----:B0-----:R-:W3:Y:S04]  /*281d0*/  LDL.LU R14, [R1+0x248] ;  /* 0x00024800010e7983 */ /* 0x001ee80000300800 */
[----:B------:R-:W3:Y:S01]  /*281e0*/  LDL.LU R15, [R1+0x24c] ;  /* 0x00024c00010f7983 */ /* 0x000ee20000300800 */
[----:B--2---:R-:W-:Y:S06]  /*281f0*/  HMMA.16816.F32.BF16 R24, R20, R6, R24 ;  /* 0x000000061418723c */ /* 0x004fec0000041818 */
[----:B------:R-:W-:-:S02]  /*28200*/  MOV R3, R6 ;  /* 0x0000000600037202 */ /* 0x000fc40000000f00 */
[----:B------:R-:W-:-:S15]  /*28210*/  MOV R10, R7 ;  /* 0x00000007000a7202 */ /* 0x000fde0000000f00 */
[----:B------:R-:W-:Y:S04]  /*28220*/  STL.64 [R1+0x310], R24 ;  /* 0x0003101801007387 */ /* 0x000fe80000100a00 */
[----:B------:R0:W-:Y:S04]  /*28230*/  STL.64 [R1+0x318], R26 ;  /* 0x0003181a01007387 */ /* 0x0001e80000100a00 */
[----:B0-----:R-:W2:Y:S04]  /*28240*/  LDL.LU.64 R26, [R1+0x17e0] ;  /* 0x0017e000011a7983 */ /* 0x001ea80000300a00 */
[----:B------:R-:W2:Y:S04]  /*28250*/  LDL.LU.64 R24, [R1+0x17d8] ;  /* 0x0017d80001187983 */ /* 0x000ea80000300a00 */
[----:B------:R-:W2:Y:S02]  /*28260*/  LDL.LU.64 R6, [R1+0x17d0] ;  /* 0x0017d00001067983 */ /* 0x000ea40000300a00 */
[----:B--2---:R-:W-:-:S15]  /*28270*/  HMMA.16816.F32.BF16 R24, R20, R6, R24 ;  /* 0x000000061418723c */ /* 0x004fde0000041818 */
[----:B------:R-:W-:-:S08]  /*28280*/  NOP ;  /* 0x0000000000007918 */ /* 0x000fd00000000000 */
[----:B------:R-:W-:Y:S04]  /*28290*/  STL.64 [R1+0x320], R24 ;  /* 0x0003201801007387 */ /* 0x000fe80000100a00 */
[----:B------:R0:W-:Y:S04]  /*282a0*/  STL.64 [R1+0x328], R26 ;  /* 0x0003281a01007387 */ /* 0x0001e80000100a00 */
[----:B0-----:R-:W2:Y:S04]  /*282b0*/  LDL.LU R26, [R1+0x17c8] ;  /* 0x0017c800011a7983 */ /* 0x001ea80000300800 */
[----:B------:R-:W4:Y:S01]  /*282c0*/  LDL.LU.64 R24, [R1+0x17c0] ;  /* 0x0017c00001187983 */ /* 0x000f220000300a00 */
[----:B------:R-:W-:-:S05]  /*282d0*/  MOV R27, R7 ;  /* 0x00000007001b7202 */ /* 0x000fca0000000f00 */
[----:B--2---:R-:W-:Y:S04]  /*282e0*/  STL.64 [R1+0x1740], R26 ;  /* 0x0017401a01007387 */ /* 0x004fe80000100a00 */
[----:B----4-:R0:W-:Y:S04]  /*282f0*/  STL.64 [R1+0x1738], R24 ;  /* 0x0017381801007387 */ /* 0x0101e80000100a00 */
[----:B0-----:R-:W2:Y:S04]  /*28300*/  LDL.LU R24, [R1+0x1f0] ;  /* 0x0001f00001187983 */ /* 0x001ea80000300800 */
[----:B------:R-:W2:Y:S04]  /*28310*/  LDL.LU R25, [R1+0x1f4] ;  /* 0x0001f40001197983 */ /* 0x000ea80000300800 */
[----:B------:R-:W4:Y:S01]  /*28320*/  LDL.LU R26, [R1+0x1f8] ;  /* 0x0001f800011a7983 */ /* 0x000f220000300800 */
[----:B------:R-:W-:-:S03]  /*28330*/  MOV R27, R28 ;  /* 0x0000001c001b7202 */ /* 0x000fc60000000f00 */
[----:B------:R-:W3:Y:S04]  /*28340*/  LDL.LU R28, [R1+0x17b8] ;  /* 0x0017b800011c7983 */ /* 0x000ee80000300800 */
[----:B----4-:R-:W-:Y:S04]  /*28350*/  STL.64 [R1+0x1758], R26 ;  /* 0x0017581a01007387 */ /* 0x010fe80000100a00 */
[----:B--2---:R0:W-:Y:S04]  /*28360*/  STL.64 [R1+0x1750], R24 ;  /* 0x0017501801007387 */ /* 0x0041e80000100a00 */
[----:B0-----:R-:W2:Y:S04]  /*28370*/  LDL.LU R24, [R1+0x200] ;  /* 0x0002000001187983 */ /* 0x001ea80000300800 */
[----:B------:R-:W2:Y:S04]  /*28380*/  LDL.LU R25, [R1+0x204] ;  /* 0x0002040001197983 */ /* 0x000ea80000300800 */
[----:B------:R-:W4:Y:S04]  /*28390*/  LDL.LU R26, [R1+0x208] ;  /* 0x00020800011a7983 */ /* 0x000f280000300800 */
[----:B------:R-:W4:Y:S04]  /*283a0*/  LDL.LU R27, [R1+0x20c] ;  /* 0x00020c00011b7983 */ /* 0x000f280000300800 */
[----:B------:R-:W3:Y:S01]  /*283b0*/  LDL.LU R4, [R1+0x230] ;  /* 0x0002300001047983 */ /* 0x000ee20000300800 */
[----:B------:R-:W-:-:S03]  /*283c0*/  IMAD.MOV.U32 R9, RZ, RZ, R6 ;  /* 0x000000ffff097224 */ /* 0x000fc600078e0006 */
[----:B------:R-:W3:Y:S04]  /*283d0*/  LDL.LU R5, [R1+0x234] ;  /* 0x0002340001057983 */ /* 0x000ee80000300800 */
[----:B------:R-:W3:Y:S04]  /*283e0*/  LDL.LU R6, [R1+0x238] ;  /* 0x0002380001067983 */ /* 0x000ee80000300800 */
[----:B------:R-:W3:Y:S04]  /*283f0*/  LDL.LU R7, [R1+0x23c] ;  /* 0x00023c0001077983 */ /* 0x000ee80000300800 */
[----:B----4-:R0:W-:Y:S04]  /*28400*/  STL.64 [R1+0x1768], R26 ;  /* 0x0017681a01007387 */ /* 0x0101e80000100a00 */
[----:B--2---:R-:W-:Y:S04]  /*28410*/  STL.64 [R1+0x1760], R24 ;  /* 0x0017601801007387 */ /* 0x004fe80000100a00 */
[----:B0-----:R-:W2:Y:S01]  /*28420*/  LDL.LU.64 R26, [R1+0x28] ;  /* 0x00002800011a7983 */ /* 0x001ea20000300a00 */
[----:B---3--:R-:W-:Y:S03]  /*28430*/  HMMA.16816.F32.BF16 R12, R20, R18, R12 ;  /* 0x00000012140c723c */ /* 0x008fe6000004180c */
[----:B--2---:R0:W-:Y:S04]  /*28440*/  STL.64 [R1+0x1780], R26 ;  /* 0x0017801a01007387 */ /* 0x0041e80000100a00 */
[----:B0-----:R-:W2:Y:S01]  /*28450*/  LDL.LU.64 R26, [R1+0x38] ;  /* 0x00003800011a7983 */ /* 0x001ea20000300a00 */
[----:B------:R-:W-:-:S03]  /*28460*/  MOV R8, R19 ;  /* 0x0000001300087202 */ /* 0x000fc60000000f00 */
[----:B--2---:R0:W-:Y:S04]  /*28470*/  STL.64 [R1+0x1798], R26 ;  /* 0x0017981a01007387 */ /* 0x0041e80000100a00 */
[----:B0-----:R-:W2:Y:S08]  /*28480*/  LDL.LU.64 R26, [R1+0x48] ;  /* 0x00004800011a7983 */ /* 0x001eb00000300a00 */
[----:B------:R-:W-:Y:S04]  /*28490*/  STL.64 [R1+0x330], R12 ;  /* 0x0003300c01007387 */ /* 0x000fe80000100a00 */
[----:B------:R0:W-:Y:S04]  /*284a0*/  STL.64 [R1+0x338], R14 ;  /* 0x0003380e01007387 */ /* 0x0001e80000100a00 */
[----:B0-----:R-:W3:Y:S04]  /*284b0*/  LDL.LU.64 R14, [R1+0x17b0] ;  /* 0x0017b000010e7983 */ /* 0x001ee80000300a00 */
[----:B------:R-:W-:Y:S04]  /*284c0*/  STL.64 [R1+0x1790], R10 ;  /* 0x0017900a01007387 */ /* 0x000fe80000100a00 */
[----:B------:R0:W-:Y:S01]  /*284d0*/  STL.64 [R1+0x1788], R8 ;  /* 0x0017880801007387 */ /* 0x0001e20000100a00 */
[----:B------:R-:W-:-:S03]  /*284e0*/  IMAD.MOV.U32 R13, RZ, RZ, R18 ;  /* 0x000000ffff0d7224 */ /* 0x000fc600078e0012 */
[----:B0-----:R-:W4:Y:S04]  /*284f0*/  LDL.LU R8, [R1+0x220] ;  /* 0x0002200001087983 */ /* 0x001f280000300800 */
[----:B------:R-:W4:Y:S04]  /*28500*/  LDL.LU R9, [R1+0x224] ;  /* 0x0002240001097983 */ /* 0x000f280000300800 */
[----:B------:R-:W4:Y:S04]  /*28510*/  LDL.LU R10, [R1+0x228] ;  /* 0x00022800010a7983 */ /* 0x000f280000300800 */
[----:B------:R-:W4:Y:S04]  /*28520*/  LDL.LU R11, [R1+0x22c] ;  /* 0x00022c00010b7983 */ /* 0x000f280000300800 */
[----:B---3--:R-:W-:Y:S04]  /*28530*/  STL.64 [R1+0x1778], R14 ;  /* 0x0017780e01007387 */ /* 0x008fe80000100a00 */
[----:B------:R0:W-:Y:S04]  /*28540*/  STL [R1+0x1770], R13 ;  /* 0x0017700d01007387 */ /* 0x0001e80000100800 */
[----:B------:R-:W3:Y:S04]  /*28550*/  LDL.LU R12, [R1+0x210] ;  /* 0x00021000010c7983 */ /* 0x000ee80000300800 */
[----:B0-----:R-:W3:Y:S04]  /*28560*/  LDL.LU R13, [R1+0x214] ;  /* 0x00021400010d7983 */ /* 0x001ee80000300800 */
[----:B------:R-:W3:Y:S01]  /*28570*/  LDL.LU R14, [R1+0x218] ;  /* 0x00021800010e7983 */ /* 0x000ee20000300800 */
[----:B------:R-:W-:-:S03]  /*28580*/  MOV R15, R28 ;  /* 0x0000001c000f7202 */ /* 0x000fc60000000f00 */
[----:B------:R-:W4:Y:S04]  /*28590*/  LDL.LU R28, [R1+0x17a8] ;  /* 0x0017a800011c7983 */ /* 0x000f280000300800 */
[----:B------:R-:W3:Y:S04]  /*285a0*/  LDL.LU R16, [R1+0xe0] ;  /* 0x0000e00001107983 */ /* 0x000ee80000300800 */
[----:B------:R-:W3:Y:S04]  /*285b0*/  LDL.LU R17, [R1+0xe4] ;  /* 0x0000e40001117983 */ /* 0x000ee80000300800 */
[----:B------:R-:W4:Y:S01]  /*285c0*/  LDL.LU R18, [R1+0xe8] ;  /* 0x0000e80001127983 */ /* 0x000f220000300800 */
[----:B--2---:R-:W-:Y:S01]  /*285d0*/  HMMA.16816.F32.BF16 R4, R20, R26, R4 ;  /* 0x0000001a1404723c */ /* 0x004fe20000041804 */
[----:B------:R-:W-:-:S05]  /*285e0*/  IMAD.MOV.U32 R19, RZ, RZ, R29 ;  /* 0x000000ffff137224 */ /* 0x000fca00078e001d */
[----:B----4-:R0:W-:Y:S04]  /*285f0*/  STL.64 [R1+0x1538], R18 ;  /* 0x0015381201007387 */ /* 0x0101e80000100a00 */
[----:B---3--:R-:W-:Y:S04]  /*28600*/  STL.64 [R1+0x1530], R16 ;  /* 0x0015301001007387 */ /* 0x008fe80000100a00 */
[----:B0-----:R-:W2:Y:S01]  /*28610*/  LDL.LU R18, [R1+0x18] ;  /* 0x0000180001127983 */ /* 0x001ea20000300800 */
[----:B------:R-:W-:-:S03]  /*28620*/  MOV R19, R28 ;  /* 0x0000001c00137202 */ /* 0x000fc60000000f00 */
[----:B------:R-:W3:Y:S04]  /*28630*/  LDL.LU R29, [R1+0x5d4] ;  /* 0x0005d400011d7983 */ /* 0x000ee80000300800 */
[----:B------:R-:W3:Y:S04]  /*28640*/  LDL.LU R28, [R1+0x380] ;  /* 0x00038000011c7983 */ /* 0x000ee80000300800 */
[----:B------:R0:W-:Y:S04]  /*28650*/  STL.64 [R1+0x340], R4 ;  /* 0x0003400401007387 */ /* 0x0001e80000100a00 */
[----:B------:R1:W-:Y:S01]  /*28660*/  STL.64 [R1+0x348], R6 ;  /* 0x0003480601007387 */ /* 0x0003e20000100a00 */
[----:B0-----:R-:W-:-:S03]  /*28670*/  MOV R5, R26 ;  /* 0x0000001a00057202 */ /* 0x001fc60000000f00 */
[----:B-1----:R-:W4:Y:S01]  /*28680*/  LDL.LU.64 R6, [R1+0x17a0] ;  /* 0x0017a00001067983 */ /* 0x002f220000300a00 */
[----:B------:R-:W-:-:S03]  /*28690*/  IMAD.MOV.U32 R4, RZ, RZ, R27 ;  /* 0x000000ffff047224 */ /* 0x000fc600078e001b */
[----:B------:R-:W2:Y:S02]  /*286a0*/  LDL.LU.64 R26, [R1+0x1798] ;  /* 0x00179800011a7983 */ /* 0x000ea40000300a00 */
[----:B--2---:R-:W-:Y:S06]  /*286b0*/  HMMA.16816.F32.BF16 R8, R20, R26, R8 ;  /* 0x0000001a1408723c */ /* 0x004fec0000041808 */
[----:B------:R-:W-:Y:S02]  /*286c0*/  MOV R17, R26 ;  /* 0x0000001a00117202 */ /* 0x000fe40000000f00 */
[----:B------:R-:W-:-:S15]  /*286d0*/  MOV R16, R27 ;  /* 0x0000001b00107202 */ /* 0x000fde0000000f00 */
[----:B------:R-:W-:Y:S04]  /*286e0*/  STL.64 [R1+0x350], R8 ;  /* 0x0003500801007387 */ /* 0x000fe80000100a00 */
[----:B------:R0:W-:Y:S04]  /*286f0*/  STL.64 [R1+0x358], R10 ;  /* 0x0003580a01007387 */ /* 0x0001e80000100a00 */
[----:B0-----:R-:W2:Y:S04]  /*28700*/  LDL.LU.64 R10, [R1+0x1790] ;  /* 0x00179000010a7983 */ /* 0x001ea80000300a00 */
[----:B------:R-:W3:Y:S04]  /*28710*/  LDL.LU.64 R8, [R1+0x1788] ;  /* 0x0017880001087983 */ /* 0x000ee80000300a00 */
[----:B------:R-:W4:Y:S02]  /*28720*/  LDL.LU.64 R26, [R1+0x1780] ;  /* 0x00178000011a7983 */ /* 0x000f240000300a00 */
[----:B----4-:R-:W-:Y:S06]  /*28730*/  HMMA.16816.F32.BF16 R12, R20, R26, R12 ;  /* 0x0000001a140c723c */ /* 0x010fec000004180c */
[----:B------:R-:W-:-:S15]  /*28740*/  IMAD.MOV.U32 R2, RZ, RZ, R26 ;  /* 0x000000ffff027224 */ /* 0x000fde00078e001a */
[----:B------:R-:W-:-:S02]  /*28750*/  NOP ;  /* 0x0000000000007918 */ /* 0x000fc40000000000 */
[----:B------:R0:W-:Y:S04]  /*28760*/  STL.64 [R1+0x3a0], R12 ;  /* 0x0003a00c01007387 */ /* 0x0001e80000100a00 */
[----:B------:R1:W-:Y:S01]  /*28770*/  STL.64 [R1+0x3a8], R14 ;  /* 0x0003a80e01007387 */ /* 0x0003e20000100a00 */
[----:B0-----:R-:W-:-:S03]  /*28780*/  MOV R12, R27 ;  /* 0x0000001b000c7202 */ /* 0x001fc60000000f00 */
[----:B-1----:R-:W4:Y:S04]  /*28790*/  LDL.LU.64 R14, [R1+0x1778] ;  /* 0x00177800010e7983 */ /* 0x002f280000300a00 */
[----:B------:R-:W2:Y:S04]  /*287a0*/  LDL.LU R13, [R1+0x1770] ;  /* 0x00177000010d7983 */ /* 0x000ea80000300800 */
[----:B------:R-:W3:Y:S04]  /*287b0*/  LDL.LU.64 R26, [R1+0x1768] ;  /* 0x00176800011a7983 */ /* 0x000ee80000300a00 */
[----:B------:R-:W3:Y:S02]  /*287c0*/  LDL.LU.64 R24, [R1+0x1760] ;  /* 0x0017600001187983 */ /* 0x000ee40000300a00 */
[----:B---3--:R-:W-:-:S15]  /*287d0*/  HMMA.16816.F32.BF16 R24, R20, R18, R24 ;  /* 0x000000121418723c */ /* 0x008fde0000041818 */
[----:B------:R-:W-:-:S08]  /*287e0*/  NOP ;  /* 0x0000000000007918 */ /* 0x000fd00000000000 */
[----:B------:R-:W-:Y:S04]  /*287f0*/  STL.64 [R1+0x3b0], R24 ;  /* 0x0003b01801007387 */ /* 0x000fe80000100a00 */
[----:B------:R0:W-:Y:S04]  /*28800*/  STL.64 [R1+0x3b8], R26 ;  /* 0x0003b81a01007387 */ /* 0x0001e80000100a00 */
[----:B0-----:R-:W3:Y:S04]  /*28810*/  LDL.LU.64 R26, [R1+0x1758] ;  /* 0x00175800011a7983 */ /* 0x001ee80000300a00 */
[----:B------:R-:W3:Y:S04]  /*28820*/  LDL.LU.64 R24, [R1+0x1750] ;  /* 0x0017500001187983 */ /* 0x000ee80000300a00 */
[----:B------:R0:W-:Y:S02]  /*28830*/  STL.64 [R1+0x1548], R18 ;  /* 0x0015481201007387 */ /* 0x0001e40000100a00 */
[----:B0-----:R-:W-:Y:S01]  /*28840*/  MOV R18, R2 ;  /* 0x0000000200127202 */ /* 0x001fe20000000f00 */
[----:B------:R-:W-:Y:S01]  /*28850*/  IMAD.MOV.U32 R19, RZ, RZ, R12 ;  /* 0x000000ffff137224 */ /* 0x000fe200078e000c */
[----:B------:R-:W4:Y:S04]  /*28860*/  LDL.LU R2, [R1+0x174c] ;  /* 0x00174c0001027983 */ /* 0x000f280000300800 */
[----:B------:R-:W4:Y:S04]  /*28870*/  LDL.LU R12, [R1+0x1748] ;  /* 0x00174800010c7983 */ /* 0x000f280000300800 */
[----:B------:R0:W-:Y:S02]  /*28880*/  STL.64 [R1+0x1560], R18 ;  /* 0x0015601201007387 */ /* 0x0001e40000100a00 */
[----:B0-----:R-:W-:-:S02]  /*28890*/  MOV R18, R17 ;  /* 0x0000001100127202 */ /* 0x001fc40000000f00 */
[----:B------:R-:W-:Y:S01]  /*288a0*/  MOV R19, R16 ;  /* 0x0000001000137202 */ /* 0x000fe20000000f00 */
[----:B---3--:R-:W-:-:S15]  /*288b0*/  HMMA.16816.F32.BF16 R24, R20, R6, R24 ;  /* 0x000000061418723c */ /* 0x008fde0000041818 */
[----:B------:R-:W-:-:S08]  /*288c0*/  NOP ;  /* 0x0000000000007918 */ /* 0x000fd00000000000 */
[----:B------:R-:W-:Y:S04]  /*288d0*/  STL.64 [R1+0x3e0], R24 ;  /* 0x0003e01801007387 */ /* 0x000fe80000100a00 */
[----:B------:R0:W-:Y:S04]  /*288e0*/  STL.64 [R1+0x3e8], R26 ;  /* 0x0003e81a01007387 */ /* 0x0001e80000100a00 */
[----:B0-----:R-:W3:Y:S04]  /*288f0*/  LDL.LU.64 R26, [R1+0x1740] ;  /* 0x00174000011a7983 */ /* 0x001ee80000300a00 */
[----:B------:R-:W4:Y:S04]  /*28900*/  LDL.LU.64 R24, [R1+0x1738] ;  /* 0x0017380001187983 */ /* 0x000f280000300a00 */
[----:B------:R0:W-:Y:S02]  /*28910*/  STL.64 [R1+0x1578], R18 ;  /* 0x0015781201007387 */ /* 0x0001e40000100a00 */
[----:B0-----:R-:W-:Y:S01]  /*28920*/  IMAD.MOV.U32 R18, RZ, RZ, R5 ;  /* 0x000000ffff127224 */ /* 0x001fe200078e0005 */
[----:B------:R-:W-:-:S05]  /*28930*/  MOV R19, R4 ;  /* 0x0000000400137202 */ /* 0x000fca0000000f00 */
[----:B------:R-:W-:Y:S04]  /*28940*/  STL.64 [R1+0x1590], R18 ;  /* 0x0015901201007387 */ /* 0x000fe80000100a00 */
[----:B------:R0:W-:Y:S04]  /*28950*/  STL.64 [R1+0x1540], R6 ;  /* 0x0015400601007387 */ /* 0x0001e80000100a00 */
[----:B------:R-:W3:Y:S04]  /*28960*/  LDL.LU R4, [R1+0xf0] ;  /* 0x0000f00001047983 */ /* 0x000ee80000300800 */
[----:B------:R-:W3:Y:S04]  /*28970*/  LDL.LU R5, [R1+0xf4] ;  /* 0x0000f40001057983 */ /* 0x000ee80000300800 */
[----:B0-----:R-:W4:Y:S04]  /*28980*/  LDL.LU R6, [R1+0xf8] ;  /* 0x0000f80001067983 */ /* 0x001f280000300800 */
[----:B------:R-:W4:Y:S01]  /*28990*/  LDL.LU R7, [R1+0xfc] ;  /* 0x0000fc0001077983 */ /* 0x000f220000300800 */
[----:B--2---:R-:W-:Y:S01]  /*289a0*/  MOV R18, R13 ;  /* 0x0000000d00127202 */ /* 0x004fe20000000f00 */
[----:B------:R-:W-:-:S02]  /*289b0*/  IMAD.MOV.U32 R19, RZ, RZ, R8 ;  /* 0x000000ffff137224 */ /* 0x000fc400078e0008 */
[----:B------:R-:W2:Y:S04]  /*289c0*/  LDL.LU R13, [R1+0x1734] ;  /* 0x00173400010d7983 */ /* 0x000ea80000300800 */
[----:B------:R-:W2:Y:S04]  /*289d0*/  LDL.LU R8, [R1+0x1730] ;  /* 0x0017300001087983 */ /* 0x000ea80000300800 */
[----:B------:R-:W-:Y:S04]  /*289e0*/  STL.64 [R1+0x15a8], R18 ;  /* 0x0015a81201007387 */ /* 0x000fe80000100a00 */
[----:B----4-:R-:W-:Y:S04]  /*289f0*/  STL.64 [R1+0x1558], R6 ;  /* 0x0015580601007387 */ /* 0x010fe80000100a00 */
[----:B---3--:R0:W-:Y:S04]  /*28a00*/  STL.64 [R1+0x1550], R4 ;  /* 0x0015500401007387 */ /* 0x0081e80000100a00 */
[----:B0-----:R-:W3:Y:S04]  /*28a10*/  LDL.LU R4, [R1+0x100] ;  /* 0x0001000001047983 */ /* 0x001ee80000300800 */
[----:B------:R-:W3:Y:S04]  /*28a20*/  LDL.LU R5, [R1+0x104] ;  /* 0x0001040001057983 */ /* 0x000ee80000300800 */
[----:B------:R-:W4:Y:S04]  /*28a30*/  LDL.LU R6, [R1+0x108] ;  /* 0x0001080001067983 */ /* 0x000f280000300800 */
[----:B------:R-:W4:Y:S01]  /*28a40*/  LDL.LU R7, [R1+0x10c] ;  /* 0x00010c0001077983 */ /* 0x000f220000300800 */
[----:B------:R-:W-:-:S02]  /*28a50*/  MOV R18, R9 ;  /* 0x0000000900127202 */ /* 0x000fc40000000f00 */
[----:B------:R-:W-:Y:S01]  /*28a60*/  MOV R19, R27 ;  /* 0x0000001b00137202 */ /* 0x000fe20000000f00 */
        /* <DEDUP_REMOVED lines=9> */
[----:B------:R-:W-:Y:S01]  /*28b00*/  IMAD.MOV.U32 R18, RZ, RZ, R3 ;  /* 0x000000ffff127224 */ /* 0x000fe200078e0003 */
[----:B------:R-:W-:-:S02]  /*28b10*/  MOV R19, R10 ;  /* 0x0000000a00137202 */ /* 0x000fc40000000f00 */
[----:B------:R-:W2:Y:S04]  /*28b20*/  LDL.LU R3, [R1+0x1724] ;  /* 0x0017240001037983 */ /* 0x000ea80000300800 */
[----:B------:R-:W2:Y:S04]  /*28b30*/  LDL.LU R10, [R1+0x1720] ;  /* 0x00172000010a7983 */ /* 0x000ea80000300800 */
[----:B------:R0:W-:Y:S02]  /*28b40*/  STL.64 [R1+0x15d8], R18 ;  /* 0x0015d81201007387 */ /* 0x0001e40000100a00 */
[----:B0-----:R-:W-:Y:S01]  /*28b50*/  MOV R18, R11 ;  /* 0x0000000b00127202 */ /* 0x001fe20000000f00 */
[----:B------:R-:W-:Y:S01]  /*28b60*/  IMAD.MOV.U32 R19, RZ, RZ, R14 ;  /* 0x000000ffff137224 */ /* 0x000fe200078e000e */
[----:B------:R-:W2:Y:S04]  /*28b70*/  LDL.LU R11, [R1+0x171c] ;  /* 0x00171c00010b7983 */ /* 0x000ea80000300800 */
[----:B------:R-:W2:Y:S04]  /*28b80*/  LDL.LU R14, [R1+0x1718] ;  /* 0x00171800010e7983 */ /* 0x000ea80000300800 */
[----:B------:R-:W-:Y:S04]  /*28b90*/  STL.64 [R1+0x15f0], R18 ;  /* 0x0015f01201007387 */ /* 0x000fe80000100a00 */
[----:B----4-:R-:W-:Y:S04]  /*28ba0*/  STL.64 [R1+0x1588], R6 ;  /* 0x0015880601007387 */ /* 0x010fe80000100a00 */
[----:B---3--:R0:W-:Y:S04]  /*28bb0*/  STL.64 [R1+0x1580], R4 ;  /* 0x0015800401007387 */ /* 0x0081e80000100a00 */
[----:B0-----:R-:W3:Y:S04]  /*28bc0*/  LDL.LU R4, [R1+0x120] ;  /* 0x0001200001047983 */ /* 0x001ee80000300800 */
[----:B------:R-:W3:Y:S01]  /*28bd0*/  LDL.LU R5, [R1+0x124] ;  /* 0x0001240001057983 */ /* 0x000ee20000300800 */
[----:B--2---:R-:W-:Y:S01]  /*28be0*/  MOV R6, R3 ;  /* 0x0000000300067202 */ /* 0x004fe20000000f00 */
[----:B------:R-:W-:Y:S01]  /*28bf0*/  IMAD.MOV.U32 R18, RZ, RZ, R26 ;  /* 0x000000ffff127224 */ /* 0x000fe200078e001a */
[----:B------:R-:W-:Y:S01]  /*28c00*/  MOV R19, R25 ;  /* 0x0000001900137202 */ /* 0x000fe20000000f00 */
[----:B------:R-:W2:Y:S01]  /*28c10*/  LDL.LU R3, [R1+0x1714] ;  /* 0x0017140001037983 */ /* 0x000ea20000300800 */
[----:B------:R-:W-:-:S03]  /*28c20*/  MOV R7, R27 ;  /* 0x0000001b00077202 */ /* 0x000fc60000000f00 */
[----:B------:R-:W4:Y:S04]  /*28c30*/  LDL.LU R27, [R1+0x1710] ;  /* 0x00171000011b7983 */ /* 0x000f280000300800 */
[----:B------:R-:W2:Y:S04]  /*28c40*/  LDL.LU R26, [R1+0x170c] ;  /* 0x00170c00011a7983 */ /* 0x000ea80000300800 */
[----:B------:R-:W2:Y:S04]  /*28c50*/  LDL.LU R25, [R1+0x1708] ;  /* 0x0017080001197983 */ /* 0x000ea80000300800 */
[----:B------:R-:W-:Y:S04]  /*28c60*/  STL.64 [R1+0x1608], R18 ;  /* 0x0016081201007387 */ /* 0x000fe80000100a00 */
[----:B------:R0:W-:Y:S02]  /*28c70*/  STL.64 [R1+0x15a0], R6 ;  /* 0x0015a00601007387 */ /* 0x0001e40000100a00 */
[----:B0-----:R-:W-:Y:S01]  /*28c80*/  IMAD.MOV.U32 R6, RZ, RZ, R11 ;  /* 0x000000ffff067224 */ /* 0x001fe200078e000b */
[----:B------:R-:W-:-:S02]  /*28c90*/  MOV R7, R10 ;  /* 0x0000000a00077202 */ /* 0x000fc40000000f00 */
[----:B------:R-:W-:Y:S01]  /*28ca0*/  MOV R18, R15 ;  /* 0x0000000f00127202 */ /* 0x000fe20000000f00 */
[----:B---3--:R0:W-:Y:S04]  /*28cb0*/  STL.64 [R1+0x1598], R4 ;  /* 0x0015980401007387 */ /* 0x0081e80000100a00 */
[----:B0-----:R-:W3:Y:S01]  /*28cc0*/  LDL.LU R4, [R1+0x130] ;  /* 0x0001300001047983 */ /* 0x001ee20000300800 */
[----:B------:R-:W-:-:S03]  /*28cd0*/  MOV R5, R14 ;  /* 0x0000000e00057202 */ /* 0x000fc60000000f00 */
[----:B------:R-:W3:Y:S04]  /*28ce0*/  LDL.LU R14, [R1+0x1704] ;  /* 0x00170400010e7983 */ /* 0x000ee80000300800 */
[----:B------:R-:W3:Y:S04]  /*28cf0*/  LDL.LU R11, [R1+0x1700] ;  /* 0x00170000010b7983 */ /* 0x000ee80000300800 */
[----:B------:R-:W3:Y:S04]  /*28d00*/  LDL.LU R10, [R1+0x16fc] ;  /* 0x0016fc00010a7983 */ /* 0x000ee80000300800 */
[----:B------:R-:W3:Y:S01]  /*28d10*/  LDL.LU R15, [R1+0x16f8] ;  /* 0x0016f800010f7983 */ /* 0x000ee20000300800 */
[----:B------:R-:W-:-:S03]  /*28d20*/  IMAD.MOV.U32 R19, RZ, RZ, R24 ;  /* 0x000000ffff137224 */ /* 0x000fc600078e0018 */
[----:B------:R-:W3:Y:S04]  /*28d30*/  LDL.LU R24, [R1+0x16f4] ;  /* 0x0016f40001187983 */ /* 0x000ee80000300800 */
[----:B------:R0:W-:Y:S04]  /*28d40*/  STL.64 [R1+0x1620], R18 ;  /* 0x0016201201007387 */ /* 0x0001e80000100a00 */
[----:B------:R4:W-:Y:S01]  /*28d50*/  STL.64 [R1+0x15b8], R6 ;  /* 0x0015b80601007387 */ /* 0x0009e20000100a00 */
[----:B0-----:R-:W-:Y:S01]  /*28d60*/  MOV R18, R2 ;  /* 0x0000000200127202 */ /* 0x001fe20000000f00 */
[----:B----4-:R-:W-:-:S02]  /*28d70*/  IMAD.MOV.U32 R6, RZ, RZ, R27 ;  /* 0x000000ffff067224 */ /* 0x010fc400078e001b */
[----:B------:R-:W-:Y:S01]  /*28d80*/  IMAD.MOV.U32 R19, RZ, RZ, R0 ;  /* 0x000000ffff137224 */ /* 0x000fe200078e0000 */
[----:B--2---:R-:W-:Y:S01]  /*28d90*/  MOV R7, R3 ;  /* 0x0000000300077202 */ /* 0x004fe20000000f00 */
[----:B---3--:R0:W-:Y:S02]  /*28da0*/  STL.64 [R1+0x15b0], R4 ;  /* 0x0015b00401007387 */ /* 0x0081e40000100a00 */
[----:B0-----:R-:W-:Y:S02]  /*28db0*/  MOV R4, R25 ;  /* 0x0000001900047202 */ /* 0x001fe40000000f00 */
[----:B------:R-:W-:Y:S01]  /*28dc0*/  MOV R5, R26 ;  /* 0x0000001a00057202 */ /* 0x000fe20000000f00 */
[----:B------:R-:W2:Y:S04]  /*28dd0*/  LDL.LU R25, [R1+0x16f0] ;  /* 0x0016f00001197983 */ /* 0x000ea80000300800 */
[----:B------:R-:W3:Y:S04]  /*28de0*/  LDL.LU R26, [R1+0x16ec] ;  /* 0x0016ec00011a7983 */ /* 0x000ee80000300800 */
[----:B------:R-:W4:Y:S04]  /*28df0*/  LDL.LU R27, [R1+0x16e8] ;  /* 0x0016e800011b7983 */ /* 0x000f280000300800 */
[----:B------:R-:W4:Y:S04]  /*28e00*/  LDL.LU R3, [R1+0x16e4] ;  /* 0x0016e40001037983 */ /* 0x000f280000300800 */
[----:B------:R-:W4:Y:S04]  /*28e10*/  LDL.LU R2, [R1+0x16e0] ;  /* 0x0016e00001027983 */ /* 0x000f280000300800 */
[----:B------:R-:W4:Y:S04]  /*28e20*/  LDL.LU R0, [R1+0x16dc] ;  /* 0x0016dc0001007983 */ /* 0x000f280000300800 */
[----:B------:R-:W-:Y:S04]  /*28e30*/  STL.64 [R1+0x1638], R18 ;  /* 0x0016381201007387 */ /* 0x000fe80000100a00 */
[----:B------:R-:W-:Y:S04]  /*28e40*/  STL.64 [R1+0x15d0], R6 ;  /* 0x0015d00601007387 */ /* 0x000fe80000100a00 */
[----:B------:R0:W-:Y:S02]  /*28e50*/  STL.64 [R1+0x15c8], R4 ;  /* 0x0015c80401007387 */ /* 0x0001e40000100a00 */
[----:B0-----:R-:W-:-:S02]  /*28e60*/  MOV R4, R15 ;  /* 0x0000000f00047202 */ /* 0x001fc40000000f00 */
[----:B------:R-:W4:Y:S01]  /*28e70*/  LDL.LU R15, [R1+0x16d8] ;  /* 0x0016d800010f7983 */ /* 0x000f220000300800 */
[----:B------:R-:W-:-:S03]  /*28e80*/  MOV R5, R10 ;  /* 0x0000000a00057202 */ /* 0x000fc60000000f00 */
[----:B------:R-:W4:Y:S01]  /*28e90*/  LDL.LU R10, [R1+0x16d4] ;  /* 0x0016d400010a7983 */ /* 0x000f220000300800 */
[----:B------:R-:W-:Y:S01]  /*28ea0*/  IMAD.MOV.U32 R6, RZ, RZ, R11 ;  /* 0x000000ffff067224 */ /* 0x000fe200078e000b */
[----:B------:R-:W-:Y:S02]  /*28eb0*/  MOV R7, R14 ;  /* 0x0000000e00077202 */ /* 0x000fe40000000f00 */
[----:B------:R-:W4:Y:S04]  /*28ec0*/  LDL.LU R11, [R1+0x16d0] ;  /* 0x0016d000010b7983 */ /* 0x000f280000300800 */
[----:B------:R-:W4:Y:S01]  /*28ed0*/  LDL.LU R14, [R1+0x16cc] ;  /* 0x0016cc00010e7983 */ /* 0x000f220000300800 */
[----:B------:R-:W-:Y:S01]  /*28ee0*/  MOV R18, R13 ;  /* 0x0000000d00127202 */ /* 0x000fe20000000f00 */
[----:B------:R-:W-:-:S05]  /*28ef0*/  IMAD.MOV.U32 R19, RZ, RZ, R12 ;  /* 0x000000ffff137224 */ /* 0x000fca00078e000c */
[----:B------:R-:W-:Y:S04]  /*28f00*/  STL.64 [R1+0x1650], R18 ;  /* 0x0016501201007387 */ /* 0x000fe80000100a00 */
[----:B------:R0:W-:Y:S04]  /*28f10*/  STL.64 [R1+0x15e8], R6 ;  /* 0x0015e80601007387 */ /* 0x0001e80000100a00 */
[----:B------:R3:W-:Y:S01]  /*28f20*/  STL.64 [R1+0x15e0], R4 ;  /* 0x0015e00401007387 */ /* 0x0007e20000100a00 */
[----:B0-----:R-:W-:-:S03]  /*28f30*/  IMAD.MOV.U32 R7, RZ, RZ, R24 ;  /* 0x000000ffff077224 */ /* 0x001fc600078e0018 */
[----:B------:R-:W4:Y:S01]  /*28f40*/  LDL.LU R24, [R1+0x1e0] ;  /* 0x0001e00001187983 */ /* 0x000f220000300800 */
[----:B--2---:R-:W-:Y:S02]  /*28f50*/  MOV R6, R25 ;  /* 0x0000001900067202 */ /* 0x004fe40000000f00 */
[----:B---3--:R-:W-:Y:S01]  /*28f60*/  MOV R5, R26 ;  /* 0x0000001a00057202 */ /* 0x008fe20000000f00 */
[----:B----4-:R-:W-:Y:S01]  /*28f70*/  IMAD.MOV.U32 R4, RZ, RZ, R27 ;  /* 0x000000ffff047224 */ /* 0x010fe200078e001b */
[----:B------:R-:W2:Y:S04]  /*28f80*/  LDL.LU R25, [R1+0x1e4] ;  /* 0x0001e40001197983 */ /* 0x000ea80000300800 */
[----:B------:R-:W2:Y:S04]  /*28f90*/  LDL.LU R26, [R1+0x1e8] ;  /* 0x0001e800011a7983 */ /* 0x000ea80000300800 */
[----:B------:R-:W2:Y:S04]  /*28fa0*/  LDL.LU R27, [R1+0x1ec] ;  /* 0x0001ec00011b7983 */ /* 0x000ea80000300800 */
[----:B------:R0:W-:Y:S04]  /*28fb0*/  STL.64 [R1+0x1600], R6 ;  /* 0x0016000601007387 */ /* 0x0001e80000100a00 */
[----:B------:R1:W-:Y:S01]  /*28fc0*/  STL.64 [R1+0x15f8], R4 ;  /* 0x0015f80401007387 */ /* 0x0003e20000100a00 */
[----:B0-----:R-:W-:Y:S01]  /*28fd0*/  IMAD.MOV.U32 R6, RZ, RZ, R2 ;  /* 0x000000ffff067224 */ /* 0x001fe200078e0002 */
[----:B------:R-:W-:-:S02]  /*28fe0*/  MOV R7, R3 ;  /* 0x0000000300077202 */ /* 0x000fc40000000f00 */
[----:B-1----:R-:W-:Y:S02]  /*28ff0*/  MOV R5, R0 ;  /* 0x0000000000057202 */ /* 0x002fe40000000f00 */
[----:B------:R-:W-:Y:S02]  /*29000*/  MOV R4, R15 ;  /* 0x0000000f00047202 */ /* 0x000fe40000000f00 */
[----:B------:R-:W3:Y:S04]  /*29010*/  LDL.LU R15, [R1+0x16c8] ;  /* 0x0016c800010f7983 */ /* 0x000ee80000300800 */
[----:B------:R-:W4:Y:S04]  /*29020*/  LDL.LU R0, [R1+0x16c4] ;  /* 0x0016c40001007983 */ /* 0x000f280000300800 */
[----:B------:R-:W2:Y:S04]  /*29030*/  LDL.LU R2, [R1+0x16c0] ;  /* 0x0016c00001027983 */ /* 0x000ea80000300800 */
[----:B------:R-:W2:Y:S04]  /*29040*/  LDL.LU R3, [R1+0x16bc] ;  /* 0x0016bc0001037983 */ /* 0x000ea80000300800 */
[----:B------:R-:W-:Y:S04]  /*29050*/  STL.64 [R1+0x1618], R6 ;  /* 0x0016180601007387 */ /* 0x000fe80000100a00 */
[----:B------:R0:W-:Y:S04]  /*29060*/  STL.64 [R1+0x1610], R4 ;  /* 0x0016100401007387 */ /* 0x0001e80000100a00 */
[----:B0-----:R-:W2:Y:S01]  /*29070*/  LDL.LU R4, [R1+0x180] ;  /* 0x0001800001047983 */ /* 0x001ea20000300800 */
[----:B------:R-:W-:-:S03]  /*29080*/  MOV R5, R14 ;  /* 0x0000000e00057202 */ /* 0x000fc60000000f00 */
[----:B------:R-:W2:Y:S01]  /*29090*/  LDL.LU R14, [R1+0x16b8] ;  /* 0x0016b800010e7983 */ /* 0x000ea20000300800 */
[----:B------:R-:W-:Y:S01]  /*290a0*/  IMAD.MOV.U32 R6, RZ, RZ, R11 ;  /* 0x000000ffff067224 */ /* 0x000fe200078e000b */
[----:B------:R-:W-:Y:S02]  /*290b0*/  MOV R7, R10 ;  /* 0x0000000a00077202 */ /* 0x000fe40000000f00 */
[----:B------:R-:W2:Y:S04]  /*290c0*/  LDL.LU R11, [R1+0x16b4] ;  /* 0x0016b400010b7983 */ /* 0x000ea80000300800 */
[----:B------:R-:W2:Y:S04]  /*290d0*/  LDL.LU R10, [R1+0x16b0] ;  /* 0x0016b000010a7983 */ /* 0x000ea80000300800 */
[----:B------:R3:W-:Y:S02]  /*290e0*/  STL.64 [R1+0x1630], R6 ;  /* 0x0016300601007387 */ /* 0x0007e40000100a00 */
[----:B---3--:R-:W-:-:S02]  /*290f0*/  MOV R7, R15 ;  /* 0x0000000f00077202 */ /* 0x008fc40000000f00 */
[----:B----4-:R-:W-:Y:S01]  /*29100*/  MOV R6, R0 ;  /* 0x0000000000067202 */ /* 0x010fe20000000f00 */
[----:B--2---:R0:W-:Y:S02]  /*29110*/  STL.64 [R1+0x1628], R4 ;  /* 0x0016280401007387 */ /* 0x0041e40000100a00 */
[----:B0-----:R-:W-:Y:S01]  /*29120*/  MOV R4, R3 ;  /* 0x0000000300047202 */ /* 0x001fe20000000f00 */
[----:B------:R-:W-:Y:S01]  /*29130*/  IMAD.MOV.U32 R5, RZ, RZ, R2 ;  /* 0x000000ffff057224 */ /* 0x000fe200078e0002 */
[----:B------:R-:W2:Y:S04]  /*29140*/  LDL.LU R3, [R1+0x16ac] ;  /* 0x0016ac0001037983 */ /* 0x000ea80000300800 */
[----:B------:R-:W3:Y:S04]  /*29150*/  LDL.LU R2, [R1+0x16a8] ;  /* 0x0016a80001027983 */ /* 0x000ee80000300800 */
[----:B------:R-:W4:Y:S04]  /*29160*/  LDL.LU R0, [R1+0x16a4] ;  /* 0x0016a40001007983 */ /* 0x000f280000300800 */
[----:B------:R-:W2:Y:S04]  /*29170*/  LDL.LU R15, [R1+0x16a0] ;  /* 0x0016a000010f7983 */ /* 0x000ea80000300800 */
[----:B------:R0:W-:Y:S04]  /*29180*/  STL.64 [R1+0x1648], R6 ;  /* 0x0016480601007387 */ /* 0x0001e80000100a00 */
[----:B------:R1:W-:Y:S01]  /*29190*/  STL.64 [R1+0x1640], R4 ;  /* 0x0016400401007387 */ /* 0x0003e20000100a00 */
[----:B0-----:R-:W-:-:S03]  /*291a0*/  MOV R6, R11 ;  /* 0x0000000b00067202 */ /* 0x001fc60000000f00 */
[----:B-1----:R-:W3:Y:S01]  /*291b0*/  LDL.LU R4, [R1+0x1a0] ;  /* 0x0001a00001047983 */ /* 0x002ee20000300800 */
[----:B------:R-:W-:-:S03]  /*291c0*/  IMAD.MOV.U32 R5, RZ, RZ, R10 ;  /* 0x000000ffff057224 */ /* 0x000fc600078e000a */
[----:B------:R-:W4:Y:S04]  /*291d0*/  LDL.LU R10, [R1+0x169c] ;  /* 0x00169c00010a7983 */ /* 0x000f280000300800 */
[----:B------:R-:W4:Y:S01]  /*291e0*/  LDL.LU R11, [R1+0x1698] ;  /* 0x00169800010b7983 */ /* 0x000f220000300800 */
[----:B------:R-:W-:-:S03]  /*291f0*/  MOV R7, R14 ;  /* 0x0000000e00077202 */ /* 0x000fc60000000f00 */
[----:B------:R-:W2:Y:S04]  /*29200*/  LDL.LU R14, [R1+0x1694] ;  /* 0x00169400010e7983 */ /* 0x000ea80000300800 */
[----:B------:R0:W-:Y:S01]  /*29210*/  STL.64 [R1+0x1660], R6 ;  /* 0x0016600601007387 */ /* 0x0001e20000100a00 */
[----:B----4-:R-:W-:Y:S03]  /*29220*/  HMMA.16816.F32.BF16 R24, R20, R10, R24 ;  /* 0x0000000a1418723c */ /* 0x010fe60000041818 */
[----:B---3--:R2:W-:Y:S01]  /*29230*/  STL.64 [R1+0x1658], R4 ;  /* 0x0016580401007387 */ /* 0x0085e20000100a00 */
[----:B0-----:R-:W-:Y:S01]  /*29240*/  MOV R6, R2 ;  /* 0x0000000200067202 */ /* 0x001fe20000000f00 */
[----:B--2---:R-:W-:Y:S01]  /*29250*/  IMAD.MOV.U32 R4, RZ, RZ, R15 ;  /* 0x000000ffff047224 */ /* 0x004fe200078e000f */
[----:B------:R-:W-:Y:S01]  /*29260*/  MOV R5, R0 ;  /* 0x0000000000057202 */ /* 0x000fe20000000f00 */
[----:B------:R-:W2:Y:S04]  /*29270*/  LDL.LU R15, [R1+0x1690] ;  /* 0x00169000010f7983 */ /* 0x000ea80000300800 */
[----:B------:R-:W3:Y:S04]  /*29280*/  LDL.LU R0, [R1+0x168c] ;  /* 0x00168c0001007983 */ /* 0x000ee80000300800 */
[----:B------:R-:W4:Y:S08]  /*29290*/  LDL.LU R2, [R1+0x1688] ;  /* 0x0016880001027983 */ /* 0x000f300000300800 */
[----:B------:R-:W-:Y:S04]  /*292a0*/  STL.64 [R1+0x3d0], R24 ;  /* 0x0003d01801007387 */ /* 0x000fe80000100a00 */
[----:B------:R0:W-:Y:S04]  /*292b0*/  STL.64 [R1+0x3d8], R26 ;  /* 0x0003d81a01007387 */ /* 0x0001e80000100a00 */
[----:B0-----:R-:W2:Y:S04]  /*292c0*/  LDL.LU.64 R26, [R1+0x1680] ;  /* 0x00168000011a7983 */ /* 0x001ea80000300a00 */
[----:B------:R-:W2:Y:S01]  /*292d0*/  LDL.LU.64 R24, [R1+0x1678] ;  /* 0x0016780001187983 */ /* 0x000ea20000300a00 */
[----:B------:R-:W-:-:S02]  /*292e0*/  MOV R18, R9 ;  /* 0x0000000900127202 */ /* 0x000fc40000000f00 */
[----:B------:R-:W-:Y:S01]  /*292f0*/  MOV R19, R8 ;  /* 0x0000000800137202 */ /* 0x000fe20000000f00 */
[----:B------:R-:W-:Y:S01]  /*29300*/  IMAD.MOV.U32 R7, RZ, RZ, R3 ;  /* 0x000000ffff077224 */ /* 0x000fe200078e0003 */
[----:B------:R-:W-:Y:S01]  /*29310*/  UIADD3 UR4, UR4, 0x40, URZ ;  /* 0x0000004004047890 */ /* 0x000fe2000fffe03f */
[----:B------:R-:W0:Y:S08]  /*29320*/  LDC R3, c[0x0][0x280] ;  /* 0x0000a000ff037b82 */ /* 0x000e300000000800 */
[----:B------:R-:W3:Y:S08]  /*29330*/  LDC R9, c[0x0][0x264] ;  /* 0x00009900ff097b82 */ /* 0x000ef00000000800 */
[----:B------:R-:W4:Y:S01]  /*29340*/  LDC R8, c[0x0][0x254] ;  /* 0x00009500ff087b82 */ /* 0x000f220000000800 */
[----:B--2---:R-:W-:Y:S01]  /*29350*/  HMMA.16816.F32.BF16 R20, R20, R14, R24 ;  /* 0x0000000e1414723c */ /* 0x004fe20000041818 */
[----:B------:R-:W2:Y:S04]  /*29360*/  LDL.LU.64 R26, [R1+0x1670] ;  /* 0x00167000011a7983 */ /* 0x000ea80000300a00 */
[----:B------:R-:W2:-:S15]  /*29370*/  LDL.LU.64 R24, [R1+0x1668] ;  /* 0x0016680001187983 */ /* 0x000e9e0000300a00 */
[----:B------:R-:W-:-:S03]  /*29380*/  NOP ;  /* 0x0000000000007918 */ /* 0x000fc60000000000 */
[----:B------:R1:W-:Y:S04]  /*29390*/  STL.64 [R1+0x3c0], R20 ;  /* 0x0003c01401007387 */ /* 0x0003e80000100a00 */
[----:B------:R0:W-:Y:S04]  /*293a0*/  STL.64 [R1+0x3c8], R22 ;  /* 0x0003c81601007387 */ /* 0x0001e80000100a00 */
[----:B-1----:R-:W3:Y:S04]  /*293b0*/  LDL.LU R21, [R1+0x388] ;  /* 0x0003880001157983 */ /* 0x002ee80000300800 */
[----:B0-----:R-:W4:Y:S04]  /*293c0*/  LDL.LU R22, [R1+0x5d8] ;  /* 0x0005d80001167983 */ /* 0x001f280000300800 */
[----:B------:R-:W4:Y:S01]  /*293d0*/  LDL.LU R23, [R1+0x384] ;  /* 0x0003840001177983 */ /* 0x000f220000300800 */
        /* <DEDUP_REMOVED lines=41> */
[----:B0-----:R-:W2:Y:S04]  /*29670*/  LDL.LU.64 R18, [R1+0x15d8] ;  /* 0x0015d80001127983 */ /* 0x001ea80000300a00 */
[----:B------:R-:W3:Y:S04]  /*29680*/  LDL.LU R20, [R1+0x630] ;  /* 0x0006300001147983 */ /* 0x000ee80000300800 */
[----:B------:R-:W4:Y:S04]  /*29690*/  LDL.LU R13, [R1+0x634] ;  /* 0x00063400010d7983 */ /* 0x000f280000300800 */
[----:B------:R-:W3:Y:S01]  /*296a0*/  LDL.LU R12, [R1+0x638] ;  /* 0x00063800010c7983 */ /* 0x000ee20000300800 */
        /* <DEDUP_REMOVED lines=43> */
[----:B------:R-:W2:-:S15]  /*29960*/  LDL.LU.64 R6, [R1+0x1540] ;  /* 0x0015400001067983 */ /* 0x000e9e0000300a00 */
[----:B------:R-:W-:-:S06]  /*29970*/  NOP ;  /* 0x0000000000007918 */ /* 0x000fcc0000000000 */
[----:B------:R-:W-:Y:S04]  /*29980*/  STL.64 [R1+0x4b0], R16 ;  /* 0x0004b01001007387 */ /* 0x000fe80000100a00 */
[----:B------:R0:W-:Y:S04]  /*29990*/  STL.64 [R1+0x4b8], R18 ;  /* 0x0004b81201007387 */ /* 0x0001e80000100a00 */
[----:B0-----:R-:W2:Y:S04]  /*299a0*/  LDL.LU.64 R18, [R1+0x1538] ;  /* 0x0015380001127983 */ /* 0x001ea80000300a00 */
[----:B------:R-:W2:Y:S02]  /*299b0*/  LDL.LU.64 R16, [R1+0x1530] ;  /* 0x0015300001107983 */ /* 0x000ea40000300a00 */
[----:B--2---:R-:W-:Y:S02]  /*299c0*/  HMMA.16816.F32.BF16 R4, R24, R6, R16 ;  /* 0x000000061804723c */ /* 0x004fe40000041810 */
[----:B------:R-:W2:Y:S04]  /*299d0*/  LDL.LU.64 R18, [R1+0x1528] ;  /* 0x0015280001127983 */ /* 0x000ea80000300a00 */
[----:B------:R-:W2:-:S15]  /*299e0*/  LDL.LU.64 R16, [R1+0x1520] ;  /* 0x0015200001107983 */ /* 0x000e9e0000300a00 */
[----:B------:R-:W-:-:S02]  /*299f0*/  NOP ;  /* 0x0000000000007918 */ /* 0x000fc40000000000 */
[----:B------:R-:W-:Y:S04]  /*29a00*/  STL.64 [R1+0x4c0], R4 ;  /* 0x0004c00401007387 */ /* 0x000fe80000100a00 */
[----:B------:R0:W-:Y:S04]  /*29a10*/  STL.64 [R1+0x4c8], R6 ;  /* 0x0004c80601007387 */ /* 0x0001e80000100a00 */
[----:B0-----:R-:W4:Y:S04]  /*29a20*/  LDL.LU.64 R6, [R1+0x1518] ;  /* 0x0015180001067983 */ /* 0x001f280000300a00 */
[----:B------:R-:W4:Y:S02]  /*29a30*/  LDL.LU.64 R4, [R1+0x1510] ;  /* 0x0015100001047983 */ /* 0x000f240000300a00 */
[----:B----4-:R-:W-:-:S15]  /*29a40*/  HMMA.16816.F32.BF16 R4, R24, R10, R4 ;  /* 0x0000000a1804723c */ /* 0x010fde0000041804 */
[----:B------:R-:W-:-:S08]  /*29a50*/  NOP ;  /* 0x0000000000007918 */ /* 0x000fd00000000000 */
[----:B------:R-:W-:Y:S04]  /*29a60*/  STL.64 [R1+0x4d0], R4 ;  /* 0x0004d00401007387 */ /* 0x000fe80000100a00 */
[----:B------:R0:W-:Y:S04]  /*29a70*/  STL.64 [R1+0x4d8], R6 ;  /* 0x0004d80601007387 */ /* 0x0001e80000100a00 */
[----:B0-----:R-:W4:Y:S01]  /*29a80*/  LDL.LU R7, [R1+0x5dc] ;  /* 0x0005dc0001077983 */ /* 0x001f220000300800 */
[----:B--2---:R-:W-:Y:S01]  /*29a90*/  HMMA.16816.F32.BF16 R16, R24, R14, R16 ;  /* 0x0000000e1810723c */ /* 0x004fe20000041810 */
[----:B------:R-:W-:Y:S01]  /*29aa0*/  FFMA R13, R23, R13, R22 ;  /* 0x0000000d170d7223 */ /* 0x000fe20000000016 */
[----:B---3--:R-:W-:Y:S01]  /*29ab0*/  FFMA R12, R28, R12, R29 ;  /* 0x0000000c1c0c7223 */ /* 0x008fe2000000001d */
[----:B------:R-:W-:-:S15]  /*29ac0*/  ISETP.LE.AND P2, PT, R3, UR4, PT ;  /* 0x0000000403007c0c */ /* 0x000fde000bf43270 */
[----:B------:R-:W-:-:S05]  /*29ad0*/  NOP ;  /* 0x0000000000007918 */ /* 0x000fca0000000000 */
[----:B------:R-:W-:Y:S04]  /*29ae0*/  STL.64 [R1+0x4e0], R16 ;  /* 0x0004e01001007387 */ /* 0x000fe80000100a00 */
[----:B------:R-:W-:Y:S01]  /*29af0*/  STL.64 [R1+0x4e8], R18 ;  /* 0x0004e81201007387 */ /* 0x000fe20000100a00 */
[----:B----4-:R-:W-:-:S05]  /*29b00*/  FFMA R20, R21, R20, R7 ;  /* 0x0000001415147223 */ /* 0x010fca0000000007 */
[----:B------:R-:W-:Y:S04]  /*29b10*/  STL [R1+0x630], R20 ;  /* 0x0006301401007387 */ /* 0x000fe80000100800 */
[----:B------:R-:W-:Y:S04]  /*29b20*/  STL [R1+0x634], R13 ;  /* 0x0006340d01007387 */ /* 0x000fe80000100800 */
[----:B------:R-:W-:Y:S04]  /*29b30*/  STL [R1+0x638], R12 ;  /* 0x0006380c01007387 */ /* 0x000fe80000100800 */
[----:B------:R-:W2:Y:S04]  /*29b40*/  LDL R4, [R1+0x398] ;  /* 0x0003980001047983 */ /* 0x000ea80000100800 */
[----:B------:R-:W3:Y:S04]  /*29b50*/  LDL R3, [R1+0x394] ;  /* 0x0003940001037983 */ /* 0x000ee80000100800 */
[----:B--2---:R0:W-:Y:S04]  /*29b60*/  STL [R1+0x5d8], R4 ;  /* 0x0005d80401007387 */ /* 0x0041e80000100800 */
[----:B0-----:R-:W2:Y:S04]  /*29b70*/  LDL R4, [R1+0x390] ;  /* 0x0003900001047983 */ /* 0x001ea80000100800 */
[----:B---3--:R0:W-:Y:S04]  /*29b80*/  STL [R1+0x620], R3 ;  /* 0x0006200301007387 */ /* 0x0081e80000100800 */
[----:B0-----:R-:W3:Y:S01]  /*29b90*/  LDL R3, [R1+0x38c] ;  /* 0x00038c0001037983 */ /* 0x001ee20000100800 */
[----:B------:R-:W-:-:S02]  /*29ba0*/  LEA R0, R9, R0, 0x6 ;  /* 0x0000000009007211 */ /* 0x000fc400078e30ff */
[----:B------:R-:W-:Y:S01]  /*29bb0*/  LEA R2, R8, R2, 0x6 ;  /* 0x0000000208027211 */ /* 0x000fe200078e30ff */
[----:B--2---:R0:W-:Y:S04]  /*29bc0*/  STL [R1+0x624], R4 ;  /* 0x0006240401007387 */ /* 0x0041e80000100800 */
[----:B---3--:R0:W-:Y:S01]  /*29bd0*/  STL [R1+0x628], R3 ;  /* 0x0006280301007387 */ /* 0x0081e20000100800 */
[----:B------:R-:W-:Y:S05]  /*29be0*/  @!P2 BRA `(.L_x_1) ;  /* 0xfffffe400058a947 */ /* 0x000fea000383ffff */
.L_x_0:
[----:B------:R-:W2:Y:S01]  /*29bf0*/  LDL.LU R0, [R1+0x2c0] ;  /* 0x0002c00001007983 */ /* 0x000ea20000300800 */
[----:B------:R-:W-:-:S03]  /*29c00*/  ULDC.64 UR4, c[0x0][0x270] ;  /* 0x00009c0000047ab9 */ /* 0x000fc60000000a00 */
[----:B------:R-:W3:Y:S01]  /*29c10*/  LDL.LU R2, [R1+0x2c4] ;  /* 0x0002c40001027983 */ /* 0x000ee20000300800 */
[----:B------:R-:W4:Y:S01]  /*29c20*/  S2R R27, SR_TID.X ;  /* 0x00000000001b7919 */ /* 0x000f220000002100 */
[----:B------:R-:W-:Y:S06]  /*29c30*/  BAR.SYNC.DEFER_BLOCKING 0x0 ;  /* 0x0000000000007b1d */ /* 0x000fec0000010000 */
[----:B--2---:R2:W-:Y:S04]  /*29c40*/  STL [R1+0x190], R0 ;  /* 0x0001900001007387 */ /* 0x0045e80000100800 */
[----:B--2---:R-:W2:Y:S04]  /*29c50*/  LDL.LU R0, [R1+0x2c8] ;  /* 0x0002c80001007983 */ /* 0x004ea80000300800 */
[----:B---3--:R3:W-:Y:S04]  /*29c60*/  STL [R1+0x194], R2 ;  /* 0x0001940201007387 */ /* 0x0087e80000100800 */
[----:B---3--:R-:W3:Y:S04]  /*29c70*/  LDL.LU R2, [R1+0x2cc] ;  /* 0x0002cc0001027983 */ /* 0x008ee80000300800 */
        /* <DEDUP_REMOVED lines=119> */
[----:B------:R-:W4:Y:S04]  /*2a3f0*/  LDL.LU R26, [R1+0x3cc] ;  /* 0x0003cc00011a7983 */ /* 0x000f280000300800 */
[----:B--2---:R2:W-:Y:S04]  /*2a400*/  STL [R1+0xb0], R0 ;  /* 0x0000b00001007387 */ /* 0x0045e80000100800 */
[----:B---3--:R-:W3:Y:S04]  /*2a410*/  LDL.LU R2, [R1+0x400] ;  /* 0x0004000001027983 */ /* 0x008ee80000300800 */
        /* <DEDUP_REMOVED lines=20> */
[----:B----4-:R-:W-:Y:S04]  /*2a560*/  STL [R1+0x19bc], R25 ;  /* 0x0019bc1901007387 */ /* 0x010fe80000100800 */
[----:B------:R-:W4:Y:S04]  /*2a570*/  LDL.LU R24, [R1+0x41c] ;  /* 0x00041c0001187983 */ /* 0x000f280000300800 */
        /* <DEDUP_REMOVED lines=17> */
[----:B-----5:R-:W4:Y:S04]  /*2a690*/  LDL.LU R15, [R1+0x440] ;  /* 0x00044000010f7983 */ /* 0x020f280000300800 */
        /* <DEDUP_REMOVED lines=16> */
[----:B----4-:R4:W-:Y:S04]  /*2a7a0*/  STL [R1+0x1970], R7 ;  /* 0x0019700701007387 */ /* 0x0109e80000100800 */
[----:B------:R-:W3:Y:S04]  /*2a7b0*/  LDL.LU R6, [R1+0x464] ;  /* 0x0004640001067983 */ /* 0x000ee80000300800 */
[----:B---3--:R-:W-:Y:S04]  /*2a7c0*/  STL [R1+0x1974], R6 ;  /* 0x0019740601007387 */ /* 0x008fe80000100800 */
[----:B------:R-:W3:Y:S04]  /*2a7d0*/  LDL.LU R5, [R1+0x468] ;  /* 0x0004680001057983 */ /* 0x000ee80000300800 */
[----:B0-----:R-:W3:Y:S04]  /*2a7e0*/  LDL.LU R4, [R1+0x46c] ;  /* 0x00046c0001047983 */ /* 0x001ee80000300800 */
[----:B------:R-:W2:Y:S04]  /*2a7f0*/  LDL.LU R3, [R1+0x470] ;  /* 0x0004700001037983 */ /* 0x000ea80000300800 */
[----:B--2---:R0:W-:Y:S04]  /*2a800*/  STL [R1+0x1978], R3 ;  /* 0x0019780301007387 */ /* 0x0041e80000100800 */
[----:B------:R-:W2:Y:S04]  /*2a810*/  LDL.LU R2, [R1+0x474] ;  /* 0x0004740001027983 */ /* 0x000ea80000300800 */
[----:B--2---:R2:W-:Y:S04]  /*2a820*/  STL [R1+0x197c], R2 ;  /* 0x00197c0201007387 */ /* 0x0045e80000100800 */
[----:B------:R-:W3:Y:S04]  /*2a830*/  LDL.LU R0, [R1+0x478] ;  /* 0x0004780001007983 */ /* 0x000ee80000300800 */
[----:B----4-:R-:W4:Y:S04]  /*2a840*/  LDL.LU R7, [R1+0x47c] ;  /* 0x00047c0001077983 */ /* 0x010f280000300800 */
[----:B0-----:R-:W3:Y:S04]  /*2a850*/  LDL.LU R3, [R1+0x480] ;  /* 0x0004800001037983 */ /* 0x001ee80000300800 */
[----:B--2---:R-:W2:Y:S04]  /*2a860*/  LDL.LU R2, [R1+0x484] ;  /* 0x0004840001027983 */ /* 0x004ea80000300800 */
[----:B---3--:R0:W-:Y:S04]  /*2a870*/  STL [R1+0x4], R3 ;  /* 0x0000040301007387 */ /* 0x0081e80000100800 */
[----:B------:R-:W3:Y:S04]  /*2a880*/  LDL.LU R6, [R1+0x488] ;  /* 0x0004880001067983 */ /* 0x000ee80000300800 */
[----:B--2---:R2:W-:Y:S04]  /*2a890*/  STL [R1+0x8], R2 ;  /* 0x0000080201007387 */ /* 0x0045e80000100800 */
[----:B0-----:R-:W4:Y:S04]  /*2a8a0*/  LDL.LU R3, [R1+0x48c] ;  /* 0x00048c0001037983 */ /* 0x001f280000300800 */
[----:B--2---:R-:W2:Y:S04]  /*2a8b0*/  LDL.LU R2, [R1+0x490] ;  /* 0x0004900001027983 */ /* 0x004ea80000300800 */
[----:B------:R-:W3:Y:S04]  /*2a8c0*/  LDL.LU R8, [R1+0x494] ;  /* 0x0004940001087983 */ /* 0x000ee80000300800 */
[----:B--2---:R0:W-:Y:S04]  /*2a8d0*/  STL [R1+0x14], R2 ;  /* 0x0000140201007387 */ /* 0x0041e80000100800 */
[----:B0-----:R-:W2:Y:S04]  /*2a8e0*/  LDL.LU R2, [R1+0x498] ;  /* 0x0004980001027983 */ /* 0x001ea80000300800 */
[----:B---3--:R0:W-:Y:S04]  /*2a8f0*/  STL [R1+0x18], R8 ;  /* 0x0000180801007387 */ /* 0x0081e80000100800 */
[----:B0-----:R-:W3:Y:S04]  /*2a900*/  LDL.LU R8, [R1+0x49c] ;  /* 0x00049c0001087983 */ /* 0x001ee80000300800 */
[----:B------:R-:W4:Y:S04]  /*2a910*/  LDL.LU R9, [R1+0x4a0] ;  /* 0x0004a00001097983 */ /* 0x000f280000300800 */
[----:B---3--:R0:W-:Y:S04]  /*2a920*/  STL [R1+0x20], R8 ;  /* 0x0000200801007387 */ /* 0x0081e80000100800 */
[----:B0-----:R-:W3:Y:S04]  /*2a930*/  LDL.LU R8, [R1+0x4a4] ;  /* 0x0004a40001087983 */ /* 0x001ee80000300800 */
[----:B----4-:R0:W-:Y:S04]  /*2a940*/  STL [R1+0x24], R9 ;  /* 0x0000240901007387 */ /* 0x0101e80000100800 */
[----:B0-----:R-:W4:Y:S04]  /*2a950*/  LDL.LU R9, [R1+0x4a8] ;  /* 0x0004a80001097983 */ /* 0x001f280000300800 */
        /* <DEDUP_REMOVED lines=17> */
[----:B0-----:R-:W3:Y:S01]  /*2aa70*/  LDL.LU R8, [R1+0x4cc] ;  /* 0x0004cc0001087983 */ /* 0x001ee20000300800 */
[----:B------:R-:W-:Y:S01]  /*2aa80*/  IMAD.MOV.U32 R17, RZ, RZ, R26 ;  /* 0x000000ffff117224 */ /* 0x000fe200078e001a */
[----:B------:R-:W-:-:S02]  /*2aa90*/  SHF.L.U32 R26, R27, 0x5, RZ ;  /* 0x000000051b1a7819 */ /* 0x000fc400000006ff */
[----:B----4-:R0:W-:Y:S04]  /*2aaa0*/  STL [R1+0x4c], R9 ;  /* 0x00004c0901007387 */ /* 0x0101e80000100800 */
[----:B---3--:R3:W-:Y:S04]  /*2aab0*/  STL [R1+0x50], R8 ;  /* 0x0000500801007387 */ /* 0x0087e80000100800 */
[----:B------:R-:W4:Y:S04]  /*2aac0*/  LDL.LU R23, [R1+0x4d0] ;  /* 0x0004d00001177983 */ /* 0x000f280000300800 */
[----:B----4-:R-:W-:Y:S04]  /*2aad0*/  STL [R1+0x1980], R23 ;  /* 0x0019801701007387 */ /* 0x010fe80000100800 */
[----:B------:R-:W4:Y:S04]  /*2aae0*/  LDL.LU R22, [R1+0x4d4] ;  /* 0x0004d40001167983 */ /* 0x000f280000300800 */
[----:B----4-:R-:W-:Y:S04]  /*2aaf0*/  STL [R1+0x1984], R22 ;  /* 0x0019841601007387 */ /* 0x010fe80000100800 */
[----:B------:R-:W4:Y:S04]  /*2ab00*/  LDL.LU R25, [R1+0x4d8] ;  /* 0x0004d80001197983 */ /* 0x000f280000300800 */
[----:B------:R-:W2:Y:S01]  /*2ab10*/  LDL.LU R24, [R1+0x4dc] ;  /* 0x0004dc0001187983 */ /* 0x000ea20000300800 */
[----:B0-----:R-:W-:-:S02]  /*2ab20*/  LOP3.LUT R9, R27, 0x18, RZ, 0xc0, !PT ;  /* 0x000000181b097812 */ /* 0x001fc400078ec0ff */
[----:B------:R-:W-:Y:S01]  /*2ab30*/  LOP3.LUT R26, R26, 0xc60, RZ, 0xc0, !PT ;  /* 0x00000c601a1a7812 */ /* 0x000fe200078ec0ff */
[----:B------:R-:W3:Y:S01]  /*2ab40*/  LDL.LU R19, [R1+0x4e0] ;  /* 0x0004e00001137983 */ /* 0x000ee20000300800 */
[----:B------:R-:W-:-:S03]  /*2ab50*/  SHF.L.U32 R27, R27, 0x4, RZ ;  /* 0x000000041b1b7819 */ /* 0x000fc600000006ff */
[----:B---3--:R-:W-:Y:S04]  /*2ab60*/  STL [R1+0x1988], R19 ;  /* 0x0019881301007387 */ /* 0x008fe80000100800 */
[----:B------:R-:W3:Y:S01]  /*2ab70*/  LDL.LU R18, [R1+0x4e4] ;  /* 0x0004e40001127983 */ /* 0x000ee20000300800 */
[----:B------:R-:W-:Y:S01]  /*2ab80*/  IMAD R10, R9, 0x200, R26 ;  /* 0x00000200090a7824 */ /* 0x000fe200078e021a */
[----:B------:R-:W-:Y:S02]  /*2ab90*/  LOP3.LUT R8, R27, 0x70, RZ, 0xc0, !PT ;  /* 0x000000701b087812 */ /* 0x000fe400078ec0ff */
[----:B---3--:R-:W-:Y:S04]  /*2aba0*/  STL [R1+0x198c], R18 ;  /* 0x00198c1201007387 */ /* 0x008fe80000100800 */
[----:B------:R-:W3:Y:S04]  /*2abb0*/  LDL.LU R21, [R1+0x4e8] ;  /* 0x0004e80001157983 */ /* 0x000ee80000300800 */
[----:B------:R-:W4:Y:S04]  /*2abc0*/  LDL.LU R20, [R1+0x4ec] ;  /* 0x0004ec0001147983 */ /* 0x000f280000300800 */
[----:B------:R-:W2:Y:S04]  /*2abd0*/  LDL.LU R26, [R1+0x62c] ;  /* 0x00062c00011a7983 */ /* 0x000ea80000300800 */
[----:B------:R-:W3:Y:S04]  /*2abe0*/  LDL.LU R27, [R1+0x630] ;  /* 0x00063000011b7983 */ /* 0x000ee80000300800 */
[----:B------:R-:W4:Y:S04]  /*2abf0*/  LDL.LU R28, [R1+0x634] ;  /* 0x00063400011c7983 */ /* 0x000f280000300800 */
[----:B------:R-:W4:Y:S01]  /*2ac00*/  LDL.LU R29, [R1+0x638] ;  /* 0x00063800011d7983 */ /* 0x000f220000300800 */
[----:B------:R-:W-:-:S02]  /*2ac10*/  MOV R15, R17 ;  /* 0x00000011000f7202 */ /* 0x000fc40000000f00 */
[----:B------:R-:W-:-:S04]  /*2ac20*/  IADD3 R8, R8, UR6, RZ ;  /* 0x0000000608087c10 */ /* 0x000fc8000fffe0ff */
[----:B------:R-:W-:Y:S01]  /*2ac30*/  LEA.HI R9, R9, R8, RZ, 0x1f ;  /* 0x0000000809097211 */ /* 0x000fe200078ff8ff */
[C---:B--2---:R-:W-:Y:S01]  /*2ac40*/  FMUL R13, R26.reuse, 8388608 ;  /* 0x4b0000001a0d7820 */ /* 0x044fe20000400000 */
[----:B------:R-:W-:Y:S01]  /*2ac50*/  FSETP.GEU.AND P2, PT, R26, 1.175494350822287508e-38, PT ;  /* 0x008000001a00780b */ /* 0x000fe20003f4e000 */
[C---:B---3--:R-:W-:Y:S01]  /*2ac60*/  FMUL R12, R27.reuse, 8388608 ;  /* 0x4b0000001b0c7820 */ /* 0x048fe20000400000 */
[----:B------:R-:W-:Y:S02]  /*2ac70*/  FSETP.GEU.AND P3, PT, R27, 1.175494350822287508e-38, PT ;  /* 0x008000001b00780b */ /* 0x000fe40003f6e000 */
[----:B------:R-:W-:Y:S01]  /*2ac80*/  FSEL R13, R13, R26, !P2 ;  /* 0x0000001a0d0d7208 */ /* 0x000fe20005000000 */
[C---:B----4-:R-:W-:Y:S01]  /*2ac90*/  FMUL R11, R28.reuse, 8388608 ;  /* 0x4b0000001c0b7820 */ /* 0x050fe20000400000 */
[----:B------:R-:W-:Y:S01]  /*2aca0*/  FSETP.GEU.AND P4, PT, R28, 1.175494350822287508e-38, PT ;  /* 0x008000001c00780b */ /* 0x000fe20003f8e000 */
[C---:B------:R-:W-:Y:S01]  /*2acb0*/  FMUL R10, R29.reuse, 8388608 ;  /* 0x4b0000001d0a7820 */ /* 0x040fe20000400000 */
[----:B------:R-:W-:Y:S01]  /*2acc0*/  FSETP.GEU.AND P5, PT, R29, 1.175494350822287508e-38, PT ;  /* 0x008000001d00780b */ /* 0x000fe20003fae000 */
[----:B------:R-:W-:Y:S01]  /*2acd0*/  STL [R1+0x1920], R26 ;  /* 0x0019201a01007387 */ /* 0x000fe20000100800 */
[----:B------:R-:W-:-:S02]  /*2ace0*/  FSEL R17, R12, R27, !P3 ;  /* 0x0000001b0c117208 */ /* 0x000fc40005800000 */
[----:B------:R-:W-:Y:S01]  /*2acf0*/  FSEL R14, R11, R28, !P4 ;  /* 0x0000001c0b0e7208 */ /* 0x000fe20006000000 */
[----:B------:R0:W-:Y:S01]  /*2ad00*/  STL [R1+0x80], R13 ;  /* 0x0000800d01007387 */ /* 0x0001e20000100800 */
[----:B------:R-:W-:-:S03]  /*2ad10*/  FSEL R10, R10, R29, !P5 ;  /* 0x0000001d0a0a7208 */ /* 0x000fc60006800000 */
[----:B------:R-:W-:Y:S04]  /*2ad20*/  STL [R1+0x1990], R27 ;  /* 0x0019901b01007387 */ /* 0x000fe80000100800 */
[----:B------:R2:W-:Y:S01]  /*2ad30*/  STL [R1+0x7c], R17 ;  /* 0x00007c1101007387 */ /* 0x0005e20000100800 */
[----:B0-----:R-:W-:-:S03]  /*2ad40*/  VIADD R13, R13, 0xc0cafb0d ;  /* 0xc0cafb0d0d0d7836 */ /* 0x001fc60000000000 */
[----:B------:R0:W-:Y:S02]  /*2ad50*/  STL [R1+0x78], R14 ;  /* 0x0000780e01007387 */ /* 0x0001e40000100800 */
[----:B------:R-:W-:Y:S02]  /*2ad60*/  LOP3.LUT R13, R13, 0xff800000, RZ, 0xc0, !PT ;  /* 0xff8000000d0d7812 */ /* 0x000fe400078ec0ff */
[----:B------:R3:W-:Y:S01]  /*2ad70*/  STL [R1+0x74], R10 ;  /* 0x0000740a01007387 */ /* 0x0007e20000100800 */
[----:B--2---:R-:W-:-:S03]  /*2ad80*/  IADD3 R17, R17, -0x3f3504f3, RZ ;  /* 0xc0cafb0d11117810 */ /* 0x004fc60007ffe0ff */
[----:B------:R-:W2:Y:S01]  /*2ad90*/  LDL.LU R27, [R1+0x40] ;  /* 0x00004000011b7983 */ /* 0x000ea20000300800 */
[----:B0-----:R-:W-:-:S03]  /*2ada0*/  IADD3 R14, R14, -0x3f3504f3, RZ ;  /* 0xc0cafb0d0e0e7810 */ /* 0x001fc60007ffe0ff */
[----:B------:R-:W4:Y:S01]  /*2adb0*/  LDL.LU R18, [R1+0x3c] ;  /* 0x00003c0001127983 */ /* 0x000f220000300800 */
[----:B---3--:R-:W-:Y:S01]  /*2adc0*/  VIADD R10, R10, 0xc0cafb0d ;  /* 0xc0cafb0d0a0a7836 */ /* 0x008fe20000000000 */
[----:B------:R-:W-:Y:S02]  /*2add0*/  LOP3.LUT R17, R17, 0xff800000, RZ, 0xc0, !PT ;  /* 0xff80000011117812 */ /* 0x000fe400078ec0ff */
[----:B------:R-:W3:Y:S01]  /*2ade0*/  LDL.LU R19, [R1+0x30] ;  /* 0x0000300001137983 */ /* 0x000ee20000300800 */
[----:B------:R-:W-:-:S03]  /*2adf0*/  LOP3.LUT R14, R14, 0xff800000, RZ, 0xc0, !PT ;  /* 0xff8000000e0e7812 */ /* 0x000fc600078ec0ff */
[----:B------:R-:W3:Y:S01]  /*2ae00*/  LDL.LU R22, [R1+0x2c] ;  /* 0x00002c0001167983 */ /* 0x000ee20000300800 */
[----:B------:R-:W-:-:S03]  /*2ae10*/  FSEL R12, RZ, -23, P2 ;  /* 0xc1b80000ff0c7808 */ /* 0x000fc60001000000 */
[----:B------:R-:W3:Y:S01]  /*2ae20*/  LDL.LU R23, [R1+0x20] ;  /* 0x0000200001177983 */ /* 0x000ee20000300800 */
[----:B------:R-:W-:-:S03]  /*2ae30*/  LOP3.LUT R10, R10, 0xff800000, RZ, 0xc0, !PT ;  /* 0xff8000000a0a7812 */ /* 0x000fc600078ec0ff */
[----:B------:R0:W-:Y:S01]  /*2ae40*/  STL [R1+0x1ac], R13 ;  /* 0x0001ac0d01007387 */ /* 0x0001e20000100800 */
[----:B------:R-:W-:-:S03]  /*2ae50*/  FSEL R16, RZ, -23, P3 ;  /* 0xc1b80000ff107808 */ /* 0x000fc60001800000 */
[----:B------:R1:W-:Y:S01]  /*2ae60*/  STL [R1+0x1d4], R17 ;  /* 0x0001d41101007387 */ /* 0x0003e20000100800 */
[----:B------:R-:W-:Y:S02]  /*2ae70*/  FSEL R26, RZ, -23, P4 ;  /* 0xc1b80000ff1a7808 */ /* 0x000fe40002000000 */
[----:B0-----:R-:W-:Y:S01]  /*2ae80*/  I2FP.F32.S32 R13, R13 ;  /* 0x0000000d000d7245 */ /* 0x001fe20000201400 */
[----:B------:R0:W-:Y:S01]  /*2ae90*/  STL [R1+0x1d8], R14 ;  /* 0x0001d80e01007387 */ /* 0x0001e20000100800 */
[----:B-1----:R-:W-:-:S03]  /*2aea0*/  I2FP.F32.S32 R17, R17 ;  /* 0x0000001100117245 */ /* 0x002fc60000201400 */
[----:B------:R1:W-:Y:S01]  /*2aeb0*/  STL [R1+0x1dc], R10 ;  /* 0x0001dc0a01007387 */ /* 0x0003e20000100800 */
[----:B------:R-:W-:Y:S01]  /*2aec0*/  FFMA.FTZ R13, R13, 1.1920928955078125e-07, R12 ;  /* 0x340000000d0d7823 */ /* 0x000fe2000001000c */
[----:B------:R-:W-:Y:S02]  /*2aed0*/  FSEL R11, RZ, -23, P5 ;  /* 0xc1b80000ff0b7808 */ /* 0x000fe40002800000 */
[----:B------:R-:W3:Y:S01]  /*2aee0*/  LDL.LU R8, [R1+0x19e0] ;  /* 0x0019e00001087983 */ /* 0x000ee20000300800 */
[----:B0-----:R-:W-:Y:S01]  /*2aef0*/  I2FP.F32.S32 R14, R14 ;  /* 0x0000000e000e7245 */ /* 0x001fe20000201400 */
[----:B------:R-:W-:Y:S02]  /*2af00*/  FFMA.FTZ R17, R17, 1.1920928955078125e-07, R16 ;  /* 0x3400000011117823 */ /* 0x000fe40000010010 */
[----:B------:R0:W-:Y:S01]  /*2af10*/  STL [R1+0x3b8], R9 ;  /* 0x0003b80901007387 */ /* 0x0001e20000100800 */
[----:B-1----:R-:W-:Y:S01]  /*2af20*/  I2FP.F32.S32 R10, R10 ;  /* 0x0000000a000a7245 */ /* 0x002fe20000201400 */
[----:B------:R-:W-:Y:S01]  /*2af30*/  FFMA.FTZ R14, R14, 1.1920928955078125e-07, R26 ;  /* 0x340000000e0e7823 */ /* 0x000fe2000001001a */
[----:B------:R-:W-:Y:S01]  /*2af40*/  MOV R26, R15 ;  /* 0x0000000f001a7202 */ /* 0x000fe20000000f00 */
[----:B0-----:R-:W3:Y:S02]  /*2af50*/  LDL.LU R9, [R1+0x19dc] ;  /* 0x0019dc0001097983 */ /* 0x001ee40000300800 */
[----:B------:R-:W-:-:S02]  /*2af60*/  FFMA.FTZ R10, R10, 1.1920928955078125e-07, R11 ;  /* 0x340000000a0a7823 */ /* 0x000fc4000001000b */
[----:B------:R-:W3:Y:S04]  /*2af70*/  LDL.LU R12, [R1+0x19d8] ;  /* 0x0019d800010c7983 */ /* 0x000ee80000300800 */
[----:B------:R0:W-:Y:S04]  /*2af80*/  STL [R1+0x220], R13 ;  /* 0x0002200d01007387 */ /* 0x0001e80000100800 */
[----:B0-----:R-:W3:Y:S04]  /*2af90*/  LDL.LU R13, [R1+0x19d4] ;  /* 0x0019d400010d7983 */ /* 0x001ee80000300800 */
[----:B------:R-:W3:Y:S04]  /*2afa0*/  LDL.LU R16, [R1+0x19d0] ;  /* 0x0019d00001107983 */ /* 0x000ee80000300800 */
[----:B------:R0:W-:Y:S01]  /*2afb0*/  STL [R1+0x21c], R17 ;  /* 0x00021c1101007387 */ /* 0x0001e20000100800 */
[----:B------:R-:W-:-:S03]  /*2afc0*/  FSETP.GT.AND P2, PT, |R28|, 8.50705917302346158658e+37, PT ;  /* 0x7e8000001c00780b */ /* 0x000fc60003f44200 */
[----:B0-----:R-:W3:Y:S04]  /*2afd0*/  LDL.LU R17, [R1+0x19cc] ;  /* 0x0019cc0001117983 */ /* 0x001ee80000300800 */
[----:B------:R-:W-:Y:S04]  /*2afe0*/  STL [R1+0x218], R14 ;  /* 0x0002180e01007387 */ /* 0x000fe80000100800 */
[----:B------:R0:W-:Y:S04]  /*2aff0*/  STL [R1+0x1994], R26 ;  /* 0x0019941a01007387 */ /* 0x0001e80000100800 */
[----:B------:R1:W-:Y:S04]  /*2b000*/  STL [R1+0x214], R10 ;  /* 0x0002140a01007387 */ /* 0x0003e80000100800 */
[----:B0-----:R-:W2:Y:S04]  /*2b010*/  LDL.LU R26, [R1+0x4c] ;  /* 0x00004c00011a7983 */ /* 0x001ea80000300800 */
[----:B-1----:R-:W3:Y:S04]  /*2b020*/  LDL.LU R10, [R1+0x88] ;  /* 0x00008800010a7983 */ /* 0x002ee80000300800 */
[----:B------:R-:W3:Y:S04]  /*2b030*/  LDL.LU R11, [R1+0x90] ;  /* 0x00009000010b7983 */ /* 0x000ee80000300800 */
[----:B------:R-:W3:Y:S04]  /*2b040*/  LDL.LU R14, [R1+0x98] ;  /* 0x00009800010e7983 */ /* 0x000ee80000300800 */
[----:B------:R-:W3:Y:S04]  /*2b050*/  LDL.LU R15, [R1+0xa0] ;  /* 0x0000a000010f7983 */ /* 0x000ee80000300800 */
[----:B------:R0:W-:Y:S04]  /*2b060*/  STL [R1+0x1998], R28 ;  /* 0x0019981c01007387 */ /* 0x0001e80000100800 */
[----:B0-----:R-:W4:Y:S01]  /*2b070*/  LDL.LU R28, [R1+0x50] ;  /* 0x00005000011c7983 */ /* 0x001f220000300800 */
[----:B------:R-:W-:-:S13]  /*2b080*/  FSETP.GT.AND P1, PT, |R29|, 8.50705917302346158658e+37, PT ;  /* 0x7e8000001d00780b */ /* 0x000fda0003f24200 */
[----:B------:R-:W-:Y:S01]  /*2b090*/  @P1 FMUL R20, R20, 0.25 ;  /* 0x3e80000014141820 */ /* 0x000fe20000400000 */
[----:B------:R-:W-:Y:S01]  /*2b0a0*/  @P1 FMUL R21, R21, 0.25 ;  /* 0x3e80000015151820 */ /* 0x000fe20000400000 */
[----:B------:R-:W-:Y:S01]  /*2b0b0*/  @P1 FMUL R24, R24, 0.25 ;  /* 0x3e80000018181820 */ /* 0x000fe20000400000 */
[----:B------:R-:W-:Y:S02]  /*2b0c0*/  @P1 FMUL R25, R25, 0.25 ;  /* 0x3e80000019191820 */ /* 0x000fe40000400000 */
[----:B------:R0:W-:Y:S04]  /*2b0d0*/  STL [R1+0x70], R20 ;  /* 0x0000701401007387 */ /* 0x0001e80000100800 */
[----:B0-----:R-:W3:Y:S04]  /*2b0e0*/  LDL.LU R20, [R1+0x19c8] ;  /* 0x0019c80001147983 */ /* 0x001ee80000300800 */
[----:B------:R0:W-:Y:S04]  /*2b0f0*/  STL [R1+0x6c], R21 ;  /* 0x00006c1501007387 */ /* 0x0001e80000100800 */
[----:B0-----:R-:W3:Y:S04]  /*2b100*/  LDL.LU R21, [R1+0x19c4] ;  /* 0x0019c40001157983 */ /* 0x001ee80000300800 */
[----:B------:R0:W-:Y:S04]  /*2b110*/  STL [R1+0x60], R24 ;  /* 0x0000601801007387 */ /* 0x0001e80000100800 */
[----:B0-----:R-:W3:Y:S04]  /*2b120*/  LDL.LU R24, [R1+0x19c0] ;  /* 0x0019c00001187983 */ /* 0x001ee80000300800 */
[----:B------:R0:W-:Y:S04]  /*2b130*/  STL [R1+0x5c], R25 ;  /* 0x00005c1901007387 */ /* 0x0001e80000100800 */
[----:B0-----:R-:W3:Y:S01]  /*2b140*/  LDL.LU R25, [R1+0x19bc] ;  /* 0x0019bc0001197983 */ /* 0x001ee20000300800 */
[----:B----4-:R-:W-:-:S05]  /*2b150*/  @P1 FMUL R28, R28, 0.25 ;  /* 0x3e8000001c1c1820 */ /* 0x010fca0000400000 */
[----:B------:R0:W-:Y:S04]  /*2b160*/  STL [R1+0x19ac], R28 ;  /* 0x0019ac1c01007387 */ /* 0x0001e80000100800 */
[----:B0-----:R-:W4:Y:S04]  /*2b170*/  LDL R28, [R1+0x5c] ;  /* 0x00005c00011c7983 */ /* 0x001f280000100800 */
[----:B----4-:R0:W-:Y:S04]  /*2b180*/  STL [R1+0x19b0], R28 ;  /* 0x0019b01c01007387 */ /* 0x0101e80000100800 */
[----:B0-----:R-:W4:Y:S04]  /*2b190*/  LDL R28, [R1+0x60] ;  /* 0x00006000011c7983 */ /* 0x001f280000100800 */
[----:B----4-:R0:W-:Y:S04]  /*2b1a0*/  STL [R1+0x19b4], R28 ;  /* 0x0019b41c01007387 */ /* 0x0101e80000100800 */
[----:B0-----:R-:W4:Y:S01]  /*2b1b0*/  LDL R28, [R1+0x6c] ;  /* 0x00006c00011c7983 */ /* 0x001f220000100800 */
[----:B------:R-:W-:-:S03]  /*2b1c0*/  FSETP.GEU.AND P3, PT, |R29|, 1.175494350822287508e-38, PT ;  /* 0x008000001d00780b */ /* 0x000fc60003f6e200 */
[----:B----4-:R0:W-:Y:S04]  /*2b1d0*/  STL [R1+0x19b8], R28 ;  /* 0x0019b81c01007387 */ /* 0x0101e80000100800 */
[----:B0-----:R-:W4:Y:S06]  /*2b1e0*/  LDL R28, [R1+0x70] ;  /* 0x00007000011c7983 */ /* 0x001f2c0000100800 */
[----:B----4-:R-:W-:-:S05]  /*2b1f0*/  @!P3 FMUL R28, R28, 16777216 ;  /* 0x4b8000001c1cb820 */ /* 0x010fca0000400000 */
[----:B------:R0:W-:Y:S04]  /*2b200*/  @!P3 STL [R1+0x70], R28 ;  /* 0x0000701c0100b387 */ /* 0x0001e80000100800 */
[----:B0-----:R-:W4:Y:S02]  /*2b210*/  LDL.LU R28, [R1+0x19b8] ;  /* 0x0019b800011c7983 */ /* 0x001f240000300800 */
        /* <DEDUP_REMOVED lines=10> */
[----:B------:R0:W-:Y:S04]  /*2b2c0*/  STL [R1+0x199c], R28 ;  /* 0x00199c1c01007387 */ /* 0x0001e80000100800 */
[----:B0-----:R-:W4:Y:S04]  /*2b2d0*/  LDL.LU R28, [R1+0x5c] ;  /* 0x00005c00011c7983 */ /* 0x001f280000300800 */
[----:B----4-:R0:W-:Y:S04]  /*2b2e0*/  STL [R1+0x19a0], R28 ;  /* 0x0019a01c01007387 */ /* 0x0101e80000100800 */
[----:B0-----:R-:W4:Y:S04]  /*2b2f0*/  LDL.LU R28, [R1+0x60] ;  /* 0x00006000011c7983 */ /* 0x001f280000300800 */
[----:B----4-:R0:W-:Y:S04]  /*2b300*/  STL [R1+0x19a4], R28 ;  /* 0x0019a41c01007387 */ /* 0x0101e80000100800 */
[----:B0-----:R-:W4:Y:S01]  /*2b310*/  LDL.LU R28, [R1+0x6c] ;  /* 0x00006c00011c7983 */ /* 0x001f220000300800 */
[----:B------:R-:W-:-:S04]  /*2b320*/  @P1 FMUL R29, R29, 0.25 ;  /* 0x3e8000001d1d1820 */ /* 0x000fc80000400000 */
[----:B------:R-:W-:-:S06]  /*2b330*/  @!P3 FMUL R29, R29, 16777216 ;  /* 0x4b8000001d1db820 */ /* 0x000fcc0000400000 */
[----:B------:R-:W0:Y:S01]  /*2b340*/  MUFU.RCP R29, R29 ;  /* 0x0000001d001d7308 */ /* 0x000e220000001000 */
[----:B----4-:R1:W-:Y:S04]  /*2b350*/  STL [R1+0x19a8], R28 ;  /* 0x0019a81c01007387 */ /* 0x0103e80000100800 */
[----:B-1----:R-:W0:Y:S02]  /*2b360*/  LDL.LU R28, [R1+0x70] ;  /* 0x00007000011c7983 */ /* 0x002e240000300800 */
[----:B0-----:R-:W-:-:S05]  /*2b370*/  FMUL R28, R29, R28 ;  /* 0x0000001c1d1c7220 */ /* 0x001fca0000400000 */
[----:B------:R0:W-:Y:S04]  /*2b380*/  STL [R1+0x2a0], R28 ;  /* 0x0002a01c01007387 */ /* 0x0001e80000100800 */
[----:B0-----:R-:W4:Y:S02]  /*2b390*/  LDL.LU R28, [R1+0x19a8] ;  /* 0x0019a800011c7983 */ /* 0x001f240000300800 */
[----:B----4-:R-:W-:-:S05]  /*2b3a0*/  FMUL R28, R29, R28 ;  /* 0x0000001c1d1c7220 */ /* 0x010fca0000400000 */
[----:B------:R0:W-:Y:S04]  /*2b3b0*/  STL [R1+0x298], R28 ;  /* 0x0002981c01007387 */ /* 0x0001e80000100800 */
[----:B0-----:R-:W4:Y:S02]  /*2b3c0*/  LDL.LU R28, [R1+0x19a4] ;  /* 0x0019a400011c7983 */ /* 0x001f240000300800 */
[----:B----4-:R-:W-:-:S05]  /*2b3d0*/  FMUL R28, R29, R28 ;  /* 0x0000001c1d1c7220 */ /* 0x010fca0000400000 */
[----:B------:R0:W-:Y:S04]  /*2b3e0*/  STL [R1+0x29c], R28 ;  /* 0x00029c1c01007387 */ /* 0x0001e80000100800 */
[----:B0-----:R-:W4:Y:S02]  /*2b3f0*/  LDL.LU R28, [R1+0x19a0] ;  /* 0x0019a000011c7983 */ /* 0x001f240000300800 */
[----:B----4-:R-:W-:-:S05]  /*2b400*/  FMUL R28, R29, R28 ;  /* 0x0000001c1d1c7220 */ /* 0x010fca0000400000 */
[----:B------:R0:W-:Y:S04]  /*2b410*/  STL [R1+0x294], R28 ;  /* 0x0002941c01007387 */ /* 0x0001e80000100800 */
[----:B0-----:R-:W4:Y:S01]  /*2b420*/  LDL.LU R28, [R1+0x199c] ;  /* 0x00199c00011c7983 */ /* 0x001f220000300800 */
[----:B--2---:R-:W-:-:S04]  /*2b430*/  @P1 FMUL R26, R26, 0.25 ;  /* 0x3e8000001a1a1820 */ /* 0x004fc80000400000 */
[----:B------:R-:W-:-:S04]  /*2b440*/  @!P3 FMUL R26, R26, 16777216 ;  /* 0x4b8000001a1ab820 */ /* 0x000fc80000400000 */
[----:B------:R-:W-:Y:S01]  /*2b450*/  FMUL R26, R29, R26 ;  /* 0x0000001a1d1a7220 */ /* 0x000fe20000400000 */
[----:B------:R-:W-:Y:S01]  /*2b460*/  @P1 FMUL R27, R27, 0.25 ;  /* 0x3e8000001b1b1820 */ /* 0x000fe20000400000 */
[----:B------:R-:W-:Y:S01]  /*2b470*/  @P1 FMUL R18, R18, 0.25 ;  /* 0x3e80000012121820 */ /* 0x000fe20000400000 */
[----:B---3--:R-:W-:Y:S02]  /*2b480*/  @P1 FMUL R19, R19, 0.25 ;  /* 0x3e80000013131820 */ /* 0x008fe40000400000 */
[----:B------:R-:W-:Y:S01]  /*2b490*/  @!P3 FMUL R27, R27, 16777216 ;  /* 0x4b8000001b1bb820 */ /* 0x000fe20000400000 */
[----:B------:R-:W-:Y:S01]  /*2b4a0*/  @P1 FMUL R22, R22, 0.25 ;  /* 0x3e80000016161820 */ /* 0x000fe20000400000 */
[----:B------:R-:W-:Y:S01]  /*2b4b0*/  @!P3 FMUL R18, R18, 16777216 ;  /* 0x4b8000001212b820 */ /* 0x000fe20000400000 */
[----:B----4-:R-:W-:-:S05]  /*2b4c0*/  FMUL R28, R29, R28 ;  /* 0x0000001c1d1c7220 */ /* 0x010fca0000400000 */
[----:B------:R0:W-:Y:S04]  /*2b4d0*/  STL [R1+0x290], R28 ;  /* 0x0002901c01007387 */ /* 0x0001e80000100800 */
[----:B0-----:R-:W2:Y:S04]  /*2b4e0*/  LDL.LU R28, [R1+0x1998] ;  /* 0x00199800011c7983 */ /* 0x001ea80000300800 */
[----:B------:R0:W-:Y:S04]  /*2b4f0*/  STL [R1+0x288], R26 ;  /* 0x0002881a01007387 */ /* 0x0001e80000100800 */
[----:B0-----:R-:W3:Y:S01]  /*2b500*/  LDL.LU R26, [R1+0x1994] ;  /* 0x00199400011a7983 */ /* 0x001ee20000300800 */
[----:B------:R-:W-:Y:S01]  /*2b510*/  @P1 FMUL R23, R23, 0.25 ;  /* 0x3e80000017171820 */ /* 0x000fe20000400000 */
[----:B------:R-:W-:Y:S01]  /*2b520*/  @!P3 FMUL R19, R19, 16777216 ;  /* 0x4b8000001313b820 */ /* 0x000fe20000400000 */
[C---:B------:R-:W-:Y:S01]  /*2b530*/  FMUL R27, R29.reuse, R27 ;  /* 0x0000001b1d1b7220 */ /* 0x040fe20000400000 */
[----:B------:R-:W-:Y:S01]  /*2b540*/  @P1 FMUL R2, R2, 0.25 ;  /* 0x3e80000002021820 */ /* 0x000fe20000400000 */
[----:B------:R-:W-:Y:S01]  /*2b550*/  @!P3 FMUL R22, R22, 16777216 ;  /* 0x4b8000001616b820 */ /* 0x000fe20000400000 */
[----:B------:R-:W-:Y:S01]  /*2b560*/  FMUL R18, R29, R18 ;  /* 0x000000121d127220 */ /* 0x000fe20000400000 */
[----:B------:R-:W-:Y:S01]  /*2b570*/  @P1 FMUL R3, R3, 0.25 ;  /* 0x3e80000003031820 */ /* 0x000fe20000400000 */
[----:B------:R-:W-:Y:S01]  /*2b580*/  @!P3 FMUL R23, R23, 16777216 ;  /* 0x4b8000001717b820 */ /* 0x000fe20000400000 */
[C---:B------:R-:W-:Y:S01]  /*2b590*/  FMUL R19, R29.reuse, R19 ;  /* 0x000000131d137220 */ /* 0x040fe20000400000 */
[----:B------:R0:W-:Y:S01]  /*2b5a0*/  STL [R1+0x28c], R27 ;  /* 0x00028c1b01007387 */ /* 0x0001e20000100800 */
[----:B------:R-:W-:Y:S01]  /*2b5b0*/  @P1 FMUL R6, R6, 0.25 ;  /* 0x3e80000006061820 */ /* 0x000fe20000400000 */
[----:B------:R-:W-:Y:S01]  /*2b5c0*/  @!P3 FMUL R2, R2, 16777216 ;  /* 0x4b8000000202b820 */ /* 0x000fe20000400000 */
[----:B------:R-:W-:Y:S01]  /*2b5d0*/  FMUL R22, R29, R22 ;  /* 0x000000161d167220 */ /* 0x000fe20000400000 */
[----:B------:R-:W-:Y:S01]  /*2b5e0*/  @P1 FMUL R7, R7, 0.25 ;  /* 0x3e80000007071820 */ /* 0x000fe20000400000 */
[----:B------:R-:W-:Y:S01]  /*2b5f0*/  @!P3 FMUL R3, R3, 16777216 ;  /* 0x4b8000000303b820 */ /* 0x000fe20000400000 */
[----:B------:R-:W-:Y:S01]  /*2b600*/  FMUL R23, R29, R23 ;  /* 0x000000171d177220 */ /* 0x000fe20000400000 */
[----:B0-----:R-:W4:Y:S01]  /*2b610*/  LDL.LU R27, [R1+0x1990] ;  /* 0x00199000011b7983 */ /* 0x001f220000300800 */
[----:B------:R-:W-:-:S03]  /*2b620*/  @P1 FMUL R0, R0, 0.25 ;  /* 0x3e80000000001820 */ /* 0x000fc60000400000 */
[----:B------:R0:W-:Y:S01]  /*2b630*/  STL [R1+0x284], R18 ;  /* 0x0002841201007387 */ /* 0x0001e20000100800 */
[----:B------:R-:W-:Y:S01]  /*2b640*/  @!P3 FMUL R6, R6, 16777216 ;  /* 0x4b8000000606b820 */ /* 0x000fe20000400000 */
[----:B------:R-:W-:Y:S01]  /*2b650*/  FMUL R2, R29, R2 ;  /* 0x000000021d027220 */ /* 0x000fe20000400000 */
[----:B------:R-:W-:Y:S01]  /*2b660*/  @!P3 FMUL R7, R7, 16777216 ;  /* 0x4b8000000707b820 */ /* 0x000fe20000400000 */
[C---:B------:R-:W-:Y:S01]  /*2b670*/  FMUL R3, R29.reuse, R3 ;  /* 0x000000031d037220 */ /* 0x040fe20000400000 */
[----:B0-----:R-:W2:Y:S04]  /*2b680*/  LDL.LU R18, [R1+0x198c] ;  /* 0x00198c0001127983 */ /* 0x001ea80000300800 */
[----:B------:R0:W-:Y:S01]  /*2b690*/  STL [R1+0x280], R19 ;  /* 0x0002801301007387 */ /* 0x0001e20000100800 */
[----:B------:R-:W-:Y:S01]  /*2b6a0*/  @P1 FMUL R4, R4, 0.25 ;  /* 0x3e80000004041820 */ /* 0x000fe20000400000 */
[----:B------:R-:W-:Y:S01]  /*2b6b0*/  @!P3 FMUL R0, R0, 16777216 ;  /* 0x4b8000000000b820 */ /* 0x000fe20000400000 */
[C---:B------:R-:W-:Y:S01]  /*2b6c0*/  FMUL R6, R29.reuse, R6 ;  /* 0x000000061d067220 */ /* 0x040fe20000400000 */
[----:B------:R-:W-:Y:S01]  /*2b6d0*/  FMUL R7, R29, R7 ;  /* 0x000000071d077220 */ /* 0x000fe20000400000 */
[----:B0-----:R-:W4:Y:S04]  /*2b6e0*/  LDL.LU R19, [R1+0x1988] ;  /* 0x0019880001137983 */ /* 0x001f280000300800 */
[----:B------:R0:W-:Y:S01]  /*2b6f0*/  STL [R1+0x27c], R22 ;  /* 0x00027c1601007387 */ /* 0x0001e20000100800 */
[----:B------:R-:W-:Y:S01]  /*2b700*/  @P1 FMUL R5, R5, 0.25 ;  /* 0x3e80000005051820 */ /* 0x000fe20000400000 */
[----:B------:R-:W-:Y:S01]  /*2b710*/  @P1 FMUL R8, R8, 0.25 ;  /* 0x3e80000008081820 */ /* 0x000fe20000400000 */
[----:B------:R-:W-:Y:S01]  /*2b720*/  @!P3 FMUL R4, R4, 16777216 ;  /* 0x4b8000000404b820 */ /* 0x000fe20000400000 */
[----:B------:R-:W-:Y:S01]  /*2b730*/  FMUL R0, R29, R0 ;  /* 0x000000001d007220 */ /* 0x000fe20000400000 */
[----:B0-----:R-:W4:Y:S04]  /*2b740*/  LDL.LU R22, [R1+0x1984] ;  /* 0x0019840001167983 */ /* 0x001f280000300800 */
[----:B------:R0:W-:Y:S01]  /*2b750*/  STL [R1+0x278], R23 ;  /* 0x0002781701007387 */ /* 0x0001e20000100800 */
[----:B------:R-:W-:Y:S01]  /*2b760*/  @P1 FMUL R9, R9, 0.25 ;  /* 0x3e80000009091820 */ /* 0x000fe20000400000 */
[----:B------:R-:W-:-:S02]  /*2b770*/  @!P3 FMUL R5, R5, 16777216 ;  /* 0x4b8000000505b820 */ /* 0x000fc40000400000 */
[----:B0-----:R-:W4:Y:S04]  /*2b780*/  LDL.LU R23, [R1+0x1980] ;  /* 0x0019800001177983 */ /* 0x001f280000300800 */
[----:B------:R0:W-:Y:S01]  /*2b790*/  STL [R1+0x274], R2 ;  /* 0x0002740201007387 */ /* 0x0001e20000100800 */
        /* <DEDUP_REMOVED lines=10> */
[----:B------:R-:W-:Y:S02]  /*2b840*/  @!P3 FMUL R12, R12, 16777216 ;  /* 0x4b8000000c0cb820 */ /* 0x000fe40000400000 */
[----:B0-----:R-:W4:Y:S04]  /*2b850*/  LDL.LU R6, [R1+0x1974] ;  /* 0x0019740001067983 */ /* 0x001f280000300800 */
[----:B------:R0:W-:Y:S01]  /*2b860*/  STL [R1+0x26c], R7 ;  /* 0x00026c0701007387 */ /* 0x0001e20000100800 */
[----:B------:R-:W-:Y:S01]  /*2b870*/  @!P3 FMUL R13, R13, 16777216 ;  /* 0x4b8000000d0db820 */ /* 0x000fe20000400000 */
[----:B------:R-:W-:-:S02]  /*2b880*/  @!P3 FMUL R16, R16, 16777216 ;  /* 0x4b8000001010b820 */ /* 0x000fc40000400000 */
[----:B0-----:R-:W4:Y:S04]  /*2b890*/  LDL.LU R7, [R1+0x1970] ;  /* 0x0019700001077983 */ /* 0x001f280000300800 */
[----:B------:R-:W-:Y:S04]  /*2b8a0*/  STL [R1+0x264], R0 ;  /* 0x0002640001007387 */ /* 0x000fe80000100800 */
[----:B------:R0:W-:Y:S01]  /*2b8b0*/  STL [R1+0x1f0], R4 ;  /* 0x0001f00401007387 */ /* 0x0001e20000100800 */
[----:B------:R-:W-:Y:S01]  /*2b8c0*/  @P1 FMUL R17, R17, 0.25 ;  /* 0x3e80000011111820 */ /* 0x000fe20000400000 */
[----:B------:R-:W-:Y:S01]  /*2b8d0*/  @P1 FMUL R20, R20, 0.25 ;  /* 0x3e80000014141820 */ /* 0x000fe20000400000 */
[----:B0-----:R-:W-:-:S02]  /*2b8e0*/  FMUL R4, R29, R9 ;  /* 0x000000091d047220 */ /* 0x001fc40000400000 */
[----:B------:R-:W-:Y:S01]  /*2b8f0*/  @!P3 FMUL R17, R17, 16777216 ;  /* 0x4b8000001111b820 */ /* 0x000fe20000400000 */
[----:B------:R-:W-:Y:S01]  /*2b900*/  @P1 FMUL R21, R21, 0.25 ;  /* 0x3e80000015151820 */ /* 0x000fe20000400000 */
[----:B------:R-:W-:Y:S01]  /*2b910*/  @!P3 FMUL R20, R20, 16777216 ;  /* 0x4b8000001414b820 */ /* 0x000fe20000400000 */
[----:B------:R-:W-:Y:S02]  /*2b920*/  @P1 FMUL R24, R24, 0.25 ;  /* 0x3e80000018181820 */ /* 0x000fe40000400000 */
[----:B------:R-:W-:Y:S01]  /*2b930*/  @!P3 FMUL R21, R21, 16777216 ;  /* 0x4b8000001515b820 */ /* 0x000fe20000400000 */
[----:B------:R-:W-:Y:S01]  /*2b940*/  @P1 FMUL R25, R25, 0.25 ;  /* 0x3e80000019191820 */ /* 0x000fe20000400000 */
[----:B------:R-:W-:Y:S01]  /*2b950*/  @!P3 FMUL R24, R24, 16777216 ;  /* 0x4b8000001818b820 */ /* 0x000fe20000400000 */
[----:B------:R-:W-:Y:S01]  /*2b960*/  @P1 FMUL R10, R10, 0.25 ;  /* 0x3e8000000a0a1820 */ /* 0x000fe20000400000 */
[----:B------:R-:W-:Y:S01]  /*2b970*/  @P1 FMUL R11, R11, 0.25 ;  /* 0x3e8000000b0b1820 */ /* 0x000fe20000400000 */
[----:B------:R-:W-:Y:S01]  /*2b980*/  @!P3 FMUL R25, R25, 16777216 ;  /* 0x4b8000001919b820 */ /* 0x000fe20000400000 */
[----:B------:R-:W-:Y:S01]  /*2b990*/  @P1 FMUL R14, R14, 0.25 ;  /* 0x3e8000000e0e1820 */ /* 0x000fe20000400000 */
[----:B------:R-:W-:Y:S01]  /*2b9a0*/  @!P3 FMUL R10, R10, 16777216 ;  /* 0x4b8000000a0ab820 */ /* 0x000fe20000400000 */
[----:B------:R-:W-:Y:S01]  /*2b9b0*/  @!P3 FMUL R11, R11, 16777216 ;  /* 0x4b8000000b0bb820 */ /* 0x000fe20000400000 */
[----:B------:R-:W-:Y:S01]  /*2b9c0*/  @P1 FMUL R15, R15, 0.25 ;  /* 0x3e8000000f0f1820 */ /* 0x000fe20000400000 */
[----:B------:R-:W-:-:S03]  /*2b9d0*/  @!P3 FMUL R14, R14, 16777216 ;  /* 0x4b8000000e0eb820 */ /* 0x000fc60000400000 */
[----:B------:R-:W-:Y:S01]  /*2b9e0*/  @!P3 FMUL R15, R15, 16777216 ;  /* 0x4b8000000f0fb820 */ /* 0x000fe20000400000 */
[----:B---3--:R-:W-:Y:S01]  /*2b9f0*/  MOV R0, R26 ;  /* 0x0000001a00007202 */ /* 0x008fe20000000f00 */
[C---:B------:R-:W-:Y:S01]  /*2ba00*/  FMUL R26, R29.reuse, R5 ;  /* 0x000000051d1a7220 */ /* 0x040fe20000400000 */
[C---:B------:R-:W-:Y:S01]  /*2ba10*/  FMUL R5, R29.reuse, R8 ;  /* 0x000000081d057220 */ /* 0x040fe20000400000 */
[----:B------:R-:W-:-:S03]  /*2ba20*/  FMUL R8, R29, R12 ;  /* 0x0000000c1d087220 */ /* 0x000fc60000400000 */
[----:B------:R-:W-:Y:S04]  /*2ba30*/  STL [R1+0x1e8], R26 ;  /* 0x0001e81a01007387 */ /* 0x000fe80000100800 */
[----:B------:R0:W-:Y:S04]  /*2ba40*/  STL [R1+0x1ec], R5 ;  /* 0x0001ec0501007387 */ /* 0x0001e80000100800 */
[----:B------:R1:W-:Y:S01]  /*2ba50*/  STL [R1+0x1e4], R4 ;  /* 0x0001e40401007387 */ /* 0x0003e20000100800 */
[----:B0-----:R-:W-:-:S03]  /*2ba60*/  FMUL R5, R29, R13 ;  /* 0x0000000d1d057220 */ /* 0x001fc60000400000 */
[----:B------:R-:W-:Y:S01]  /*2ba70*/  STL [R1+0x1d0], R8 ;  /* 0x0001d00801007387 */ /* 0x000fe20000100800 */
[----:B-1----:R-:W-:-:S03]  /*2ba80*/  FMUL R4, R29, R16 ;  /* 0x000000101d047220 */ /* 0x002fc60000400000 */
[----:B------:R-:W3:Y:S04]  /*2ba90*/  LDL.LU R26, [R1+0x38] ;  /* 0x00003800011a7983 */ /* 0x000ee80000300800 */
[----:B------:R0:W-:Y:S04]  /*2baa0*/  STL [R1+0x1c8], R5 ;  /* 0x0001c80501007387 */ /* 0x0001e80000100800 */
[----:B------:R-:W3:Y:S04]  /*2bab0*/  LDL.LU R16, [R1+0x4] ;  /* 0x0000040001107983 */ /* 0x000ee80000300800 */
[----:B------:R1:W-:Y:S01]  /*2bac0*/  STL [R1+0x1cc], R4 ;  /* 0x0001cc0401007387 */ /* 0x0003e20000100800 */
[C---:B0-----:R-:W-:Y:S01]  /*2bad0*/  FMUL R5, R29.reuse, R20 ;  /* 0x000000141d057220 */ /* 0x041fe20000400000 */
[----:B-1----:R-:W-:-:S02]  /*2bae0*/  FMUL R4, R29, R17 ;  /* 0x000000111d047220 */ /* 0x002fc40000400000 */
[----:B------:R-:W3:Y:S04]  /*2baf0*/  LDL.LU R17, [R1+0x8] ;  /* 0x0000080001117983 */ /* 0x000ee80000300800 */
[----:B------:R0:W-:Y:S04]  /*2bb00*/  STL [R1+0x1c4], R4 ;  /* 0x0001c40401007387 */ /* 0x0001e80000100800 */
[----:B------:R-:W3:Y:S04]  /*2bb10*/  LDL.LU R20, [R1+0x14] ;  /* 0x0000140001147983 */ /* 0x000ee80000300800 */
[----:B------:R1:W-:Y:S01]  /*2bb20*/  STL [R1+0x1c0], R5 ;  /* 0x0001c00501007387 */ /* 0x0003e20000100800 */
[----:B0-----:R-:W-:-:S03]  /*2bb30*/  FMUL R4, R29, R21 ;  /* 0x000000151d047220 */ /* 0x001fc60000400000 */
[----:B------:R-:W3:Y:S04]  /*2bb40*/  LDL.LU R21, [R1+0x18] ;  /* 0x0000180001157983 */ /* 0x000ee80000300800 */
[----:B------:R0:W-:Y:S01]  /*2bb50*/  STL [R1+0x1b8], R4 ;  /* 0x0001b80401007387 */ /* 0x0001e20000100800 */
[----:B-1----:R-:W-:-:S03]  /*2bb60*/  FMUL R5, R29, R24 ;  /* 0x000000181d057220 */ /* 0x002fc60000400000 */
[----:B------:R-:W3:Y:S04]  /*2bb70*/  LDL.LU R24, [R1+0x24] ;  /* 0x0000240001187983 */ /* 0x000ee80000300800 */
[----:B------:R1:W-:Y:S01]  /*2bb80*/  STL [R1+0x1bc], R5 ;  /* 0x0001bc0501007387 */ /* 0x0003e20000100800 */
[----:B0-----:R-:W-:-:S03]  /*2bb90*/  FMUL R4, R29, R25 ;  /* 0x000000191d047220 */ /* 0x001fc60000400000 */
[----:B------:R-:W3:Y:S04]  /*2bba0*/  LDL.LU R25, [R1+0x28] ;  /* 0x0000280001197983 */ /* 0x000ee80000300800 */
[----:B------:R0:W-:Y:S01]  /*2bbb0*/  STL [R1+0x1b4], R4 ;  /* 0x0001b40401007387 */ /* 0x0001e20000100800 */
[----:B-1----:R-:W-:-:S03]  /*2bbc0*/  FMUL R5, R29, R10 ;  /* 0x0000000a1d057220 */ /* 0x002fc60000400000 */
[----:B------:R-:W3:Y:S01]  /*2bbd0*/  LDL.LU R10, [R1+0x196c] ;  /* 0x00196c00010a7983 */ /* 0x000ee20000300800 */
[----:B0-----:R-:W-:-:S03]  /*2bbe0*/  FMUL R4, R29, R11 ;  /* 0x0000000b1d047220 */ /* 0x001fc60000400000 */
[----:B------:R-:W3:Y:S04]  /*2bbf0*/  LDL.LU R11, [R1+0x1968] ;  /* 0x00196800010b7983 */ /* 0x000ee80000300800 */
[----:B------:R0:W-:Y:S02]  /*2bc00*/  STL [R1+0x1b0], R5 ;  /* 0x0001b00501007387 */ /* 0x0001e40000100800 */
[C---:B0-----:R-:W-:Y:S02]  /*2bc10*/  FMUL R5, R29.reuse, R14 ;  /* 0x0000000e1d057220 */ /* 0x041fe40000400000 */
[----:B------:R-:W3:Y:S04]  /*2bc20*/  LDL.LU R14, [R1+0x1964] ;  /* 0x00196400010e7983 */ /* 0x000ee80000300800 */
[----:B------:R0:W-:Y:S02]  /*2bc30*/  STL [R1+0x90], R4 ;  /* 0x0000900401007387 */ /* 0x0001e40000100800 */
[----:B0-----:R-:W-:-:S02]  /*2bc40*/  FMUL R4, R29, R15 ;  /* 0x0000000f1d047220 */ /* 0x001fc40000400000 */
[----:B------:R-:W3:Y:S04]  /*2bc50*/  LDL.LU R15, [R1+0x1960] ;  /* 0x00196000010f7983 */ /* 0x000ee80000300800 */
[----:B------:R-:W-:Y:S04]  /*2bc60*/  STL [R1+0x98], R5 ;  /* 0x0000980501007387 */ /* 0x000fe80000100800 */
[----:B------:R0:W-:Y:S04]  /*2bc70*/  STL [R1+0x193c], R0 ;  /* 0x00193c0001007387 */ /* 0x0001e80000100800 */
[----:B------:R1:W-:Y:S04]  /*2bc80*/  STL [R1+0x70], R4 ;  /* 0x0000700401007387 */ /* 0x0003e80000100800 */
[----:B0-----:R-:W3:Y:S04]  /*2bc90*/  LDL.LU R0, [R1+0x48] ;  /* 0x0000480001007983 */ /* 0x001ee80000300800 */
[----:B------:R-:W3:Y:S01]  /*2bca0*/  LDL.LU R29, [R1+0x34] ;  /* 0x00003400011d7983 */ /* 0x000ee20000300800 */
[----:B--2---:R-:W-:-:S03]  /*2bcb0*/  @P2 FMUL R18, R18, 0.25 ;  /* 0x3e80000012122820 */ /* 0x004fc60000400000 */
[----:B------:R-:W2:Y:S04]  /*2bcc0*/  LDL.LU R13, [R1+0x84] ;  /* 0x00008400010d7983 */ /* 0x000ea80000300800 */
[----:B------:R-:W2:Y:S01]  /*2bcd0*/  LDL.LU R12, [R1+0x8c] ;  /* 0x00008c00010c7983 */ /* 0x000ea20000300800 */
[----:B----4-:R-:W-:-:S03]  /*2bce0*/  @P2 FMUL R19, R19, 0.25 ;  /* 0x3e80000013132820 */ /* 0x010fc60000400000 */
[----:B------:R-:W4:Y:S01]  /*2bcf0*/  LDL.LU R9, [R1+0x94] ;  /* 0x0000940001097983 */ /* 0x000f220000300800 */
[----:B------:R-:W-:-:S03]  /*2bd00*/  FSETP.GT.AND P1, PT, |R27|, 8.50705917302346158658e+37, PT ;  /* 0x7e8000001b00780b */ /* 0x000fc60003f24200 */
[----:B------:R-:W4:Y:S01]  /*2bd10*/  LDL.LU R8, [R1+0x9c] ;  /* 0x00009c0001087983 */ /* 0x000f220000300800 */
[----:B------:R-:W-:-:S03]  /*2bd20*/  @P2 FMUL R22, R22, 0.25 ;  /* 0x3e80000016162820 */ /* 0x000fc60000400000 */
[----:B------:R-:W4:Y:S04]  /*2bd30*/  LDL.LU R5, [R1+0xa4] ;  /* 0x0000a40001057983 */ /* 0x000f280000300800 */
[----:B-1----:R-:W4:Y:S01]  /*2bd40*/  LDL.LU R4, [R1+0xa8] ;  /* 0x0000a80001047983 */ /* 0x002f220000300800 */
[----:B------:R-:W-:-:S03]  /*2bd50*/  @P2 FMUL R23, R23, 0.25 ;  /* 0x3e80000017172820 */ /* 0x000fc60000400000 */
[----:B------:R0:W-:Y:S04]  /*2bd60*/  STL [R1+0x1924], R27 ;  /* 0x0019241b01007387 */ /* 0x0001e80000100800 */
[----:B0-----:R-:W2:Y:S04]  /*2bd70*/  LDL.LU R27, [R1+0x44] ;  /* 0x00004400011b7983 */ /* 0x001ea80000300800 */
[----:B------:R0:W-:Y:S04]  /*2bd80*/  STL [R1+0x68], R18 ;  /* 0x0000681201007387 */ /* 0x0001e80000100800 */
[----:B0-----:R-:W4:Y:S04]  /*2bd90*/  LDL.LU R18, [R1+0x195c] ;  /* 0x00195c0001127983 */ /* 0x001f280000300800 */
[----:B------:R0:W-:Y:S04]  /*2bda0*/  STL [R1+0x64], R19 ;  /* 0x0000641301007387 */ /* 0x0001e80000100800 */
[----:B0-----:R-:W4:Y:S04]  /*2bdb0*/  LDL.LU R19, [R1+0x1958] ;  /* 0x0019580001137983 */ /* 0x001f280000300800 */
[----:B------:R0:W-:Y:S04]  /*2bdc0*/  STL [R1+0x58], R22 ;  /* 0x0000581601007387 */ /* 0x0001e80000100800 */
[----:B0-----:R-:W4:Y:S04]  /*2bdd0*/  LDL.LU R22, [R1+0x1954] ;  /* 0x0019540001167983 */ /* 0x001f280000300800 */
[----:B------:R0:W-:Y:S04]  /*2bde0*/  STL [R1+0x54], R23 ;  /* 0x0000541701007387 */ /* 0x0001e80000100800 */
[----:B0-----:R-:W4:Y:S01]  /*2bdf0*/  LDL.LU R23, [R1+0x1950] ;  /* 0x0019500001177983 */ /* 0x001f220000300800 */
[----:B---3--:R-:W-:-:S05]  /*2be00*/  @P2 FMUL R0, R0, 0.25 ;  /* 0x3e80000000002820 */ /* 0x008fca0000400000 */
[----:B------:R0:W-:Y:S04]  /*2be10*/  STL [R1+0x1940], R0 ;  /* 0x0019400001007387 */ /* 0x0001e80000100800 */
[----:B0-----:R-:W3:Y:S04]  /*2be20*/  LDL R0, [R1+0x54] ;  /* 0x0000540001007983 */ /* 0x001ee80000100800 */
[----:B---3--:R0:W-:Y:S04]  /*2be30*/  STL [R1+0x1944], R0 ;  /* 0x0019440001007387 */ /* 0x0081e80000100800 */
[----:B0-----:R-:W3:Y:S04]  /*2be40*/  LDL R0, [R1+0x58] ;  /* 0x0000580001007983 */ /* 0x001ee80000100800 */
[----:B---3--:R0:W-:Y:S04]  /*2be50*/  STL [R1+0x1948], R0 ;  /* 0x0019480001007387 */ /* 0x0081e80000100800 */
[----:B0-----:R-:W3:Y:S01]  /*2be60*/  LDL R0, [R1+0x64] ;  /* 0x0000640001007983 */ /* 0x001ee20000100800 */
[----:B------:R-:W-:-:S03]  /*2be70*/  FSETP.GEU.AND P3, PT, |R28|, 1.175494350822287508e-38, PT ;  /* 0x008000001c00780b */ /* 0x000fc60003f6e200 */
[----:B---3--:R0:W-:Y:S04]  /*2be80*/  STL [R1+0x194c], R0 ;  /* 0x00194c0001007387 */ /* 0x0081e80000100800 */
[----:B0-----:R-:W3:Y:S06]  /*2be90*/  LDL R0, [R1+0x68] ;  /* 0x0000680001007983 */ /* 0x001eec0000100800 */
[----:B---3--:R-:W-:-:S05]  /*2bea0*/  @!P3 FMUL R0, R0, 16777216 ;  /* 0x4b8000000000b820 */ /* 0x008fca0000400000 */
[----:B------:R0:W-:Y:S04]  /*2beb0*/  @!P3 STL [R1+0x68], R0 ;  /* 0x000068000100b387 */ /* 0x0001e80000100800 */
[----:B0-----:R-:W3:Y:S02]  /*2bec0*/  LDL.LU R0, [R1+0x194c] ;  /* 0x00194c0001007983 */ /* 0x001ee40000300800 */
        /* <DEDUP_REMOVED lines=10> */
[----:B------:R0:W-:Y:S04]  /*2bf70*/  STL [R1+0x48], R0 ;  /* 0x0000480001007387 */ /* 0x0001e80000100800 */
[----:B0-----:R-:W3:Y:S04]  /*2bf80*/  LDL.LU R0, [R1+0x193c] ;  /* 0x00193c0001007983 */ /* 0x001ee80000300800 */
[----:B---3--:R0:W-:Y:S04]  /*2bf90*/  STL [R1+0x1930], R0 ;  /* 0x0019300001007387 */ /* 0x0081e80000100800 */
[----:B0-----:R-:W3:Y:S01]  /*2bfa0*/  LDL.LU R0, [R1+0x58] ;  /* 0x0000580001007983 */ /* 0x001ee20000300800 */
[----:B--2---:R-:W-:-:S03]  /*2bfb0*/  @P2 FMUL R27, R27, 0.25 ;  /* 0x3e8000001b1b2820 */ /* 0x004fc60000400000 */
[----:B---3--:R0:W-:Y:S04]  /*2bfc0*/  STL [R1+0x1934], R0 ;  /* 0x0019340001007387 */ /* 0x0081e80000100800 */
[----:B0-----:R-:W2:Y:S01]  /*2bfd0*/  LDL.LU R0, [R1+0x64] ;  /* 0x0000640001007983 */ /* 0x001ea20000300800 */
[----:B------:R-:W-:Y:S01]  /*2bfe0*/  @!P3 FMUL R27, R27, 16777216 ;  /* 0x4b8000001b1bb820 */ /* 0x000fe20000400000 */
[----:B------:R-:W-:-:S04]  /*2bff0*/  @P2 FMUL R28, R28, 0.25 ;  /* 0x3e8000001c1c2820 */ /* 0x000fc80000400000 */
[----:B------:R-:W-:-:S06]  /*2c000*/  @!P3 FMUL R28, R28, 16777216 ;  /* 0x4b8000001c1cb820 */ /* 0x000fcc0000400000 */
[----:B------:R-:W0:Y:S01]  /*2c010*/  MUFU.RCP R28, R28 ;  /* 0x0000001c001c7308 */ /* 0x000e220000001000 */
[----:B--2---:R1:W-:Y:S04]  /*2c020*/  STL [R1+0x1938], R0 ;  /* 0x0019380001007387 */ /* 0x0043e80000100800 */
[----:B-1----:R-:W0:Y:S04]  /*2c030*/  LDL.LU R0, [R1+0x68] ;  /* 0x0000680001007983 */ /* 0x002e280000300800 */
[----:B------:R1:W-:Y:S04]  /*2c040*/  STL [R1+0x1928], R27 ;  /* 0x0019281b01007387 */ /* 0x0003e80000100800 */
[----:B-1----:R-:W2:Y:S01]  /*2c050*/  LDL.LU R27, [R1+0x48] ;  /* 0x00004800011b7983 */ /* 0x002ea20000300800 */
[----:B0-----:R-:W-:-:S03]  /*2c060*/  FMUL R0, R28, R0 ;  /* 0x000000001c007220 */ /* 0x001fc60000400000 */
[----:B--2---:R0:W-:Y:S04]  /*2c070*/  STL [R1+0x192c], R27 ;  /* 0x00192c1b01007387 */ /* 0x0041e80000100800 */
[----:B0-----:R-:W2:Y:S04]  /*2c080*/  LDL.LU R27, [R1+0x54] ;  /* 0x00005400011b7983 */ /* 0x001ea80000300800 */
[----:B------:R0:W-:Y:S04]  /*2c090*/  STL [R1+0x260], R0 ;  /* 0x0002600001007387 */ /* 0x0001e80000100800 */
[----:B0-----:R-:W3:Y:S02]  /*2c0a0*/  LDL.LU R0, [R1+0x1938] ;  /* 0x0019380001007983 */ /* 0x001ee40000300800 */
[----:B---3--:R-:W-:-:S05]  /*2c0b0*/  FMUL R0, R28, R0 ;  /* 0x000000001c007220 */ /* 0x008fca0000400000 */
[----:B------:R0:W-:Y:S04]  /*2c0c0*/  STL [R1+0x250], R0 ;  /* 0x0002500001007387 */ /* 0x0001e80000100800 */
[----:B0-----:R-:W3:Y:S01]  /*2c0d0*/  LDL.LU R0, [R1+0x1934] ;  /* 0x0019340001007983 */ /* 0x001ee20000300800 */
[C---:B--2---:R-:W-:Y:S01]  /*2c0e0*/  FMUL R27, R28.reuse, R27 ;  /* 0x0000001b1c1b7220 */ /* 0x044fe20000400000 */
[----:B---3--:R-:W-:-:S05]  /*2c0f0*/  FMUL R0, R28, R0 ;  /* 0x000000001c007220 */ /* 0x008fca0000400000 */
[----:B------:R0:W-:Y:S04]  /*2c100*/  STL [R1+0x25c], R0 ;  /* 0x00025c0001007387 */ /* 0x0001e80000100800 */
[----:B0-----:R-:W2:Y:S04]  /*2c110*/  LDL.LU R0, [R1+0x1930] ;  /* 0x0019300001007983 */ /* 0x001ea80000300800 */
[----:B------:R0:W-:Y:S04]  /*2c120*/  STL [R1+0x24c], R27 ;  /* 0x00024c1b01007387 */ /* 0x0001e80000100800 */
[----:B0-----:R-:W3:Y:S02]  /*2c130*/  LDL.LU R27, [R1+0x192c] ;  /* 0x00192c00011b7983 */ /* 0x001ee40000300800 */
[----:B---3--:R-:W-:-:S05]  /*2c140*/  FMUL R27, R28, R27 ;  /* 0x0000001b1c1b7220 */ /* 0x008fca0000400000 */
[----:B------:R0:W-:Y:S04]  /*2c150*/  STL [R1+0x258], R27 ;  /* 0x0002581b01007387 */ /* 0x0001e80000100800 */
[----:B0-----:R-:W3:Y:S01]  /*2c160*/  LDL.LU R27, [R1+0x1928] ;  /* 0x00192800011b7983 */ /* 0x001ee20000300800 */
[----:B------:R-:W-:Y:S01]  /*2c170*/  @P2 FMUL R26, R26, 0.25 ;  /* 0x3e8000001a1a2820 */ /* 0x000fe20000400000 */
[----:B------:R-:W-:-:S03]  /*2c180*/  @P2 FMUL R29, R29, 0.25 ;  /* 0x3e8000001d1d2820 */ /* 0x000fc60000400000 */
[----:B------:R-:W-:Y:S01]  /*2c190*/  @!P3 FMUL R26, R26, 16777216 ;  /* 0x4b8000001a1ab820 */ /* 0x000fe20000400000 */
[----:B------:R-:W-:Y:S01]  /*2c1a0*/  @!P3 FMUL R29, R29, 16777216 ;  /* 0x4b8000001d1db820 */ /* 0x000fe20000400000 */
[----:B------:R-:W-:Y:S01]  /*2c1b0*/  @P2 FMUL R25, R25, 0.25 ;  /* 0x3e80000019192820 */ /* 0x000fe20000400000 */
[----:B------:R-:W-:Y:S01]  /*2c1c0*/  @P2 FMUL R24, R24, 0.25 ;  /* 0x3e80000018182820 */ /* 0x000fe20000400000 */
[C---:B------:R-:W-:Y:S01]  /*2c1d0*/  FMUL R26, R28.reuse, R26 ;  /* 0x0000001a1c1a7220 */ /* 0x040fe20000400000 */
[----:B------:R-:W-:Y:S01]  /*2c1e0*/  @P2 FMUL R21, R21, 0.25 ;  /* 0x3e80000015152820 */ /* 0x000fe20000400000 */
[----:B------:R-:W-:Y:S01]  /*2c1f0*/  FMUL R29, R28, R29 ;  /* 0x0000001d1c1d7220 */ /* 0x000fe20000400000 */
[----:B------:R-:W-:Y:S01]  /*2c200*/  @P2 FMUL R20, R20, 0.25 ;  /* 0x3e80000014142820 */ /* 0x000fe20000400000 */
[----:B------:R-:W-:Y:S01]  /*2c210*/  @P2 FMUL R17, R17, 0.25 ;  /* 0x3e80000011112820 */ /* 0x000fe20000400000 */
[----:B------:R-:W-:Y:S01]  /*2c220*/  @!P3 FMUL R25, R25, 16777216 ;  /* 0x4b8000001919b820 */ /* 0x000fe20000400000 */
[----:B------:R-:W-:Y:S01]  /*2c230*/  @P2 FMUL R16, R16, 0.25 ;  /* 0x3e80000010102820 */ /* 0x000fe20000400000 */
[----:B------:R-:W-:Y:S01]  /*2c240*/  @!P3 FMUL R24, R24, 16777216 ;  /* 0x4b8000001818b820 */ /* 0x000fe20000400000 */
[----:B------:R-:W-:Y:S01]  /*2c250*/  @P2 FMUL R2, R2, 0.25 ;  /* 0x3e80000002022820 */ /* 0x000fe20000400000 */
[----:B------:R-:W-:Y:S01]  /*2c260*/  @!P3 FMUL R21, R21, 16777216 ;  /* 0x4b8000001515b820 */ /* 0x000fe20000400000 */
[----:B------:R-:W-:Y:S01]  /*2c270*/  @P2 FMUL R3, R3, 0.25 ;  /* 0x3e80000003032820 */ /* 0x000fe20000400000 */
[----:B------:R-:W-:Y:S01]  /*2c280*/  @!P3 FMUL R20, R20, 16777216 ;  /* 0x4b8000001414b820 */ /* 0x000fe20000400000 */
[----:B------:R-:W-:Y:S01]  /*2c290*/  @!P3 FMUL R17, R17, 16777216 ;  /* 0x4b8000001111b820 */ /* 0x000fe20000400000 */
[----:B------:R-:W-:Y:S01]  /*2c2a0*/  @P2 FMUL R6, R6, 0.25 ;  /* 0x3e80000006062820 */ /* 0x000fe20000400000 */
[----:B------:R-:W-:Y:S01]  /*2c2b0*/  @!P3 FMUL R16, R16, 16777216 ;  /* 0x4b8000001010b820 */ /* 0x000fe20000400000 */
[----:B------:R-:W-:Y:S01]  /*2c2c0*/  @!P3 FMUL R2, R2, 16777216 ;  /* 0x4b8000000202b820 */ /* 0x000fe20000400000 */
[----:B------:R-:W-:Y:S01]  /*2c2d0*/  @!P3 FMUL R3, R3, 16777216 ;  /* 0x4b8000000303b820 */ /* 0x000fe20000400000 */
[----:B------:R-:W-:Y:S01]  /*2c2e0*/  @P2 FMUL R7, R7, 0.25 ;  /* 0x3e80000007072820 */ /* 0x000fe20000400000 */
[----:B------:R-:W-:Y:S01]  /*2c2f0*/  @P2 FMUL R10, R10, 0.25 ;  /* 0x3e8000000a0a2820 */ /* 0x000fe20000400000 */
[----:B------:R-:W-:Y:S01]  /*2c300*/  @!P3 FMUL R6, R6, 16777216 ;  /* 0x4b8000000606b820 */ /* 0x000fe20000400000 */
[----:B------:R-:W-:Y:S01]  /*2c310*/  @P2 FMUL R11, R11, 0.25 ;  /* 0x3e8000000b0b2820 */ /* 0x000fe20000400000 */
[----:B------:R-:W-:Y:S01]  /*2c320*/  FMUL R3, R28, R3 ;  /* 0x000000031c037220 */ /* 0x000fe20000400000 */
[----:B------:R-:W-:Y:S01]  /*2c330*/  @!P3 FMUL R7, R7, 16777216 ;  /* 0x4b8000000707b820 */ /* 0x000fe20000400000 */
[----:B------:R-:W-:Y:S01]  /*2c340*/  @!P3 FMUL R10, R10, 16777216 ;  /* 0x4b8000000a0ab820 */ /* 0x000fe20000400000 */
[----:B------:R-:W-:Y:S01]  /*2c350*/  @P2 FMUL R14, R14, 0.25 ;  /* 0x3e8000000e0e2820 */ /* 0x000fe20000400000 */
[----:B------:R-:W-:Y:S01]  /*2c360*/  @P2 FMUL R15, R15, 0.25 ;  /* 0x3e8000000f0f2820 */ /* 0x000fe20000400000 */
[----:B------:R-:W-:Y:S01]  /*2c370*/  @!P3 FMUL R11, R11, 16777216 ;  /* 0x4b8000000b0bb820 */ /* 0x000fe20000400000 */
[----:B----4-:R-:W-:Y:S01]  /*2c380*/  @P2 FMUL R18, R18, 0.25 ;  /* 0x3e80000012122820 */ /* 0x010fe20000400000 */
[----:B------:R-:W-:Y:S01]  /*2c390*/  @!P3 FMUL R14, R14, 16777216 ;  /* 0x4b8000000e0eb820 */ /* 0x000fe20000400000 */
        /* <DEDUP_REMOVED lines=8> */
[----:B------:R-:W-:Y:S01]  /*2c420*/  @P2 FMUL R12, R12, 0.25 ;  /* 0x3e8000000c0c2820 */ /* 0x000fe20000400000 */
[----:B------:R-:W-:Y:S01]  /*2c430*/  @!P3 FMUL R23, R23, 16777216 ;  /* 0x4b8000001717b820 */ /* 0x000fe20000400000 */
[----:B------:R-:W-:Y:S01]  /*2c440*/  @P2 FMUL R8, R8, 0.25 ;  /* 0x3e80000008082820 */ /* 0x000fe20000400000 */
[----:B------:R-:W-:Y:S01]  /*2c450*/  @P2 FMUL R9, R9, 0.25 ;  /* 0x3e80000009092820 */ /* 0x000fe20000400000 */
[----:B------:R-:W-:Y:S01]  /*2c460*/  @!P3 FMUL R13, R13, 16777216 ;  /* 0x4b8000000d0db820 */ /* 0x000fe20000400000 */
[----:B------:R-:W-:Y:S01]  /*2c470*/  @!P3 FMUL R12, R12, 16777216 ;  /* 0x4b8000000c0cb820 */ /* 0x000fe20000400000 */
[----:B------:R-:W-:Y:S01]  /*2c480*/  @!P3 FMUL R8, R8, 16777216 ;  /* 0x4b8000000808b820 */ /* 0x000fe20000400000 */
[----:B------:R-:W-:Y:S01]  /*2c490*/  @!P3 FMUL R9, R9, 16777216 ;  /* 0x4b8000000909b820 */ /* 0x000fe20000400000 */
[----:B------:R-:W-:-:S04]  /*2c4a0*/  @P2 FMUL R5, R5, 0.25 ;  /* 0x3e80000005052820 */ /* 0x000fc80000400000 */
[----:B------:R-:W-:Y:S01]  /*2c4b0*/  @!P3 FMUL R5, R5, 16777216 ;  /* 0x4b8000000505b820 */ /* 0x000fe20000400000 */
[----:B---3--:R-:W-:-:S05]  /*2c4c0*/  FMUL R27, R28, R27 ;  /* 0x0000001b1c1b7220 */ /* 0x008fca0000400000 */
[----:B------:R0:W-:Y:S04]  /*2c4d0*/  STL [R1+0x240], R27 ;  /* 0x0002401b01007387 */ /* 0x0001e80000100800 */
[----:B0-----:R-:W3:Y:S04]  /*2c4e0*/  LDL.LU R27, [R1+0x1924] ;  /* 0x00192400011b7983 */ /* 0x001ee80000300800 */
[----:B------:R0:W-:Y:S04]  /*2c4f0*/  STL [R1+0x254], R26 ;  /* 0x0002541a01007387 */ /* 0x0001e80000100800 */
[----:B0-----:R-:W4:Y:S04]  /*2c500*/  LDL.LU R26, [R1+0x1920] ;  /* 0x00192000011a7983 */ /* 0x001f280000300800 */
[----:B------:R0:W-:Y:S02]  /*2c510*/  STL [R1+0x238], R29 ;  /* 0x0002381d01007387 */ /* 0x0001e40000100800 */
[C---:B0-----:R-:W-:Y:S01]  /*2c520*/  FMUL R29, R28.reuse, R25 ;  /* 0x000000191c1d7220 */ /* 0x041fe20000400000 */
[C---:B------:R-:W-:Y:S01]  /*2c530*/  FMUL R25, R28.reuse, R24 ;  /* 0x000000181c197220 */ /* 0x040fe20000400000 */
[C---:B------:R-:W-:Y:S01]  /*2c540*/  FMUL R24, R28.reuse, R21 ;  /* 0x000000151c187220 */ /* 0x040fe20000400000 */
[C---:B------:R-:W-:Y:S01]  /*2c550*/  FMUL R21, R28.reuse, R20 ;  /* 0x000000141c157220 */ /* 0x040fe20000400000 */
[C---:B------:R-:W-:Y:S01]  /*2c560*/  FMUL R20, R28.reuse, R17 ;  /* 0x000000111c147220 */ /* 0x040fe20000400000 */
[----:B------:R-:W-:Y:S01]  /*2c570*/  STL [R1+0x248], R29 ;  /* 0x0002481d01007387 */ /* 0x000fe20000100800 */
[C---:B------:R-:W-:Y:S01]  /*2c580*/  FMUL R17, R28.reuse, R16 ;  /* 0x000000101c117220 */ /* 0x040fe20000400000 */
[----:B------:R-:W-:-:S02]  /*2c590*/  FMUL R16, R28, R2 ;  /* 0x000000021c107220 */ /* 0x000fc40000400000 */
[----:B------:R-:W-:Y:S01]  /*2c5a0*/  STL [R1+0x230], R25 ;  /* 0x0002301901007387 */ /* 0x000fe20000100800 */
[----:B------:R-:W-:-:S03]  /*2c5b0*/  FMUL R2, R28, R6 ;  /* 0x000000061c027220 */ /* 0x000fc60000400000 */
[----:B------:R-:W-:Y:S04]  /*2c5c0*/  STL [R1+0x244], R24 ;  /* 0x0002441801007387 */ /* 0x000fe80000100800 */
[----:B------:R-:W-:Y:S01]  /*2c5d0*/  STL [R1+0x22c], R21 ;  /* 0x00022c1501007387 */ /* 0x000fe20000100800 */
[----:B------:R-:W-:-:S03]  /*2c5e0*/  FMUL R6, R28, R7 ;  /* 0x000000071c067220 */ /* 0x000fc60000400000 */
[----:B------:R-:W-:Y:S04]  /*2c5f0*/  STL [R1+0x23c], R20 ;  /* 0x00023c1401007387 */ /* 0x000fe80000100800 */
[----:B------:R-:W-:Y:S04]  /*2c600*/  STL [R1+0x228], R17 ;  /* 0x0002281101007387 */ /* 0x000fe80000100800 */
[----:B------:R-:W-:Y:S04]  /*2c610*/  STL [R1+0x234], R16 ;  /* 0x0002341001007387 */ /* 0x000fe80000100800 */
[----:B------:R0:W-:Y:S04]  /*2c620*/  STL [R1+0x224], R3 ;  /* 0x0002240301007387 */ /* 0x0001e80000100800 */
[----:B------:R1:W-:Y:S01]  /*2c630*/  STL [R1+0x5c], R2 ;  /* 0x00005c0201007387 */ /* 0x0003e20000100800 */
[----:B0-----:R-:W-:-:S03]  /*2c640*/  FMUL R3, R28, R10 ;  /* 0x0000000a1c037220 */ /* 0x001fc60000400000 */
[----:B------:R0:W-:Y:S01]  /*2c650*/  STL [R1+0x4c], R6 ;  /* 0x00004c0601007387 */ /* 0x0001e20000100800 */
[----:B-1----:R-:W-:-:S03]  /*2c660*/  FMUL R2, R28, R11 ;  /* 0x0000000b1c027220 */ /* 0x002fc60000400000 */
[----:B------:R1:W-:Y:S04]  /*2c670*/  STL [R1+0x54], R3 ;  /* 0x0000540301007387 */ /* 0x0003e80000100800 */
[----:B------:R2:W-:Y:S01]  /*2c680*/  STL [R1+0x48], R2 ;  /* 0x0000480201007387 */ /* 0x0005e20000100800 */
[C---:B0-----:R-:W-:Y:S01]  /*2c690*/  FMUL R6, R28.reuse, R14 ;  /* 0x0000000e1c067220 */ /* 0x041fe20000400000 */
[----:B-1----:R-:W-:-:S04]  /*2c6a0*/  FMUL R3, R28, R15 ;  /* 0x0000000f1c037220 */ /* 0x002fc80000400000 */
[----:B------:R0:W-:Y:S01]  /*2c6b0*/  STL [R1+0x38], R6 ;  /* 0x0000380601007387 */ /* 0x0001e20000100800 */
[----:B--2---:R-:W-:-:S03]  /*2c6c0*/  FMUL R2, R28, R18 ;  /* 0x000000121c027220 */ /* 0x004fc60000400000 */
[----:B------:R1:W-:Y:S04]  /*2c6d0*/  STL [R1+0x2c], R3 ;  /* 0x00002c0301007387 */ /* 0x0003e80000100800 */
[----:B------:R2:W-:Y:S01]  /*2c6e0*/  STL [R1+0x30], R2 ;  /* 0x0000300201007387 */ /* 0x0005e20000100800 */
[C---:B0-----:R-:W-:Y:S01]  /*2c6f0*/  FMUL R6, R28.reuse, R19 ;  /* 0x000000131c067220 */ /* 0x041fe20000400000 */
[----:B-1----:R-:W-:-:S04]  /*2c700*/  FMUL R3, R28, R22 ;  /* 0x000000161c037220 */ /* 0x002fc80000400000 */
[----:B------:R0:W-:Y:S01]  /*2c710*/  STL [R1+0x18], R6 ;  /* 0x0000180601007387 */ /* 0x0001e20000100800 */
[----:B--2---:R-:W-:-:S03]  /*2c720*/  FMUL R2, R28, R23 ;  /* 0x000000171c027220 */ /* 0x004fc60000400000 */
[----:B------:R1:W-:Y:S01]  /*2c730*/  STL [R1+0x14], R3 ;  /* 0x0000140301007387 */ /* 0x0003e20000100800 */
[----:B------:R-:W-:-:S03]  /*2c740*/  FMUL R29, R28, R8 ;  /* 0x000000081c1d7220 */ /* 0x000fc60000400000 */
[----:B------:R2:W-:Y:S01]  /*2c750*/  STL [R1+0x10], R2 ;  /* 0x0000100201007387 */ /* 0x0005e20000100800 */
[C---:B0-----:R-:W-:Y:S01]  /*2c760*/  FMUL R6, R28.reuse, R13 ;  /* 0x0000000d1c067220 */ /* 0x041fe20000400000 */
[----:B-1----:R-:W-:-:S04]  /*2c770*/  FMUL R3, R28, R12 ;  /* 0x0000000c1c037220 */ /* 0x002fc80000400000 */
[----:B------:R-:W-:Y:S01]  /*2c780*/  STL [R1+0xc], R6 ;  /* 0x00000c0601007387 */ /* 0x000fe20000100800 */
[----:B--2---:R-:W-:-:S03]  /*2c790*/  FMUL R2, R28, R9 ;  /* 0x000000091c027220 */ /* 0x004fc60000400000 */
[----:B------:R-:W-:Y:S04]  /*2c7a0*/  STL [R1+0x8], R3 ;  /* 0x0000080301007387 */ /* 0x000fe80000100800 */
[----:B------:R-:W-:Y:S04]  /*2c7b0*/  STL [R1+0x1884], R29 ;  /* 0x0018841d01007387 */ /* 0x000fe80000100800 */
[----:B------:R0:W-:Y:S02]  /*2c7c0*/  STL [R1+0x4], R2 ;  /* 0x0000040201007387 */ /* 0x0001e40000100800 */
[----:B0-----:R-:W-:-:S05]  /*2c7d0*/  FMUL R2, R28, R5 ;  /* 0x000000051c027220 */ /* 0x001fca0000400000 */
[----:B------:R-:W-:Y:S04]  /*2c7e0*/  STL [R1], R2 ;  /* 0x0000000201007387 */ /* 0x000fe80000100800 */
[----:B------:R-:W2:Y:S04]  /*2c7f0*/  LDL.LU R29, [R1+0xd8] ;  /* 0x0000d800011d7983 */ /* 0x000ea80000300800 */
[----:B--2---:R0:W-:Y:S04]  /*2c800*/  STL [R1+0x1900], R29 ;  /* 0x0019001d01007387 */ /* 0x0041e80000100800 */
[----:B0-----:R-:W2:Y:S04]  /*2c810*/  LDL R29, [R1+0xcc] ;  /* 0x0000cc00011d7983 */ /* 0x001ea80000100800 */
        /* <DEDUP_REMOVED lines=11> */
[----:B0-----:R-:W2:Y:S01]  /*2c8d0*/  LDL R29, [R1+0xb4] ;  /* 0x0000b400011d7983 */ /* 0x001ea20000100800 */
[----:B------:R-:W-:-:S04]  /*2c8e0*/  @P2 FMUL R4, R4, 0.25 ;  /* 0x3e80000004042820 */ /* 0x000fc80000400000 */
[----:B------:R-:W-:Y:S01]  /*2c8f0*/  @!P3 FMUL R4, R4, 16777216 ;  /* 0x4b8000000404b820 */ /* 0x000fe20000400000 */
[----:B------:R-:W-:Y:S01]  /*2c900*/  IMAD.MOV.U32 R3, RZ, RZ, R0 ;  /* 0x000000ffff037224 */ /* 0x000fe200078e0000 */
[----:B--2---:R0:W-:Y:S04]  /*2c910*/  STL [R1+0x191c], R29 ;  /* 0x00191c1d01007387 */ /* 0x0041e80000100800 */
[----:B0-----:R-:W2:Y:S04]  /*2c920*/  LDL R29, [R1+0xb0] ;  /* 0x0000b000011d7983 */ /* 0x001ea80000100800 */
        /* <DEDUP_REMOVED lines=10> */
[----:B------:R-:W3:Y:S01]  /*2c9d0*/  LDL.LU R9, [R1+0x114] ;  /* 0x0001140001097983 */ /* 0x000ee20000300800 */
[----:B------:R-:W-:-:S03]  /*2c9e0*/  FMUL R28, R28, R4 ;  /* 0x000000041c1c7220 */ /* 0x000fc60000400000 */
        /* <DEDUP_REMOVED lines=12> */
[----:B----4-:R-:W-:-:S03]  /*2cab0*/  FSETP.GEU.AND P4, PT, |R26|, 1.175494350822287508e-38, PT ;  /* 0x008000001a00780b */ /* 0x010fc60003f8e200 */
[----:B------:R-:W4:Y:S01]  /*2cac0*/  LDL.LU R14, [R1+0x1a4] ;  /* 0x0001a400010e7983 */ /* 0x000f220000300800 */
[----:B------:R-:W-:-:S03]  /*2cad0*/  FSETP.GT.AND P2, PT, |R26|, 8.50705917302346158658e+37, PT ;  /* 0x7e8000001a00780b */ /* 0x000fc60003f44200 */
[----:B------:R0:W-:Y:S04]  /*2cae0*/  STL [R1+0x1888], R28 ;  /* 0x0018881c01007387 */ /* 0x0001e80000100800 */
[----:B0-----:R-:W4:Y:S04]  /*2caf0*/  LDL.LU R28, [R1+0xd4] ;  /* 0x0000d400011c7983 */ /* 0x001f280000300800 */
[----:B------:R0:W-:Y:S04]  /*2cb00*/  STL [R1+0x18dc], R26 ;  /* 0x0018dc1a01007387 */ /* 0x0001e80000100800 */
[----:B0-----:R-:W3:Y:S01]  /*2cb10*/  LDL.LU R26, [R1+0xd0] ;  /* 0x0000d000011a7983 */ /* 0x001ee20000300800 */
[----:B--2---:R-:W-:-:S05]  /*2cb20*/  @P1 FMUL R29, R29, 0.25 ;  /* 0x3e8000001d1d1820 */ /* 0x004fca0000400000 */
[----:B------:R0:W-:Y:S04]  /*2cb30*/  @P1 STL [R1+0xb0], R29 ;  /* 0x0000b01d01001387 */ /* 0x0001e80000100800 */
[----:B0-----:R-:W2:Y:S02]  /*2cb40*/  LDL.LU R29, [R1+0x191c] ;  /* 0x00191c00011d7983 */ /* 0x001ea40000300800 */
        /* <DEDUP_REMOVED lines=17> */
[----:B0-----:R-:W2:Y:S01]  /*2cc60*/  LDL.LU R29, [R1+0x1904] ;  /* 0x00190400011d7983 */ /* 0x001ea20000300800 */
[----:B---3--:R-:W-:Y:S01]  /*2cc70*/  @P1 FMUL R26, R26, 0.25 ;  /* 0x3e8000001a1a1820 */ /* 0x008fe20000400000 */
[----:B--2---:R-:W-:-:S05]  /*2cc80*/  @P1 FMUL R29, R29, 0.25 ;  /* 0x3e8000001d1d1820 */ /* 0x004fca0000400000 */
[----:B------:R0:W-:Y:S04]  /*2cc90*/  @P1 STL [R1+0xcc], R29 ;  /* 0x0000cc1d01001387 */ /* 0x0001e80000100800 */
[----:B0-----:R-:W2:Y:S04]  /*2cca0*/  LDL.LU R29, [R1+0x1900] ;  /* 0x00190000011d7983 */ /* 0x001ea80000300800 */
[----:B------:R0:W-:Y:S04]  /*2ccb0*/  STL [R1+0x18e0], R26 ;  /* 0x0018e01a01007387 */ /* 0x0001e80000100800 */
[----:B0-----:R-:W3:Y:S04]  /*2ccc0*/  LDL R26, [R1+0xcc] ;  /* 0x0000cc00011a7983 */ /* 0x001ee80000100800 */
[----:B---3--:R0:W-:Y:S04]  /*2ccd0*/  STL [R1+0x18e4], R26 ;  /* 0x0018e41a01007387 */ /* 0x0081e80000100800 */
        /* <DEDUP_REMOVED lines=37> */
[----:B0-----:R-:W3:Y:S01]  /*2cf30*/  LDL.LU R26, [R1+0x18e0] ;  /* 0x0018e000011a7983 */ /* 0x001ee20000300800 */
[----:B----4-:R-:W-:-:S04]  /*2cf40*/  @P1 FMUL R28, R28, 0.25 ;  /* 0x3e8000001c1c1820 */ /* 0x010fc80000400000 */
[----:B------:R-:W-:Y:S01]  /*2cf50*/  @!P3 FMUL R28, R28, 16777216 ;  /* 0x4b8000001c1cb820 */ /* 0x000fe20000400000 */
[----:B---3--:R-:W-:-:S05]  /*2cf60*/  @!P3 FMUL R26, R26, 16777216 ;  /* 0x4b8000001a1ab820 */ /* 0x008fca0000400000 */
[----:B------:R0:W-:Y:S04]  /*2cf70*/  STL [R1+0xd0], R26 ;  /* 0x0000d01a01007387 */ /* 0x0001e80000100800 */
[----:B0-----:R-:W3:Y:S04]  /*2cf80*/  LDL.LU R26, [R1+0x18dc] ;  /* 0x0018dc00011a7983 */ /* 0x001ee80000300800 */
[----:B------:R0:W-:Y:S04]  /*2cf90*/  STL [R1+0x18b8], R28 ;  /* 0x0018b81c01007387 */ /* 0x0001e80000100800 */
[----:B0-----:R-:W4:Y:S04]  /*2cfa0*/  LDL.LU R28, [R1+0xcc] ;  /* 0x0000cc00011c7983 */ /* 0x001f280000300800 */
[----:B----4-:R0:W-:Y:S04]  /*2cfb0*/  STL [R1+0x18bc], R28 ;  /* 0x0018bc1c01007387 */ /* 0x0101e80000100800 */
        /* <DEDUP_REMOVED lines=10> */
[----:B0-----:R-:W4:Y:S01]  /*2d060*/  LDL.LU R28, [R1+0xb4] ;  /* 0x0000b400011c7983 */ /* 0x001f220000300800 */
[----:B------:R-:W-:-:S04]  /*2d070*/  @P1 FMUL R27, R27, 0.25 ;  /* 0x3e8000001b1b1820 */ /* 0x000fc80000400000 */
[----:B------:R-:W-:Y:S01]  /*2d080*/  @!P3 FMUL R27, R27, 16777216 ;  /* 0x4b8000001b1bb820 */ /* 0x000fe20000400000 */
[----:B------:R-:W-:Y:S01]  /*2d090*/  @P1 FMUL R3, R3, 0.25 ;  /* 0x3e80000003031820 */ /* 0x000fe20000400000 */
[----:B----4-:R0:W-:Y:S04]  /*2d0a0*/  STL [R1+0x18d4], R28 ;  /* 0x0018d41c01007387 */ /* 0x0101e80000100800 */
[----:B0-----:R-:W4:Y:S01]  /*2d0b0*/  LDL.LU R28, [R1+0xb0] ;  /* 0x0000b000011c7983 */ /* 0x001f220000300800 */
[----:B------:R-:W0:Y:S01]  /*2d0c0*/  MUFU.RCP R27, R27 ;  /* 0x0000001b001b7308 */ /* 0x000e220000001000 */
[----:B------:R-:W-:Y:S01]  /*2d0d0*/  @!P3 FMUL R3, R3, 16777216 ;  /* 0x4b8000000303b820 */ /* 0x000fe20000400000 */
[----:B---3--:R-:W-:-:S04]  /*2d0e0*/  @P2 FMUL R26, R26, 0.25 ;  /* 0x3e8000001a1a2820 */ /* 0x008fc80000400000 */
[----:B------:R-:W-:Y:S01]  /*2d0f0*/  @!P4 FMUL R26, R26, 16777216 ;  /* 0x4b8000001a1ac820 */ /* 0x000fe20000400000 */
[----:B----4-:R1:W-:Y:S02]  /*2d100*/  STL [R1+0x18d8], R28 ;  /* 0x0018d81c01007387 */ /* 0x0103e40000100800 */
[----:B-1----:R-:W-:Y:S02]  /*2d110*/  MOV R28, R3 ;  /* 0x00000003001c7202 */ /* 0x002fe40000000f00 */
[----:B------:R1:W3:Y:S03]  /*2d120*/  MUFU.RCP R3, R26 ;  /* 0x0000001a00037308 */ /* 0x0002e60000001000 */
[C---:B0-----:R-:W-:Y:S01]  /*2d130*/  FMUL R28, R27.reuse, R28 ;  /* 0x0000001c1b1c7220 */ /* 0x041fe20000400000 */
[----:B-1----:R-:W4:Y:S04]  /*2d140*/  LDL.LU R26, [R1+0xd0] ;  /* 0x0000d000011a7983 */ /* 0x002f280000300800 */
[----:B------:R0:W-:Y:S04]  /*2d150*/  STL [R1+0x210], R28 ;  /* 0x0002101c01007387 */ /* 0x0001e80000100800 */
[----:B0-----:R-:W2:Y:S02]  /*2d160*/  LDL.LU R28, [R1+0x18d8] ;  /* 0x0018d800011c7983 */ /* 0x001ea40000300800 */
[----:B--2---:R-:W-:-:S05]  /*2d170*/  FMUL R28, R27, R28 ;  /* 0x0000001c1b1c7220 */ /* 0x004fca0000400000 */
        /* <DEDUP_REMOVED lines=19> */
[----:B0-----:R-:W2:Y:S01]  /*2d2b0*/  LDL.LU R28, [R1+0x18bc] ;  /* 0x0018bc00011c7983 */ /* 0x001ea20000300800 */
[----:B------:R-:W-:Y:S01]  /*2d2c0*/  @P1 FMUL R29, R29, 0.25 ;  /* 0x3e8000001d1d1820 */ /* 0x000fe20000400000 */
[----:B--2---:R-:W-:-:S05]  /*2d2d0*/  FMUL R28, R27, R28 ;  /* 0x0000001c1b1c7220 */ /* 0x004fca0000400000 */
[----:B------:R0:W-:Y:S04]  /*2d2e0*/  STL [R1+0xc8], R28 ;  /* 0x0000c81c01007387 */ /* 0x0001e80000100800 */
[----:B0-----:R-:W2:Y:S01]  /*2d2f0*/  LDL.LU R28, [R1+0x18b8] ;  /* 0x0018b800011c7983 */ /* 0x001ea20000300800 */
[----:B------:R-:W-:Y:S01]  /*2d300*/  @P1 FMUL R23, R23, 0.25 ;  /* 0x3e80000017171820 */ /* 0x000fe20000400000 */
[----:B----4-:R-:W-:Y:S01]  /*2d310*/  FMUL R26, R27, R26 ;  /* 0x0000001a1b1a7220 */ /* 0x010fe20000400000 */
[----:B------:R-:W-:Y:S01]  /*2d320*/  @P1 FMUL R22, R22, 0.25 ;  /* 0x3e80000016161820 */ /* 0x000fe20000400000 */
[----:B------:R-:W-:Y:S01]  /*2d330*/  @!P3 FMUL R29, R29, 16777216 ;  /* 0x4b8000001d1db820 */ /* 0x000fe20000400000 */
[----:B------:R-:W-:Y:S01]  /*2d340*/  @P1 FMUL R19, R19, 0.25 ;  /* 0x3e80000013131820 */ /* 0x000fe20000400000 */
[----:B------:R-:W-:Y:S01]  /*2d350*/  @P1 FMUL R15, R15, 0.25 ;  /* 0x3e8000000f0f1820 */ /* 0x000fe20000400000 */
[----:B------:R-:W-:Y:S01]  /*2d360*/  @!P3 FMUL R23, R23, 16777216 ;  /* 0x4b8000001717b820 */ /* 0x000fe20000400000 */
[----:B------:R-:W-:Y:S01]  /*2d370*/  @P1 FMUL R18, R18, 0.25 ;  /* 0x3e80000012121820 */ /* 0x000fe20000400000 */
[----:B------:R0:W-:Y:S01]  /*2d380*/  STL [R1+0xc0], R26 ;  /* 0x0000c01a01007387 */ /* 0x0001e20000100800 */
[----:B------:R-:W-:Y:S01]  /*2d390*/  @P1 FMUL R11, R11, 0.25 ;  /* 0x3e8000000b0b1820 */ /* 0x000fe20000400000 */
[----:B------:R-:W-:Y:S01]  /*2d3a0*/  @!P3 FMUL R22, R22, 16777216 ;  /* 0x4b8000001616b820 */ /* 0x000fe20000400000 */
[----:B------:R-:W-:Y:S01]  /*2d3b0*/  @P1 FMUL R25, R25, 0.25 ;  /* 0x3e80000019191820 */ /* 0x000fe20000400000 */
[----:B------:R-:W-:Y:S01]  /*2d3c0*/  @!P3 FMUL R19, R19, 16777216 ;  /* 0x4b8000001313b820 */ /* 0x000fe20000400000 */
[----:B------:R-:W-:Y:S01]  /*2d3d0*/  @!P3 FMUL R15, R15, 16777216 ;  /* 0x4b8000000f0fb820 */ /* 0x000fe20000400000 */
[C---:B------:R-:W-:Y:S01]  /*2d3e0*/  FMUL R23, R27.reuse, R23 ;  /* 0x000000171b177220 */ /* 0x040fe20000400000 */
[----:B------:R-:W-:Y:S01]  /*2d3f0*/  @!P3 FMUL R18, R18, 16777216 ;  /* 0x4b8000001212b820 */ /* 0x000fe20000400000 */
[----:B0-----:R-:W-:Y:S01]  /*2d400*/  FMUL R26, R27, R29 ;  /* 0x0000001d1b1a7220 */ /* 0x001fe20000400000 */
[----:B------:R-:W-:Y:S01]  /*2d410*/  @P1 FMUL R24, R24, 0.25 ;  /* 0x3e80000018181820 */ /* 0x000fe20000400000 */
[----:B------:R-:W-:Y:S01]  /*2d420*/  @!P3 FMUL R11, R11, 16777216 ;  /* 0x4b8000000b0bb820 */ /* 0x000fe20000400000 */
[----:B------:R-:W-:Y:S01]  /*2d430*/  FMUL R22, R27, R22 ;  /* 0x000000161b167220 */ /* 0x000fe20000400000 */
[----:B------:R-:W-:Y:S01]  /*2d440*/  @P1 FMUL R10, R10, 0.25 ;  /* 0x3e8000000a0a1820 */ /* 0x000fe20000400000 */
[----:B------:R-:W-:Y:S01]  /*2d450*/  @!P3 FMUL R25, R25, 16777216 ;  /* 0x4b8000001919b820 */ /* 0x000fe20000400000 */
[C---:B------:R-:W-:Y:S01]  /*2d460*/  FMUL R19, R27.reuse, R19 ;  /* 0x000000131b137220 */ /* 0x040fe20000400000 */
[----:B------:R-:W-:Y:S01]  /*2d470*/  FMUL R18, R27, R18 ;  /* 0x000000121b127220 */ /* 0x000fe20000400000 */
[----:B------:R-:W-:Y:S01]  /*2d480*/  @P1 FMUL R13, R13, 0.25 ;  /* 0x3e8000000d0d1820 */ /* 0x000fe20000400000 */
[----:B------:R-:W-:Y:S01]  /*2d490*/  @!P3 FMUL R24, R24, 16777216 ;  /* 0x4b8000001818b820 */ /* 0x000fe20000400000 */
[----:B------:R-:W-:Y:S01]  /*2d4a0*/  @P1 FMUL R9, R9, 0.25 ;  /* 0x3e80000009091820 */ /* 0x000fe20000400000 */
[----:B------:R-:W-:Y:S01]  /*2d4b0*/  @!P3 FMUL R10, R10, 16777216 ;  /* 0x4b8000000a0ab820 */ /* 0x000fe20000400000 */
[----:B------:R-:W-:Y:S01]  /*2d4c0*/  FMUL R25, R27, R25 ;  /* 0x000000191b197220 */ /* 0x000fe20000400000 */
[----:B------:R-:W-:Y:S01]  /*2d4d0*/  @!P3 FMUL R13, R13, 16777216 ;  /* 0x4b8000000d0db820 */ /* 0x000fe20000400000 */
[----:B------:R-:W-:Y:S01]  /*2d4e0*/  FMUL R24, R27, R24 ;  /* 0x000000181b187220 */ /* 0x000fe20000400000 */
[----:B------:R-:W-:Y:S01]  /*2d4f0*/  @!P3 FMUL R9, R9, 16777216 ;  /* 0x4b8000000909b820 */ /* 0x000fe20000400000 */
[----:B--2---:R-:W-:-:S05]  /*2d500*/  FMUL R28, R27, R28 ;  /* 0x0000001c1b1c7220 */ /* 0x004fca0000400000 */
[----:B------:R-:W-:Y:S04]  /*2d510*/  STL [R1+0xc4], R28 ;  /* 0x0000c41c01007387 */ /* 0x000fe80000100800 */
[----:B------:R0:W-:Y:S04]  /*2d520*/  STL [R1+0xbc], R26 ;  /* 0x0000bc1a01007387 */ /* 0x0001e80000100800 */
[----:B------:R1:W-:Y:S01]  /*2d530*/  STL [R1+0xb8], R23 ;  /* 0x0000b81701007387 */ /* 0x0003e20000100800 */
[----:B0-----:R-:W-:-:S03]  /*2d540*/  FMUL R26, R27, R15 ;  /* 0x0000000f1b1a7220 */ /* 0x001fc60000400000 */
[----:B------:R-:W-:Y:S01]  /*2d550*/  STL [R1+0xb4], R22 ;  /* 0x0000b41601007387 */ /* 0x000fe20000100800 */
[----:B-1----:R-:W-:-:S03]  /*2d560*/  FMUL R23, R27, R11 ;  /* 0x0000000b1b177220 */ /* 0x002fc60000400000 */
[----:B------:R0:W-:Y:S04]  /*2d570*/  STL [R1+0xb0], R19 ;  /* 0x0000b01301007387 */ /* 0x0001e80000100800 */
[----:B------:R-:W-:Y:S04]  /*2d580*/  STL [R1+0x188c], R26 ;  /* 0x00188c1a01007387 */ /* 0x000fe80000100800 */
[----:B------:R1:W-:Y:S01]  /*2d590*/  STL [R1+0xac], R18 ;  /* 0x0000ac1201007387 */ /* 0x0003e20000100800 */
[----:B0-----:R-:W-:-:S03]  /*2d5a0*/  FMUL R19, R27, R10 ;  /* 0x0000000a1b137220 */ /* 0x001fc60000400000 */
[----:B------:R0:W-:Y:S04]  /*2d5b0*/  STL [R1+0x18b4], R23 ;  /* 0x0018b41701007387 */ /* 0x0001e80000100800 */
[----:B------:R-:W-:Y:S01]  /*2d5c0*/  STL [R1+0x1890], R25 ;  /* 0x0018901901007387 */ /* 0x000fe20000100800 */
[C---:B------:R-:W-:Y:S01]  /*2d5d0*/  FMUL R22, R27.reuse, R9 ;  /* 0x000000091b167220 */ /* 0x040fe20000400000 */
[----:B-1----:R-:W-:Y:S02]  /*2d5e0*/  FMUL R18, R27, R13 ;  /* 0x0000000d1b127220 */ /* 0x002fe40000400000 */
[----:B------:R-:W2:Y:S04]  /*2d5f0*/  LDL.LU R10, [R1+0x150] ;  /* 0x00015000010a7983 */ /* 0x000ea80000300800 */
[----:B------:R-:W4:Y:S04]  /*2d600*/  LDL.LU R29, [R1+0x178] ;  /* 0x00017800011d7983 */ /* 0x000f280000300800 */
[----:B------:R-:W-:Y:S04]  /*2d610*/  STL [R1+0x1894], R24 ;  /* 0x0018941801007387 */ /* 0x000fe80000100800 */
[----:B------:R-:W2:Y:S04]  /*2d620*/  LDL.LU R13, [R1+0x164] ;  /* 0x00016400010d7983 */ /* 0x000ea80000300800 */
[----:B------:R-:W4:Y:S04]  /*2d630*/  LDL.LU R9, [R1+0x174] ;  /* 0x0001740001097983 */ /* 0x000f280000300800 */
[----:B------:R-:W2:Y:S04]  /*2d640*/  LDL.LU R11, [R1+0x19c] ;  /* 0x00019c00010b7983 */ /* 0x000ea80000300800 */
[----:B------:R-:W2:Y:S01]  /*2d650*/  LDL.LU R28, [R1+0x1a0] ;  /* 0x0001a000011c7983 */ /* 0x000ea20000300800 */
[----:B------:R-:W-:Y:S01]  /*2d660*/  @P1 FMUL R21, R21, 0.25 ;  /* 0x3e80000015151820 */ /* 0x000fe20000400000 */
[----:B------:R-:W-:Y:S01]  /*2d670*/  @P1 FMUL R0, R0, 0.25 ;  /* 0x3e80000000001820 */ /* 0x000fe20000400000 */
[----:B------:R-:W-:Y:S01]  /*2d680*/  @P1 FMUL R2, R2, 0.25 ;  /* 0x3e80000002021820 */ /* 0x000fe20000400000 */
[----:B------:R-:W-:Y:S01]  /*2d690*/  @P2 FMUL R8, R8, 0.25 ;  /* 0x3e80000008082820 */ /* 0x000fe20000400000 */
[----:B------:R-:W-:Y:S01]  /*2d6a0*/  @P2 FMUL R7, R7, 0.25 ;  /* 0x3e80000007072820 */ /* 0x000fe20000400000 */
[----:B------:R-:W-:Y:S01]  /*2d6b0*/  @P1 FMUL R20, R20, 0.25 ;  /* 0x3e80000014141820 */ /* 0x000fe20000400000 */
[----:B------:R-:W-:Y:S01]  /*2d6c0*/  @P2 FMUL R12, R12, 0.25 ;  /* 0x3e8000000c0c2820 */ /* 0x000fe20000400000 */
[----:B------:R-:W-:Y:S01]  /*2d6d0*/  @P2 FMUL R6, R6, 0.25 ;  /* 0x3e80000006062820 */ /* 0x000fe20000400000 */
[----:B------:R-:W-:Y:S01]  /*2d6e0*/  @!P3 FMUL R21, R21, 16777216 ;  /* 0x4b8000001515b820 */ /* 0x000fe20000400000 */
[----:B------:R-:W-:Y:S01]  /*2d6f0*/  @!P3 FMUL R0, R0, 16777216 ;  /* 0x4b8000000000b820 */ /* 0x000fe20000400000 */
[----:B------:R-:W-:Y:S01]  /*2d700*/  @!P3 FMUL R2, R2, 16777216 ;  /* 0x4b8000000202b820 */ /* 0x000fe20000400000 */
[----:B------:R-:W-:Y:S01]  /*2d710*/  @!P4 FMUL R8, R8, 16777216 ;  /* 0x4b8000000808c820 */ /* 0x000fe20000400000 */
[----:B------:R-:W-:Y:S01]  /*2d720*/  @!P4 FMUL R7, R7, 16777216 ;  /* 0x4b8000000707c820 */ /* 0x000fe20000400000 */
        /* <DEDUP_REMOVED lines=8> */
[C---:B------:R-:W-:Y:S01]  /*2d7b0*/  FMUL R21, R27.reuse, R21 ;  /* 0x000000151b157220 */ /* 0x040fe20000400000 */
[C---:B------:R-:W-:Y:S01]  /*2d7c0*/  FMUL R0, R27.reuse, R0 ;  /* 0x000000001b007220 */ /* 0x040fe20000400000 */
[----:B------:R-:W-:Y:S01]  /*2d7d0*/  FMUL R2, R27, R2 ;  /* 0x000000021b027220 */ /* 0x000fe20000400000 */
[C---:B---3--:R-:W-:Y:S01]  /*2d7e0*/  FMUL R8, R3.reuse, R8 ;  /* 0x0000000803087220 */ /* 0x048fe20000400000 */
[----:B------:R-:W-:Y:S01]  /*2d7f0*/  FMUL R7, R3, R7 ;  /* 0x0000000703077220 */ /* 0x000fe20000400000 */
[----:B------:R-:W-:Y:S01]  /*2d800*/  @!P3 FMUL R5, R5, 16777216 ;  /* 0x4b8000000505b820 */ /* 0x000fe20000400000 */
[----:B------:R-:W-:Y:S01]  /*2d810*/  @!P3 FMUL R17, R17, 16777216 ;  /* 0x4b8000001111b820 */ /* 0x000fe20000400000 */
[----:B------:R-:W-:Y:S01]  /*2d820*/  @!P3 FMUL R4, R4, 16777216 ;  /* 0x4b8000000404b820 */ /* 0x000fe20000400000 */
[----:B------:R-:W-:Y:S01]  /*2d830*/  @!P3 FMUL R16, R16, 16777216 ;  /* 0x4b8000001010b820 */ /* 0x000fe20000400000 */
[----:B------:R-:W-:Y:S01]  /*2d840*/  @!P3 FMUL R14, R14, 16777216 ;  /* 0x4b8000000e0eb820 */ /* 0x000fe20000400000 */
[C---:B------:R-:W-:Y:S01]  /*2d850*/  FMUL R12, R3.reuse, R12 ;  /* 0x0000000c030c7220 */ /* 0x040fe20000400000 */
[----:B------:R-:W-:Y:S01]  /*2d860*/  FMUL R6, R3, R6 ;  /* 0x0000000603067220 */ /* 0x000fe20000400000 */
[C---:B------:R-:W-:Y:S01]  /*2d870*/  FMUL R20, R27.reuse, R20 ;  /* 0x000000141b147220 */ /* 0x040fe20000400000 */
[----:B------:R-:W-:Y:S01]  /*2d880*/  STL [R1+0x1898], R22 ;  /* 0x0018981601007387 */ /* 0x000fe20000100800 */
[C---:B------:R-:W-:Y:S01]  /*2d890*/  FMUL R5, R27.reuse, R5 ;  /* 0x000000051b057220 */ /* 0x040fe20000400000 */
[----:B------:R-:W-:-:S02]  /*2d8a0*/  FMUL R17, R27, R17 ;  /* 0x000000111b117220 */ /* 0x000fc40000400000 */
[----:B------:R-:W-:Y:S01]  /*2d8b0*/  STL [R1+0x189c], R21 ;  /* 0x00189c1501007387 */ /* 0x000fe20000100800 */
[C---:B------:R-:W-:Y:S01]  /*2d8c0*/  FMUL R4, R27.reuse, R4 ;  /* 0x000000041b047220 */ /* 0x040fe20000400000 */
[C---:B------:R-:W-:Y:S01]  /*2d8d0*/  FMUL R16, R27.reuse, R16 ;  /* 0x000000101b107220 */ /* 0x040fe20000400000 */
[----:B------:R-:W-:Y:S01]  /*2d8e0*/  F2FP.BF16.F32.PACK_AB R8, R8, R7 ;  /* 0x000000070808723e */ /* 0x000fe200000010ff */
[----:B------:R-:W-:Y:S01]  /*2d8f0*/  STL [R1+0x18a0], R0 ;  /* 0x0018a00001007387 */ /* 0x000fe20000100800 */
[----:B------:R-:W-:Y:S01]  /*2d900*/  FMUL R27, R27, R14 ;  /* 0x0000000e1b1b7220 */ /* 0x000fe20000400000 */
[----:B------:R-:W-:Y:S02]  /*2d910*/  F2FP.BF16.F32.PACK_AB R12, R12, R6 ;  /* 0x000000060c0c723e */ /* 0x000fe400000010ff */
[----:B------:R-:W-:Y:S04]  /*2d920*/  STL [R1+0x18a4], R2 ;  /* 0x0018a40201007387 */ /* 0x000fe80000100800 */
[----:B------:R-:W-:Y:S04]  /*2d930*/  STL [R1+0x18a8], R20 ;  /* 0x0018a81401007387 */ /* 0x000fe80000100800 */
[----:B------:R-:W3:Y:S04]  /*2d940*/  LDL.LU R14, [R1+0x17c] ;  /* 0x00017c00010e7983 */ /* 0x000ee80000300800 */
[----:B------:R-:W3:Y:S04]  /*2d950*/  LDL.LU R15, [R1+0x15c] ;  /* 0x00015c00010f7983 */ /* 0x000ee80000300800 */
[----:B0-----:R-:W3:Y:S04]  /*2d960*/  LDL.LU R23, [R1+0x188] ;  /* 0x0001880001177983 */ /* 0x001ee80000300800 */
[----:B------:R-:W-:Y:S04]  /*2d970*/  STL [R1+0x18ac], R8 ;  /* 0x0018ac0801007387 */ /* 0x000fe80000100800 */
[----:B------:R0:W-:Y:S04]  /*2d980*/  STL [R1+0x18b0], R12 ;  /* 0x0018b00c01007387 */ /* 0x0001e80000100800 */
[----:B0-----:R-:W3:Y:S01]  /*2d990*/  LDL.LU R12, [R1+0x180] ;  /* 0x00018000010c7983 */ /* 0x001ee20000300800 */
[----:B----4-:R-:W-:Y:S01]  /*2d9a0*/  @P2 FMUL R9, R9, 0.25 ;  /* 0x3e80000009092820 */ /* 0x010fe20000400000 */
[----:B--2---:R-:W-:-:S03]  /*2d9b0*/  @P2 FMUL R11, R11, 0.25 ;  /* 0x3e8000000b0b2820 */ /* 0x004fc60000400000 */
[----:B------:R-:W-:Y:S01]  /*2d9c0*/  @!P4 FMUL R9, R9, 16777216 ;  /* 0x4b8000000909c820 */ /* 0x000fe20000400000 */
[----:B------:R-:W-:-:S03]  /*2d9d0*/  @!P4 FMUL R11, R11, 16777216 ;  /* 0x4b8000000b0bc820 */ /* 0x000fc60000400000 */
[C---:B------:R-:W-:Y:S01]  /*2d9e0*/  FMUL R9, R3.reuse, R9 ;  /* 0x0000000903097220 */ /* 0x040fe20000400000 */
[----:B------:R-:W-:-:S05]  /*2d9f0*/  FMUL R11, R3, R11 ;  /* 0x0000000b030b7220 */ /* 0x000fca0000400000 */
[----:B------:R-:W-:Y:S02]  /*2da00*/  F2FP.BF16.F32.PACK_AB R9, R9, R11 ;  /* 0x0000000b0909723e */ /* 0x000fe400000010ff */
[----:B------:R-:W2:Y:S01]  /*2da10*/  LDL.LU R11, [R1+0x154] ;  /* 0x00015400010b7983 */ /* 0x000ea20000300800 */
[----:B------:R-:W-:Y:S01]  /*2da20*/  @P2 FMUL R13, R13, 0.25 ;  /* 0x3e8000000d0d2820 */ /* 0x000fe20000400000 */
[----:B------:R-:W-:-:S03]  /*2da30*/  @P2 FMUL R28, R28, 0.25 ;  /* 0x3e8000001c1c2820 */ /* 0x000fc60000400000 */
[----:B------:R-:W-:Y:S01]  /*2da40*/  @!P4 FMUL R13, R13, 16777216 ;  /* 0x4b8000000d0dc820 */ /* 0x000fe20000400000 */
[----:B------:R-:W-:-:S03]  /*2da50*/  @!P4 FMUL R28, R28, 16777216 ;  /* 0x4b8000001c1cc820 */ /* 0x000fc60000400000 */
[C---:B------:R-:W-:Y:S01]  /*2da60*/  FMUL R13, R3.reuse, R13 ;  /* 0x0000000d030d7220 */ /* 0x040fe20000400000 */
[----:B------:R-:W-:-:S05]  /*2da70*/  FMUL R7, R3, R28 ;  /* 0x0000001c03077220 */ /* 0x000fca0000400000 */
[----:B------:R-:W-:Y:S02]  /*2da80*/  F2FP.BF16.F32.PACK_AB R13, R13, R7 ;  /* 0x000000070d0d723e */ /* 0x000fe400000010ff */
[----:B------:R-:W4:Y:S01]  /*2da90*/  LDL.LU R7, [R1+0x1a8] ;  /* 0x0001a80001077983 */ /* 0x000f220000300800 */
[----:B------:R-:W-:Y:S01]  /*2daa0*/  @P2 FMUL R10, R10, 0.25 ;  /* 0x3e8000000a0a2820 */ /* 0x000fe20000400000 */
[----:B------:R-:W-:Y:S02]  /*2dab0*/  @P2 FMUL R29, R29, 0.25 ;  /* 0x3e8000001d1d2820 */ /* 0x000fe40000400000 */
[----:B------:R-:W4:Y:S01]  /*2dac0*/  LDL.LU R8, [R1+0xe8] ;  /* 0x0000e80001087983 */ /* 0x000f220000300800 */
[----:B------:R-:W-:Y:S01]  /*2dad0*/  @!P4 FMUL R10, R10, 16777216 ;  /* 0x4b8000000a0ac820 */ /* 0x000fe20000400000 */
[----:B------:R-:W-:Y:S01]  /*2dae0*/  @!P4 FMUL R29, R29, 16777216 ;  /* 0x4b8000001d1dc820 */ /* 0x000fe20000400000 */
[----:B------:R-:W-:Y:S01]  /*2daf0*/  F2FP.BF16.F32.PACK_AB R17, R17, R4 ;  /* 0x000000041111723e */ /* 0x000fe200000010ff */
[----:B------:R-:W4:Y:S01]  /*2db00*/  LDL.LU R20, [R1+0x100] ;  /* 0x0001000001147983 */ /* 0x000f220000300800 */
[C---:B------:R-:W-:Y:S01]  /*2db10*/  FMUL R10, R3.reuse, R10 ;  /* 0x0000000a030a7220 */ /* 0x040fe20000400000 */
[----:B------:R-:W-:-:S02]  /*2db20*/  FMUL R6, R3, R29 ;  /* 0x0000001d03067220 */ /* 0x000fc40000400000 */
[----:B------:R-:W4:Y:S03]  /*2db30*/  LDL.LU R2, [R1+0x10c] ;  /* 0x00010c0001027983 */ /* 0x000f260000300800 */
[----:B------:R-:W-:Y:S01]  /*2db40*/  F2FP.BF16.F32.PACK_AB R10, R10, R6 ;  /* 0x000000060a0a723e */ /* 0x000fe200000010ff */
[----:B------:R-:W0:Y:S01]  /*2db50*/  S2R R29, SR_TID.X ;  /* 0x00000000001d7919 */ /* 0x000e220000002100 */
[----:B------:R-:W-:Y:S01]  /*2db60*/  F2FP.BF16.F32.PACK_AB R16, R16, R27 ;  /* 0x0000001b1010723e */ /* 0x000fe200000010ff */
[----:B------:R-:W4:Y:S04]  /*2db70*/  LDL.LU R0, [R1+0x110] ;  /* 0x0001100001007983 */ /* 0x000f280000300800 */
[----:B------:R-:W4:Y:S01]  /*2db80*/  LDL.LU R21, [R1+0x11c] ;  /* 0x00011c0001157983 */ /* 0x000f220000300800 */
[----:B---3--:R-:W-:-:S03]  /*2db90*/  @P2 FMUL R14, R14, 0.25 ;  /* 0x3e8000000e0e2820 */ /* 0x008fc60000400000 */
[----:B------:R-:W3:Y:S01]  /*2dba0*/  LDL.LU R22, [R1+0x130] ;  /* 0x0001300001167983 */ /* 0x000ee20000300800 */
[----:B------:R-:W-:Y:S01]  /*2dbb0*/  @P2 FMUL R12, R12, 0.25 ;  /* 0x3e8000000c0c2820 */ /* 0x000fe20000400000 */
[----:B------:R-:W-:Y:S01]  /*2dbc0*/  @P2 FMUL R23, R23, 0.25 ;  /* 0x3e80000017172820 */ /* 0x000fe20000400000 */
[----:B------:R-:W-:Y:S01]  /*2dbd0*/  @P2 FMUL R15, R15, 0.25 ;  /* 0x3e8000000f0f2820 */ /* 0x000fe20000400000 */
[----:B------:R-:W-:Y:S01]  /*2dbe0*/  @!P4 FMUL R14, R14, 16777216 ;  /* 0x4b8000000e0ec820 */ /* 0x000fe20000400000 */
[----:B------:R-:W-:Y:S01]  /*2dbf0*/  @!P4 FMUL R12, R12, 16777216 ;  /* 0x4b8000000c0cc820 */ /* 0x000fe20000400000 */
[----:B------:R-:W3:Y:S03]  /*2dc00*/  LDL.LU R24, [R1+0x138] ;  /* 0x0001380001187983 */ /* 0x000ee60000300800 */
[----:B------:R-:W-:Y:S01]  /*2dc10*/  FMUL R6, R3, R12 ;  /* 0x0000000c03067220 */ /* 0x000fe20000400000 */
[----:B------:R-:W-:Y:S01]  /*2dc20*/  @!P4 FMUL R23, R23, 16777216 ;  /* 0x4b8000001717c820 */ /* 0x000fe20000400000 */
[----:B------:R-:W-:Y:S01]  /*2dc30*/  @!P4 FMUL R15, R15, 16777216 ;  /* 0x4b8000000f0fc820 */ /* 0x000fe20000400000 */
[----:B------:R-:W-:Y:S01]  /*2dc40*/  FMUL R14, R3, R14 ;  /* 0x0000000e030e7220 */ /* 0x000fe20000400000 */
[----:B0-----:R-:W-:Y:S01]  /*2dc50*/  SHF.L.U32 R27, R29, 0x2, RZ ;  /* 0x000000021d1b7819 */ /* 0x001fe200000006ff */
[C---:B------:R-:W-:Y:S01]  /*2dc60*/  FMUL R4, R3.reuse, R23 ;  /* 0x0000001703047220 */ /* 0x040fe20000400000 */
[----:B------:R-:W3:Y:S01]  /*2dc70*/  LDL.LU R25, [R1+0x140] ;  /* 0x0001400001197983 */ /* 0x000ee20000300800 */
[----:B------:R-:W-:-:S03]  /*2dc80*/  FMUL R15, R3, R15 ;  /* 0x0000000f030f7220 */ /* 0x000fc60000400000 */
[----:B------:R-:W3:Y:S01]  /*2dc90*/  LDL.LU R26, [R1+0x144] ;  /* 0x00014400011a7983 */ /* 0x000ee20000300800 */
[----:B------:R-:W-:-:S03]  /*2dca0*/  F2FP.BF16.F32.PACK_AB R18, R18, R5 ;  /* 0x000000051212723e */ /* 0x000fc600000010ff */
[----:B------:R-:W3:Y:S01]  /*2dcb0*/  LDL.LU R28, [R1+0x160] ;  /* 0x00016000011c7983 */ /* 0x000ee20000300800 */
[----:B------:R-:W-:-:S03]  /*2dcc0*/  LOP3.LUT R12, R27, 0x70, RZ, 0xc0, !PT ;  /* 0x000000701b0c7812 */ /* 0x000fc600078ec0ff */
[----:B------:R-:W3:Y:S01]  /*2dcd0*/  LDL.LU R29, [R1+0x168] ;  /* 0x00016800011d7983 */ /* 0x000ee20000300800 */
[----:B------:R-:W-:Y:S01]  /*2dce0*/  F2FP.BF16.F32.PACK_AB R15, R15, R4 ;  /* 0x000000040f0f723e */ /* 0x000fe200000010ff */
[----:B--2---:R-:W-:-:S04]  /*2dcf0*/  @P2 FMUL R11, R11, 0.25 ;  /* 0x3e8000000b0b2820 */ /* 0x004fc80000400000 */
[----:B------:R-:W-:-:S04]  /*2dd00*/  @!P4 FMUL R11, R11, 16777216 ;  /* 0x4b8000000b0bc820 */ /* 0x000fc80000400000 */
[----:B------:R-:W-:-:S05]  /*2dd10*/  FMUL R11, R3, R11 ;  /* 0x0000000b030b7220 */ /* 0x000fca0000400000 */
[----:B------:R-:W-:Y:S02]  /*2dd20*/  F2FP.BF16.F32.PACK_AB R11, R11, R6 ;  /* 0x000000060b0b723e */ /* 0x000fe400000010ff */
[----:B------:R-:W0:Y:S01]  /*2dd30*/  S2R R6, SR_TID.X ;  /* 0x0000000000067919 */ /* 0x000e220000002100 */
[----:B----4-:R-:W-:-:S04]  /*2dd40*/  @P2 FMUL R7, R7, 0.25 ;  /* 0x3e80000007072820 */ /* 0x010fc80000400000 */
[----:B------:R-:W-:-:S04]  /*2dd50*/  @!P4 FMUL R7, R7, 16777216 ;  /* 0x4b8000000707c820 */ /* 0x000fc80000400000 */
[----:B------:R-:W-:-:S05]  /*2dd60*/  FMUL R7, R3, R7 ;  /* 0x0000000703077220 */ /* 0x000fca0000400000 */
[----:B------:R-:W-:Y:S02]  /*2dd70*/  F2FP.BF16.F32.PACK_AB R14, R14, R7 ;  /* 0x000000070e0e723e */ /* 0x000fe400000010ff */
[----:B------:R-:W2:Y:S04]  /*2dd80*/  LDL.LU R7, [R1+0x18c] ;  /* 0x00018c0001077983 */ /* 0x000ea80000300800 */
[----:B------:R-:W4:Y:S04]  /*2dd90*/  LDL.LU R5, [R1+0x184] ;  /* 0x0001840001057983 */ /* 0x000f280000300800 */
[----:B------:R-:W3:Y:S04]  /*2dda0*/  LDL.LU R27, [R1+0x12c] ;  /* 0x00012c00011b7983 */ /* 0x000ee80000300800 */
[----:B------:R-:W2:Y:S01]  /*2ddb0*/  LDL.LU R4, [R1+0x14c] ;  /* 0x00014c0001047983 */ /* 0x000ea20000300800 */
[C---:B0-----:R-:W-:Y:S01]  /*2ddc0*/  LOP3.LUT R23, R6.reuse, 0x18, RZ, 0xc0, !PT ;  /* 0x0000001806177812 */ /* 0x041fe200078ec0ff */
[----:B------:R-:W-:-:S05]  /*2ddd0*/  IMAD.SHL.U32 R6, R6, 0x20, RZ ;  /* 0x0000002006067824 */ /* 0x000fca00078e00ff */
[----:B------:R-:W-:-:S04]  /*2dde0*/  LOP3.LUT R6, R6, 0xc60, RZ, 0xc0, !PT ;  /* 0x00000c6006067812 */ /* 0x000fc800078ec0ff */
[----:B------:R-:W-:Y:S02]  /*2ddf0*/  LEA R6, R23, R6, 0x9 ;  /* 0x0000000617067211 */ /* 0x000fe400078e48ff */
[----:B------:R-:W4:Y:S01]  /*2de00*/  LDL.LU R23, [R1+0x18b4] ;  /* 0x0018b40001177983 */ /* 0x000f220000300800 */
[----:B------:R-:W-:-:S04]  /*2de10*/  @P2 FMUL R8, R8, 0.25 ;  /* 0x3e80000008082820 */ /* 0x000fc80000400000 */
[----:B------:R-:W-:Y:S01]  /*2de20*/  @!P4 FMUL R8, R8, 16777216 ;  /* 0x4b8000000808c820 */ /* 0x000fe20000400000 */
[----:B------:R-:W-:-:S03]  /*2de30*/  LOP3.LUT R6, R6, R12, RZ, 0x3c, !PT ;  /* 0x0000000c06067212 */ /* 0x000fc600078e3cff */
[----:B------:R-:W-:Y:S01]  /*2de40*/  FMUL R8, R3, R8 ;  /* 0x0000000803087220 */ /* 0x000fe20000400000 */
[----:B----4-:R-:W-:Y:S02]  /*2de50*/  F2FP.BF16.F32.PACK_AB R19, R23, R19 ;  /* 0x000000131713723e */ /* 0x010fe400000010ff */
[----:B------:R-:W4:Y:S04]  /*2de60*/  LDL.LU R23, [R1+0x124] ;  /* 0x0001240001177983 */ /* 0x000f280000300800 */
[----:B------:R-:W4:Y:S04]  /*2de70*/  LDL.LU R12, [R1+0x18b0] ;  /* 0x0018b000010c7983 */ /* 0x000f280000300800 */
[----:B------:R0:W-:Y:S04]  /*2de80*/  STL [R1+0xa0], R8 ;  /* 0x0000a00801007387 */ /* 0x0001e80000100800 */
[----:B0-----:R-:W4:Y:S01]  /*2de90*/  LDL.LU R8, [R1+0x18ac] ;  /* 0x0018ac0001087983 */ /* 0x001f220000300800 */
[----:B------:R-:W-:Y:S01]  /*2dea0*/  @P2 FMUL R20, R20, 0.25 ;  /* 0x3e80000014142820 */ /* 0x000fe20000400000 */
[----:B------:R-:W-:Y:S01]  /*2deb0*/  @P2 FMUL R2, R2, 0.25 ;  /* 0x3e80000002022820 */ /* 0x000fe20000400000 */
[----:B------:R-:W-:-:S02]  /*2dec0*/  @P2 FMUL R0, R0, 0.25 ;  /* 0x3e80000000002820 */ /* 0x000fc40000400000 */
[----:B------:R-:W-:Y:S01]  /*2ded0*/  @!P4 FMUL R20, R20, 16777216 ;  /* 0x4b8000001414c820 */ /* 0x000fe20000400000 */
[----:B------:R-:W-:Y:S01]  /*2dee0*/  @P2 FMUL R21, R21, 0.25 ;  /* 0x3e80000015152820 */ /* 0x000fe20000400000 */
[----:B------:R-:W-:Y:S01]  /*2def0*/  @!P4 FMUL R2, R2, 16777216 ;  /* 0x4b8000000202c820 */ /* 0x000fe20000400000 */
[----:B------:R-:W-:Y:S01]  /*2df00*/  @!P4 FMUL R0, R0, 16777216 ;  /* 0x4b8000000000c820 */ /* 0x000fe20000400000 */
[----:B------:R-:W-:Y:S01]  /*2df10*/  FMUL R20, R3, R20 ;  /* 0x0000001403147220 */ /* 0x000fe20000400000 */
[----:B---3--:R-:W-:Y:S01]  /*2df20*/  @P2 FMUL R27, R27, 0.25 ;  /* 0x3e8000001b1b2820 */ /* 0x008fe20000400000 */
[----:B------:R-:W-:Y:S01]  /*2df30*/  @!P4 FMUL R21, R21, 16777216 ;  /* 0x4b8000001515c820 */ /* 0x000fe20000400000 */
[C---:B------:R-:W-:Y:S01]  /*2df40*/  FMUL R2, R3.reuse, R2 ;  /* 0x0000000203027220 */ /* 0x040fe20000400000 */
[----:B------:R-:W-:Y:S01]  /*2df50*/  @P2 FMUL R22, R22, 0.25 ;  /* 0x3e80000016162820 */ /* 0x000fe20000400000 */
[----:B------:R-:W-:Y:S01]  /*2df60*/  FMUL R0, R3, R0 ;  /* 0x0000000003007220 */ /* 0x000fe20000400000 */
[----:B------:R0:W-:Y:S01]  /*2df70*/  STL [R1+0x88], R20 ;  /* 0x0000881401007387 */ /* 0x0001e20000100800 */
[----:B------:R-:W-:Y:S01]  /*2df80*/  @P2 FMUL R24, R24, 0.25 ;  /* 0x3e80000018182820 */ /* 0x000fe20000400000 */
[----:B------:R-:W-:Y:S01]  /*2df90*/  @!P4 FMUL R27, R27, 16777216 ;  /* 0x4b8000001b1bc820 */ /* 0x000fe20000400000 */
[----:B------:R-:W-:Y:S01]  /*2dfa0*/  FMUL R21, R3, R21 ;  /* 0x0000001503157220 */ /* 0x000fe20000400000 */
[----:B------:R-:W-:Y:S01]  /*2dfb0*/  @P2 FMUL R25, R25, 0.25 ;  /* 0x3e80000019192820 */ /* 0x000fe20000400000 */
[----:B------:R-:W-:Y:S01]  /*2dfc0*/  @!P4 FMUL R22, R22, 16777216 ;  /* 0x4b8000001616c820 */ /* 0x000fe20000400000 */
[----:B------:R-:W-:Y:S01]  /*2dfd0*/  @P2 FMUL R26, R26, 0.25 ;  /* 0x3e8000001a1a2820 */ /* 0x000fe20000400000 */
[----:B0-----:R-:W3:Y:S01]  /*2dfe0*/  LDL.LU R20, [R1+0x18a8] ;  /* 0x0018a80001147983 */ /* 0x001ee20000300800 */
[----:B------:R-:W-:-:S03]  /*2dff0*/  @!P4 FMUL R24, R24, 16777216 ;  /* 0x4b8000001818c820 */ /* 0x000fc60000400000 */
[----:B------:R0:W-:Y:S01]  /*2e000*/  STL [R1+0x6c], R2 ;  /* 0x00006c0201007387 */ /* 0x0001e20000100800 */
[----:B------:R-:W-:Y:S01]  /*2e010*/  FMUL R27, R3, R27 ;  /* 0x0000001b031b7220 */ /* 0x000fe20000400000 */
[----:B--2---:R-:W-:Y:S01]  /*2e020*/  @P2 FMUL R4, R4, 0.25 ;  /* 0x3e80000004042820 */ /* 0x004fe20000400000 */
[----:B------:R-:W-:Y:S01]  /*2e030*/  @!P4 FMUL R25, R25, 16777216 ;  /* 0x4b8000001919c820 */ /* 0x000fe20000400000 */
[C---:B------:R-:W-:Y:S01]  /*2e040*/  FMUL R22, R3.reuse, R22 ;  /* 0x0000001603167220 */ /* 0x040fe20000400000 */
[----:B0-----:R-:W3:Y:S04]  /*2e050*/  LDL.LU R2, [R1+0x18a4] ;  /* 0x0018a40001027983 */ /* 0x001ee80000300800 */
[----:B------:R0:W-:Y:S01]  /*2e060*/  STL [R1+0x64], R0 ;  /* 0x0000640001007387 */ /* 0x0001e20000100800 */
[----:B------:R-:W-:Y:S01]  /*2e070*/  @P2 FMUL R28, R28, 0.25 ;  /* 0x3e8000001c1c2820 */ /* 0x000fe20000400000 */
[----:B------:R-:W-:Y:S01]  /*2e080*/  @!P4 FMUL R26, R26, 16777216 ;  /* 0x4b8000001a1ac820 */ /* 0x000fe20000400000 */
[----:B------:R-:W-:Y:S01]  /*2e090*/  FMUL R24, R3, R24 ;  /* 0x0000001803187220 */ /* 0x000fe20000400000 */
[----:B------:R-:W-:Y:S01]  /*2e0a0*/  @P2 FMUL R29, R29, 0.25 ;  /* 0x3e8000001d1d2820 */ /* 0x000fe20000400000 */
[----:B0-----:R-:W2:Y:S04]  /*2e0b0*/  LDL.LU R0, [R1+0x18a0] ;  /* 0x0018a00001007983 */ /* 0x001ea80000300800 */
[----:B------:R0:W-:Y:S01]  /*2e0c0*/  STL [R1+0x60], R21 ;  /* 0x0000601501007387 */ /* 0x0001e20000100800 */
[----:B------:R-:W-:Y:S01]  /*2e0d0*/  @!P4 FMUL R4, R4, 16777216 ;  /* 0x4b8000000404c820 */ /* 0x000fe20000400000 */
[----:B------:R-:W-:Y:S01]  /*2e0e0*/  FMUL R25, R3, R25 ;  /* 0x0000001903197220 */ /* 0x000fe20000400000 */
[----:B------:R-:W-:Y:S01]  /*2e0f0*/  @P2 FMUL R5, R5, 0.25 ;  /* 0x3e80000005052820 */ /* 0x000fe20000400000 */
[----:B------:R-:W-:Y:S01]  /*2e100*/  @!P4 FMUL R28, R28, 16777216 ;  /* 0x4b8000001c1cc820 */ /* 0x000fe20000400000 */
[----:B0-----:R-:W2:Y:S01]  /*2e110*/  LDL.LU R21, [R1+0x189c] ;  /* 0x00189c0001157983 */ /* 0x001ea20000300800 */
[----:B------:R-:W-:Y:S01]  /*2e120*/  FMUL R26, R3, R26 ;  /* 0x0000001a031a7220 */ /* 0x000fe20000400000 */
[----:B------:R-:W-:Y:S01]  /*2e130*/  @!P4 FMUL R29, R29, 16777216 ;  /* 0x4b8000001d1dc820 */ /* 0x000fe20000400000 */
[----:B------:R-:W-:Y:S01]  /*2e140*/  FMUL R4, R3, R4 ;  /* 0x0000000403047220 */ /* 0x000fe20000400000 */
[----:B------:R-:W-:Y:S01]  /*2e150*/  @P2 FMUL R7, R7, 0.25 ;  /* 0x3e80000007072820 */ /* 0x000fe20000400000 */
[----:B------:R-:W-:Y:S01]  /*2e160*/  @!P4 FMUL R5, R5, 16777216 ;  /* 0x4b8000000505c820 */ /* 0x000fe20000400000 */
[C---:B------:R-:W-:Y:S01]  /*2e170*/  FMUL R28, R3.reuse, R28 ;  /* 0x0000001c031c7220 */ /* 0x040fe20000400000 */
[----:B------:R-:W-:Y:S01]  /*2e180*/  FMUL R29, R3, R29 ;  /* 0x0000001d031d7220 */ /* 0x000fe20000400000 */
[----:B------:R-:W-:Y:S01]  /*2e190*/  @!P4 FMUL R7, R7, 16777216 ;  /* 0x4b8000000707c820 */ /* 0x000fe20000400000 */
[----:B------:R-:W-:Y:S01]  /*2e1a0*/  FMUL R5, R3, R5 ;  /* 0x0000000503057220 */ /* 0x000fe20000400000 */
[----:B------:R-:W-:Y:S01]  /*2e1b0*/  STS.128 [R6+UR6+0x80], R16 ;  /* 0x0000801006007988 */ /* 0x000fe20008000c06 */
[----:B----4-:R-:W-:-:S04]  /*2e1c0*/  @P2 FMUL R23, R23, 0.25 ;  /* 0x3e80000017172820 */ /* 0x010fc80000400000 */
[----:B------:R-:W-:-:S04]  /*2e1d0*/  @!P4 FMUL R23, R23, 16777216 ;  /* 0x4b8000001717c820 */ /* 0x000fc80000400000 */
[----:B------:R-:W-:-:S05]  /*2e1e0*/  FMUL R23, R3, R23 ;  /* 0x0000001703177220 */ /* 0x000fca0000400000 */
[----:B------:R0:W-:Y:S04]  /*2e1f0*/  STL [R1+0x58], R23 ;  /* 0x0000581701007387 */ /* 0x0001e80000100800 */
[----:B0-----:R-:W4:Y:S04]  /*2e200*/  LDL.LU R23, [R1+0x1ac] ;  /* 0x0001ac0001177983 */ /* 0x001f280000300800 */
[----:B------:R0:W-:Y:S04]  /*2e210*/  STL [R1+0x50], R27 ;  /* 0x0000501b01007387 */ /* 0x0001e80000100800 */
[----:B0-----:R-:W4:Y:S04]  /*2e220*/  LDL R27, [R1+0x80] ;  /* 0x00008000011b7983 */ /* 0x001f280000100800 */
[----:B------:R0:W-:Y:S04]  /*2e230*/  STL [R1+0x44], R22 ;  /* 0x0000441601007387 */ /* 0x0001e80000100800 */
[----:B0-----:R-:W4:Y:S04]  /*2e240*/  LDL.LU R22, [R1+0x1898] ;  /* 0x0018980001167983 */ /* 0x001f280000300800 */
[----:B------:R0:W-:Y:S01]  /*2e250*/  STL [R1+0x40], R24 ;  /* 0x0000401801007387 */ /* 0x0001e20000100800 */
[----:B------:R-:W-:-:S03]  /*2e260*/  FMUL R3, R3, R7 ;  /* 0x0000000703037220 */ /* 0x000fc60000400000 */
[----:B0-----:R-:W4:Y:S04]  /*2e270*/  LDL.LU R24, [R1+0x1894] ;  /* 0x0018940001187983 */ /* 0x001f280000300800 */
[----:B------:R0:W-:Y:S04]  /*2e280*/  STL [R1+0x34], R25 ;  /* 0x0000341901007387 */ /* 0x0001e80000100800 */
        /* <DEDUP_REMOVED lines=8> */
[----:B------:R-:W-:Y:S04]  /*2e310*/  STS.128 [R6+UR6], R8 ;  /* 0x0000000806007988 */ /* 0x000fe80008000c06 */
[----:B0-----:R-:W4:Y:S04]  /*2e320*/  LDL.LU R29, [R1+0x1884] ;  /* 0x00188400011d7983 */ /* 0x001f280000300800 */
[----:B------:R0:W-:Y:S04]  /*2e330*/  STL [R1+0x1c], R5 ;  /* 0x00001c0501007387 */ /* 0x0001e80000100800 */
[----:B------:R-:W-:Y:S04]  /*2e340*/  STS.128 [R6+UR6+0x200], R12 ;  /* 0x0002000c06007988 */ /* 0x000fe80008000c06 */
[----:B0-----:R-:W4:Y:S04]  /*2e350*/  LDL.LU R5, [R1+0x5c] ;  /* 0x00005c0001057983 */ /* 0x001f280000300800 */
[----:B------:R-:W4:Y:S04]  /*2e360*/  LDL.LU R7, [R1+0x54] ;  /* 0x0000540001077983 */ /* 0x000f280000300800 */
[----:B------:R0:W-:Y:S04]  /*2e370*/  STL [R1+0x1880], R3 ;  /* 0x0018800301007387 */ /* 0x0001e80000100800 */
[----:B0-----:R-:W4:Y:S04]  /*2e380*/  LDL.LU R3, [R1+0x38] ;  /* 0x0000380001037983 */ /* 0x001f280000300800 */
[----:B------:R-:W4:Y:S04]  /*2e390*/  LDL.LU R9, [R1+0x8] ;  /* 0x0000080001097983 */ /* 0x000f280000300800 */
[----:B------:R-:W4:Y:S04]  /*2e3a0*/  LDL.LU R10, [R1+0x18] ;  /* 0x00001800010a7983 */ /* 0x000f280000300800 */
[----:B------:R-:W4:Y:S04]  /*2e3b0*/  LDL.LU R11, [R1+0x48] ;  /* 0x00004800010b7983 */ /* 0x000f280000300800 */
[----:B------:R-:W4:Y:S04]  /*2e3c0*/  LDL.LU R12, [R1] ;  /* 0x00000000010c7983 */ /* 0x000f280000300800 */
[----:B------:R-:W4:Y:S04]  /*2e3d0*/  LDL.LU R13, [R1+0xc] ;  /* 0x00000c00010d7983 */ /* 0x000f280000300800 */
[----:B------:R-:W4:Y:S04]  /*2e3e0*/  LDL.LU R14, [R1+0x2c] ;  /* 0x00002c00010e7983 */ /* 0x000f280000300800 */
[----:B------:R-:W4:Y:S04]  /*2e3f0*/  LDL.LU R15, [R1+0x4c] ;  /* 0x00004c00010f7983 */ /* 0x000f280000300800 */
[----:B------:R-:W4:Y:S04]  /*2e400*/  LDL.LU R17, [R1+0x4] ;  /* 0x0000040001117983 */ /* 0x000f280000300800 */
[----:B------:R-:W4:Y:S04]  /*2e410*/  LDL.LU R18, [R1+0x10] ;  /* 0x0000100001127983 */ /* 0x000f280000300800 */
[----:B------:R-:W4:Y:S01]  /*2e420*/  LDL.LU R19, [R1+0x14] ;  /* 0x0000140001137983 */ /* 0x000f220000300800 */
[----:B--2---:R-:W-:-:S02]  /*2e430*/  F2FP.BF16.F32.PACK_AB R21, R21, R0 ;  /* 0x000000001515723e */ /* 0x004fc400000010ff */
[----:B---3--:R-:W-:Y:S02]  /*2e440*/  F2FP.BF16.F32.PACK_AB R20, R2, R20 ;  /* 0x000000140214723e */ /* 0x008fe400000010ff */
[----:B----4-:R-:W-:Y:S02]  /*2e450*/  IADD3 R0, R27, -R23, RZ ;  /* 0x800000171b007210 */ /* 0x010fe40007ffe0ff */
[----:B------:R-:W0:Y:S01]  /*2e460*/  S2R R27, SR_TID.X ;  /* 0x00000000001b7919 */ /* 0x000e220000002100 */
[----:B------:R-:W-:Y:S02]  /*2e470*/  F2FP.BF16.F32.PACK_AB R22, R24, R22 ;  /* 0x000000161816723e */ /* 0x000fe400000010ff */
[----:B0-----:R-:W-:-:S04]  /*2e480*/  SHF.R.U32.HI R27, RZ, 0x5, R27 ;  /* 0x00000005ff1b7819 */ /* 0x001fc8000001161b */
[----:B------:R-:W-:Y:S02]  /*2e490*/  SGXT.U32 R27, R27, 0x2 ;  /* 0x000000021b1b781a */ /* 0x000fe40000000000 */
[----:B------:R-:W-:-:S05]  /*2e4a0*/  F2FP.BF16.F32.PACK_AB R23, R26, R25 ;  /* 0x000000191a17723e */ /* 0x000fca00000010ff */
[----:B------:R0:W-:Y:S01]  /*2e4b0*/  STS.128 [R6+UR6+0x280], R20 ;  /* 0x0002801406007988 */ /* 0x0001e20008000c06 */
[----:B------:R-:W-:-:S03]  /*2e4c0*/  F2FP.BF16.F32.PACK_AB R8, R29, R28 ;  /* 0x0000001c1d08723e */ /* 0x000fc600000010ff */
[----:B------:R-:W2:Y:S04]  /*2e4d0*/  LDL.LU R28, [R1+0x1e4] ;  /* 0x0001e400011c7983 */ /* 0x000ea80000300800 */
[----:B------:R-:W3:Y:S04]  /*2e4e0*/  LDL.LU R29, [R1+0x1d0] ;  /* 0x0001d000011d7983 */ /* 0x000ee80000300800 */
[----:B------:R-:W3:Y:S04]  /*2e4f0*/  LDL.LU R25, [R1+0x1cc] ;  /* 0x0001cc0001197983 */ /* 0x000ee80000300800 */
[----:B------:R-:W4:Y:S01]  /*2e500*/  LDL.LU R26, [R1+0x1f0] ;  /* 0x0001f000011a7983 */ /* 0x000f220000300800 */
[----:B------:R-:W-:-:S02]  /*2e510*/  F2FP.BF16.F32.PACK_AB R10, R14, R10 ;  /* 0x0000000a0e0a723e */ /* 0x000fc400000010ff */
[----:B------:R-:W-:Y:S02]  /*2e520*/  F2FP.BF16.F32.PACK_AB R13, R19, R13 ;  /* 0x0000000d130d723e */ /* 0x000fe400000010ff */
[----:B------:R-:W1:Y:S01]  /*2e530*/  LDC R19, c[0x0][0x278] ;  /* 0x00009e00ff137b82 */ /* 0x000e620000000800 */
[----:B------:R-:W-:Y:S02]  /*2e540*/  F2FP.BF16.F32.PACK_AB R14, R3, R4 ;  /* 0x00000004030e723e */ /* 0x000fe400000010ff */
[----:B------:R-:W4:Y:S01]  /*2e550*/  LDL.LU R4, [R1+0x1ec] ;  /* 0x0001ec0001047983 */ /* 0x000f220000300800 */
[----:B------:R-:W-:Y:S02]  /*2e560*/  F2FP.BF16.F32.PACK_AB R11, R15, R11 ;  /* 0x0000000b0f0b723e */ /* 0x000fe400000010ff */
[----:B------:R-:W-:Y:S01]  /*2e570*/  F2FP.BF16.F32.PACK_AB R15, R5, R7 ;  /* 0x00000007050f723e */ /* 0x000fe200000010ff */
[----:B------:R-:W4:Y:S01]  /*2e580*/  LDL.LU R3, [R1+0x7c] ;  /* 0x00007c0001037983 */ /* 0x000f220000300800 */
[----:B------:R-:W-:-:S03]  /*2e590*/  F2FP.BF16.F32.PACK_AB R12, R17, R12 ;  /* 0x0000000c110c723e */ /* 0x000fc600000010ff */
[----:B------:R-:W4:Y:S01]  /*2e5a0*/  LDL.LU R7, [R1+0x1d4] ;  /* 0x0001d40001077983 */ /* 0x000f220000300800 */
[----:B------:R-:W-:-:S03]  /*2e5b0*/  F2FP.BF16.F32.PACK_AB R9, R18, R9 ;  /* 0x000000091209723e */ /* 0x000fc600000010ff */
[----:B------:R-:W4:Y:S04]  /*2e5c0*/  LDL.LU R24, [R1+0x1d8] ;  /* 0x0001d80001187983 */ /* 0x000f280000300800 */
[----:B------:R-:W4:Y:S04]  /*2e5d0*/  LDL R5, [R1+0x78] ;  /* 0x0000780001057983 */ /* 0x000f280000100800 */
[----:B------:R-:W4:Y:S01]  /*2e5e0*/  LDL.LU R17, [R1+0x1dc] ;  /* 0x0001dc0001117983 */ /* 0x000f220000300800 */
[----:B-1----:R-:W-:-:S03]  /*2e5f0*/  IMAD R27, R27, R19, RZ ;  /* 0x000000131b1b7224 */ /* 0x002fc600078e02ff */
[----:B------:R-:W4:Y:S04]  /*2e600*/  LDL R18, [R1+0x74] ;  /* 0x0000740001127983 */ /* 0x000f280000100800 */
[----:B0-----:R-:W2:Y:S04]  /*2e610*/  LDL.LU R20, [R1+0x1bc] ;  /* 0x0001bc0001147983 */ /* 0x001ea80000300800 */
[----:B------:R-:W4:Y:S04]  /*2e620*/  LDL.LU R21, [R1+0x1c8] ;  /* 0x0001c80001157983 */ /* 0x000f280000300800 */
[----:B------:R-:W4:Y:S04]  /*2e630*/  LDL.LU R22, [R1+0x1c4] ;  /* 0x0001c40001167983 */ /* 0x000f280000300800 */
[----:B------:R-:W3:Y:S04]  /*2e640*/  LDL.LU R23, [R1+0x1e8] ;  /* 0x0001e80001177983 */ /* 0x000ee80000300800 */
[----:B------:R0:W-:Y:S04]  /*2e650*/  STS.128 [R6+UR6+0x100], R8 ;  /* 0x0001000806007988 */ /* 0x0001e80008000c06 */
[----:B------:R-:W-:Y:S04]  /*2e660*/  STS.128 [R6+UR6+0x300], R12 ;  /* 0x0003000c06007988 */ /* 0x000fe80008000c06 */
[----:B0-----:R-:W4:Y:S01]  /*2e670*/  LDL.LU R8, [R1+0x98] ;  /* 0x0000980001087983 */ /* 0x001f220000300800 */
[----:B------:R-:W-:-:S03]  /*2e680*/  LEA R9, R19, R27, 0x2 ;  /* 0x0000001b13097211 */ /* 0x000fc600078e10ff */
[----:B------:R-:W2:Y:S04]  /*2e690*/  LDL.LU R10, [R1+0x1b4] ;  /* 0x0001b400010a7983 */ /* 0x000ea80000300800 */
[----:B------:R-:W3:Y:S04]  /*2e6a0*/  LDL.LU R11, [R1+0x1c0] ;  /* 0x0001c000010b7983 */ /* 0x000ee80000300800 */
[----:B------:R0:W-:Y:S04]  /*2e6b0*/  STL [R1+0x1838], R27 ;  /* 0x0018381b01007387 */ /* 0x0001e80000100800 */
[----:B0-----:R-:W2:Y:S04]  /*2e6c0*/  LDL.LU R27, [R1+0x1b8] ;  /* 0x0001b800011b7983 */ /* 0x001ea80000300800 */
[----:B------:R-:W4:Y:S04]  /*2e6d0*/  LDL.LU R13, [R1+0x90] ;  /* 0x00009000010d7983 */ /* 0x000f280000300800 */
[----:B------:R-:W4:Y:S04]  /*2e6e0*/  LDL.LU R14, [R1+0x70] ;  /* 0x00007000010e7983 */ /* 0x000f280000300800 */
[----:B------:R-:W3:Y:S01]  /*2e6f0*/  LDL.LU R15, [R1+0x1b0] ;  /* 0x0001b000010f7983 */ /* 0x000ee20000300800 */
[----:B------:R-:W-:-:S02]  /*2e700*/  IMAD.MOV.U32 R16, RZ, RZ, 0x3dc6b27f ;  /* 0x3dc6b27fff107424 */ /* 0x000fc400078e00ff */
[----:B------:R-:W-:-:S04]  /*2e710*/  FADD R0, R0, -1 ;  /* 0xbf80000000007421 */ /* 0x000fc80000000000 */
[----:B------:R-:W-:-:S04]  /*2e720*/  FFMA.FTZ R2, R0, R16, -0.16845393180847167969 ;  /* 0xbe2c7f3000027423 */ /* 0x000fc80000010010 */
[----:B------:R-:W-:-:S04]  /*2e730*/  FFMA.FTZ R2, R0, R2, 0.1716887056827545166 ;  /* 0x3e2fcf2a00027423 */ /* 0x000fc80000010002 */
[----:B------:R-:W-:Y:S01]  /*2e740*/  FFMA.FTZ R2, R0, R2, -0.17900948226451873779 ;  /* 0xbe374e4300027423 */ /* 0x000fe20000010002 */
[----:B------:R-:W-:-:S03]  /*2e750*/  LEA R9, R19, R9, 0x2 ;  /* 0x0000000913097211 */ /* 0x000fc600078e10ff */
[----:B------:R-:W-:-:S04]  /*2e760*/  FFMA.FTZ R2, R0, R2, 0.20512372255325317383 ;  /* 0x3e520bf400027423 */ /* 0x000fc80000010002 */
[C---:B------:R-:W-:Y:S01]  /*2e770*/  FFMA.FTZ R2, R0.reuse, R2, -0.24046532809734344482 ;  /* 0xbe763c8b00027423 */ /* 0x040fe20000010002 */
[----:B------:R3:W-:Y:S03]  /*2e780*/  STL [R1+0x30], R9 ;  /* 0x0000300901007387 */ /* 0x0007e60000100800 */
[----:B------:R-:W-:-:S04]  /*2e790*/  FFMA.FTZ R2, R0, R2, 0.28857114911079406738 ;  /* 0x3e93bf9900027423 */ /* 0x000fc80000010002 */
[----:B------:R-:W-:-:S04]  /*2e7a0*/  FFMA.FTZ R2, R0, R2, -0.36067417263984680176 ;  /* 0xbeb8aa4900027423 */ /* 0x000fc80000010002 */
[----:B------:R-:W-:-:S04]  /*2e7b0*/  FFMA.FTZ R2, R0, R2, 0.48089820146560668945 ;  /* 0x3ef6384a00027423 */ /* 0x000fc80000010002 */
[----:B------:R-:W-:Y:S01]  /*2e7c0*/  FFMA.FTZ R2, R0, R2, -0.72134751081466674805 ;  /* 0xbf38aa3b00027423 */ /* 0x000fe20000010002 */
[----:B----4-:R-:W-:Y:S02]  /*2e7d0*/  F2FP.BF16.F32.PACK_AB R12, R13, R14 ;  /* 0x0000000e0d0c723e */ /* 0x010fe400000010ff */
[----:B--2---:R-:W-:Y:S01]  /*2e7e0*/  F2FP.BF16.F32.PACK_AB R13, R27, R10 ;  /* 0x0000000a1b0d723e */ /* 0x004fe200000010ff */
[----:B------:R-:W-:Y:S01]  /*2e7f0*/  IMAD R10, R19, 0x4, R9 ;  /* 0x00000004130a7824 */ /* 0x000fe200078e0209 */
[----:B---3--:R-:W-:Y:S02]  /*2e800*/  F2FP.BF16.F32.PACK_AB R9, R11, R20 ;  /* 0x000000140b09723e */ /* 0x008fe400000010ff */
[----:B------:R-:W-:Y:S02]  /*2e810*/  F2FP.BF16.F32.PACK_AB R8, R15, R8 ;  /* 0x000000080f08723e */ /* 0x000fe400000010ff */
[----:B------:R-:W-:Y:S02]  /*2e820*/  LEA R11, R19, R10, 0x2 ;  /* 0x0000000a130b7211 */ /* 0x000fe400078e10ff */
[----:B------:R-:W-:Y:S01]  /*2e830*/  F2FP.BF16.F32.PACK_AB R15, R23, R28 ;  /* 0x0000001c170f723e */ /* 0x000fe200000010ff */
[----:B------:R0:W-:Y:S01]  /*2e840*/  STL [R1+0x2c], R10 ;  /* 0x00002c0a01007387 */ /* 0x0001e20000100800 */
[----:B------:R-:W-:-:S03]  /*2e850*/  LEA R28, R19, R11, 0x2 ;  /* 0x0000000b131c7211 */ /* 0x000fc600078e10ff */
[----:B------:R1:W-:Y:S01]  /*2e860*/  STL [R1+0xa8], R11 ;  /* 0x0000a80b01007387 */ /* 0x0003e20000100800 */
[----:B0-----:R-:W-:Y:S02]  /*2e870*/  F2FP.BF16.F32.PACK_AB R10, R29, R25 ;  /* 0x000000191d0a723e */ /* 0x001fe400000010ff */
[----:B-1----:R-:W-:Y:S01]  /*2e880*/  F2FP.BF16.F32.PACK_AB R11, R26, R4 ;  /* 0x000000041a0b723e */ /* 0x002fe200000010ff */
[----:B------:R-:W-:Y:S01]  /*2e890*/  IMAD R26, R19, 0x4, R28 ;  /* 0x00000004131a7824 */ /* 0x000fe200078e021c */
[----:B------:R-:W-:-:S03]  /*2e8a0*/  IADD3 R4, R3, -R7, RZ ;  /* 0x8000000703047210 */ /* 0x000fc60007ffe0ff */
[----:B------:R0:W-:Y:S01]  /*2e8b0*/  STS.128 [R6+UR6+0x380], R8 ;  /* 0x0003800806007988 */ /* 0x0001e20008000c06 */
[----:B------:R-:W-:-:S03]  /*2e8c0*/  LEA R7, R19, R26, 0x2 ;  /* 0x0000001a13077211 */ /* 0x000fc600078e10ff */
[----:B------:R-:W-:Y:S04]  /*2e8d0*/  STL [R1+0x183c], R28 ;  /* 0x00183c1c01007387 */ /* 0x000fe80000100800 */
[----:B------:R-:W-:Y:S01]  /*2e8e0*/  STL [R1+0x1824], R26 ;  /* 0x0018241a01007387 */ /* 0x000fe20000100800 */
[C---:B0-----:R-:W-:Y:S01]  /*2e8f0*/  FMUL R10, R0.reuse, R2 ;  /* 0x00000002000a7220 */ /* 0x041fe20000400000 */
[----:B------:R-:W-:Y:S01]  /*2e900*/  IMAD.IADD R2, R5, 0x1, -R24 ;  /* 0x0000000105027824 */ /* 0x000fe200078e0a18 */
[C---:B------:R-:W-:Y:S02]  /*2e910*/  LEA R5, R19.reuse, R7, 0x2 ;  /* 0x0000000713057211 */ /* 0x040fe400078e10ff */
[C---:B------:R-:W-:Y:S01]  /*2e920*/  FMUL R10, R0.reuse, R10 ;  /* 0x0000000a000a7220 */ /* 0x040fe20000400000 */
[----:B------:R-:W-:Y:S03]  /*2e930*/  STL [R1+0x1840], R7 ;  /* 0x0018400701007387 */ /* 0x000fe60000100800 */
[----:B------:R-:W-:Y:S01]  /*2e940*/  FFMA.FTZ R10, R0, 1.4426950216293334961, R10 ;  /* 0x3fb8aa3b000a7823 */ /* 0x000fe2000001000a */
[----:B------:R-:W-:Y:S01]  /*2e950*/  FADD R0, R2, -1 ;  /* 0xbf80000002007421 */ /* 0x000fe20000000000 */
[----:B------:R-:W-:Y:S01]  /*2e960*/  IMAD R2, R19, 0x4, R5 ;  /* 0x0000000413027824 */ /* 0x000fe200078e0205 */
[----:B------:R0:W-:Y:S02]  /*2e970*/  STL [R1+0x1820], R5 ;  /* 0x0018200501007387 */ /* 0x0001e40000100800 */
[----:B0-----:R-:W0:Y:S01]  /*2e980*/  LDC R5, c[0x0][0x278] ;  /* 0x00009e00ff057b82 */ /* 0x001e220000000800 */
[----:B------:R-:W-:Y:S01]  /*2e990*/  F2FP.BF16.F32.PACK_AB R14, R21, R22 ;  /* 0x00000016150e723e */ /* 0x000fe200000010ff */
[----:B------:R-:W-:-:S04]  /*2e9a0*/  FADD R9, R4, -1 ;  /* 0xbf80000004097421 */ /* 0x000fc80000000000 */
[----:B------:R1:W-:Y:S04]  /*2e9b0*/  STS.128 [R6+UR6+0x180], R12 ;  /* 0x0001800c06007988 */ /* 0x0003e80008000c06 */
[----:B------:R2:W-:Y:S01]  /*2e9c0*/  STL [R1+0x181c], R2 ;  /* 0x00181c0201007387 */ /* 0x0005e20000100800 */
[----:B0-----:R-:W-:Y:S01]  /*2e9d0*/  LEA R4, R5, R2, 0x2 ;  /* 0x0000000205047211 */ /* 0x001fe200078e10ff */
[----:B-1----:R-:W-:-:S03]  /*2e9e0*/  FFMA.FTZ R13, R9, R16, -0.16845393180847167969 ;  /* 0xbe2c7f30090d7423 */ /* 0x002fc60000010010 */
[----:B------:R-:W-:Y:S01]  /*2e9f0*/  LEA R29, R5, R4, 0x2 ;  /* 0x00000004051d7211 */ /* 0x000fe200078e10ff */
[----:B------:R-:W-:-:S04]  /*2ea00*/  FFMA.FTZ R13, R9, R13, 0.1716887056827545166 ;  /* 0x3e2fcf2a090d7423 */ /* 0x000fc8000001000d */
[----:B------:R-:W-:Y:S02]  /*2ea10*/  IMAD R7, R5, 0x4, R29 ;  /* 0x0000000405077824 */ /* 0x000fe400078e021d */
[----:B------:R-:W-:Y:S01]  /*2ea20*/  FFMA.FTZ R13, R9, R13, -0.17900948226451873779 ;  /* 0xbe374e43090d7423 */ /* 0x000fe2000001000d */
[----:B------:R-:W-:Y:S02]  /*2ea30*/  STL [R1+0x1818], R4 ;  /* 0x0018180401007387 */ /* 0x000fe40000100800 */
[----:B--2---:R-:W-:Y:S01]  /*2ea40*/  LEA R2, R5, R7, 0x2 ;  /* 0x0000000705027211 */ /* 0x004fe200078e10ff */
[----:B------:R-:W-:Y:S01]  /*2ea50*/  FFMA.FTZ R13, R9, R13, 0.20512372255325317383 ;  /* 0x3e520bf4090d7423 */ /* 0x000fe2000001000d */
[----:B------:R0:W-:Y:S01]  /*2ea60*/  STL [R1+0x1844], R29 ;  /* 0x0018441d01007387 */ /* 0x0001e20000100800 */
[----:B------:R-:W-:-:S03]  /*2ea70*/  IADD3 R8, R18, -R17, RZ ;  /* 0x8000001112087210 */ /* 0x000fc60007ffe0ff */
[----:B------:R1:W-:Y:S01]  /*2ea80*/  STL [R1+0x4], R2 ;  /* 0x0000040201007387 */ /* 0x0003e20000100800 */
[----:B------:R-:W-:Y:S01]  /*2ea90*/  FFMA.FTZ R13, R9, R13, -0.24046532809734344482 ;  /* 0xbe763c8b090d7423 */ /* 0x000fe2000001000d */
[----:B------:R-:W-:-:S03]  /*2eaa0*/  FADD R8, R8, -1 ;  /* 0xbf80000008087421 */ /* 0x000fc60000000000 */
[----:B------:R-:W-:Y:S01]  /*2eab0*/  FFMA.FTZ R13, R9, R13, 0.28857114911079406738 ;  /* 0x3e93bf99090d7423 */ /* 0x000fe2000001000d */
[----:B0-----:R-:W2:Y:S01]  /*2eac0*/  LDL.LU R29, [R1+0x78] ;  /* 0x00007800011d7983 */ /* 0x001ea20000300800 */
[----:B-1----:R-:W-:Y:S01]  /*2ead0*/  LEA R2, R5, R2, 0x2 ;  /* 0x0000000205027211 */ /* 0x002fe200078e10ff */
[----:B------:R-:W-:-:S04]  /*2eae0*/  FFMA.FTZ R12, R0, R16, -0.16845393180847167969 ;  /* 0xbe2c7f30000c7423 */ /* 0x000fc80000010010 */
[----:B------:R0:W-:Y:S01]  /*2eaf0*/  STL [R1+0x8], R2 ;  /* 0x0000080201007387 */ /* 0x0001e20000100800 */
[----:B------:R-:W-:Y:S01]  /*2eb00*/  FFMA.FTZ R11, R8, R16, -0.16845393180847167969 ;  /* 0xbe2c7f30080b7423 */ /* 0x000fe20000010010 */
[----:B------:R-:W-:Y:S02]  /*2eb10*/  FFMA.FTZ R13, R9, R13, -0.36067417263984680176 ;  /* 0xbeb8aa49090d7423 */ /* 0x000fe4000001000d */
[----:B------:R-:W3:Y:S04]  /*2eb20*/  LDL.LU R17, [R1+0x220] ;  /* 0x0002200001117983 */ /* 0x000ee80000300800 */
[----:B------:R-:W4:Y:S01]  /*2eb30*/  LDL.LU R18, [R1+0x21c] ;  /* 0x00021c0001127983 */ /* 0x000f220000300800 */
[----:B0-----:R-:W-:-:S03]  /*2eb40*/  IMAD R2, R5, 0x4, R2 ;  /* 0x0000000405027824 */ /* 0x001fc600078e0202 */
[----:B------:R-:W2:Y:S01]  /*2eb50*/  LDL.LU R16, [R1+0x74] ;  /* 0x0000740001107983 */ /* 0x000ea20000300800 */
[----:B------:R-:W-:-:S03]  /*2eb60*/  FFMA.FTZ R13, R9, R13, 0.48089820146560668945 ;  /* 0x3ef6384a090d7423 */ /* 0x000fc6000001000d */
[----:B------:R0:W-:Y:S01]  /*2eb70*/  STL [R1+0xc], R2 ;  /* 0x00000c0201007387 */ /* 0x0001e20000100800 */
[----:B------:R-:W-:Y:S01]  /*2eb80*/  FFMA.FTZ R13, R9, R13, -0.72134751081466674805 ;  /* 0xbf38aa3b090d7423 */ /* 0x000fe2000001000d */
[----:B0-----:R-:W-:-:S03]  /*2eb90*/  LEA R2, R5, R2, 0x2 ;  /* 0x0000000205027211 */ /* 0x001fc600078e10ff */
[C---:B------:R-:W-:Y:S02]  /*2eba0*/  FMUL R13, R9.reuse, R13 ;  /* 0x0000000d090d7220 */ /* 0x040fe40000400000 */
[----:B------:R0:W-:Y:S02]  /*2ebb0*/  STL [R1+0x18], R2 ;  /* 0x0000180201007387 */ /* 0x0001e40000100800 */
[----:B------:R-:W-:Y:S01]  /*2ebc0*/  FMUL R13, R9, R13 ;  /* 0x0000000d090d7220 */ /* 0x000fe20000400000 */
[----:B0-----:R-:W-:-:S05]  /*2ebd0*/  LEA R2, R5, R2, 0x2 ;  /* 0x0000000205027211 */ /* 0x001fca00078e10ff */
[----:B------:R0:W-:Y:S01]  /*2ebe0*/  STL [R1+0x14], R2 ;  /* 0x0000140201007387 */ /* 0x0001e20000100800 */
[----:B------:R-:W-:Y:S01]  /*2ebf0*/  FFMA.FTZ R9, R9, 1.4426950216293334961, R13 ;  /* 0x3fb8aa3b09097823 */ /* 0x000fe2000001000d */
[----:B0-----:R-:W-:-:S05]  /*2ec00*/  IMAD R2, R5, 0x4, R2 ;  /* 0x0000000405027824 */ /* 0x001fca00078e0202 */
[----:B------:R0:W-:Y:S04]  /*2ec10*/  STL [R1+0x84], R2 ;  /* 0x0000840201007387 */ /* 0x0001e80000100800 */
[----:B------:R-:W2:Y:S04]  /*2ec20*/  LDL.LU R19, [R1+0x218] ;  /* 0x0002180001137983 */ /* 0x000ea80000300800 */
[----:B------:R-:W2:Y:S01]  /*2ec30*/  LDL.LU R13, [R1+0x80] ;  /* 0x00008000010d7983 */ /* 0x000ea20000300800 */
[----:B0-----:R-:W-:-:S05]  /*2ec40*/  LEA R2, R5, R2, 0x2 ;  /* 0x0000000205027211 */ /* 0x001fca00078e10ff */
[----:B------:R0:W-:Y:S04]  /*2ec50*/  STL [R1+0x10], R2 ;  /* 0x0000100201007387 */ /* 0x0001e80000100800 */
[----:B------:R-:W2:Y:S01]  /*2ec60*/  LDL.LU R4, [R1+0x214] ;  /* 0x0002140001047983 */ /* 0x000ea20000300800 */
[----:B------:R-:W-:Y:S01]  /*2ec70*/  FFMA.FTZ R12, R0, R12, 0.1716887056827545166 ;  /* 0x3e2fcf2a000c7423 */ /* 0x000fe2000001000c */
[----:B------:R-:W-:-:S03]  /*2ec80*/  FFMA.FTZ R11, R8, R11, 0.1716887056827545166 ;  /* 0x3e2fcf2a080b7423 */ /* 0x000fc6000001000b */
[----:B------:R-:W-:Y:S01]  /*2ec90*/  FFMA.FTZ R12, R0, R12, -0.17900948226451873779 ;  /* 0xbe374e43000c7423 */ /* 0x000fe2000001000c */
[----:B------:R-:W-:-:S03]  /*2eca0*/  FFMA.FTZ R11, R8, R11, -0.17900948226451873779 ;  /* 0xbe374e43080b7423 */ /* 0x000fc6000001000b */
[----:B------:R-:W-:Y:S01]  /*2ecb0*/  FFMA.FTZ R12, R0, R12, 0.20512372255325317383 ;  /* 0x3e520bf4000c7423 */ /* 0x000fe2000001000c */
[----:B------:R-:W-:-:S03]  /*2ecc0*/  FFMA.FTZ R11, R8, R11, 0.20512372255325317383 ;  /* 0x3e520bf4080b7423 */ /* 0x000fc6000001000b */
[----:B------:R-:W-:Y:S01]  /*2ecd0*/  FFMA.FTZ R12, R0, R12, -0.24046532809734344482 ;  /* 0xbe763c8b000c7423 */ /* 0x000fe2000001000c */
[----:B------:R-:W-:Y:S01]  /*2ece0*/  FFMA.FTZ R11, R8, R11, -0.24046532809734344482 ;  /* 0xbe763c8b080b7423 */ /* 0x000fe2000001000b */
[----:B0-----:R-:W-:Y:S02]  /*2ecf0*/  LEA R2, R5, R2, 0x2 ;  /* 0x0000000205027211 */ /* 0x001fe400078e10ff */
[----:B------:R-:W-:Y:S01]  /*2ed00*/  FFMA.FTZ R12, R0, R12, 0.28857114911079406738 ;  /* 0x3e93bf99000c7423 */ /* 0x000fe2000001000c */
[----:B------:R-:W-:-:S03]  /*2ed10*/  FFMA.FTZ R11, R8, R11, 0.28857114911079406738 ;  /* 0x3e93bf99080b7423 */ /* 0x000fc6000001000b */
[----:B------:R-:W-:Y:S01]  /*2ed20*/  FFMA.FTZ R12, R0, R12, -0.36067417263984680176 ;  /* 0xbeb8aa49000c7423 */ /* 0x000fe2000001000c */
[----:B------:R0:W-:Y:S01]  /*2ed30*/  STL [R1+0x54], R2 ;  /* 0x0000540201007387 */ /* 0x0001e20000100800 */
[----:B------:R-:W-:Y:S02]  /*2ed40*/  FFMA.FTZ R11, R8, R11, -0.36067417263984680176 ;  /* 0xbeb8aa49080b7423 */ /* 0x000fe4000001000b */
[----:B------:R-:W-:Y:S02]  /*2ed50*/  FFMA.FTZ R12, R0, R12, 0.48089820146560668945 ;  /* 0x3ef6384a000c7423 */ /* 0x000fe4000001000c */
[----:B------:R-:W-:Y:S01]  /*2ed60*/  FFMA.FTZ R11, R8, R11, 0.48089820146560668945 ;  /* 0x3ef6384a080b7423 */ /* 0x000fe2000001000b */
[----:B0-----:R-:W-:Y:S02]  /*2ed70*/  IMAD R2, R5, 0x4, R2 ;  /* 0x0000000405027824 */ /* 0x001fe400078e0202 */
[----:B------:R-:W-:-:S03]  /*2ed80*/  FFMA.FTZ R12, R0, R12, -0.72134751081466674805 ;  /* 0xbf38aa3b000c7423 */ /* 0x000fc6000001000c */
[----:B------:R0:W-:Y:S01]  /*2ed90*/  STL [R1+0x5c], R2 ;  /* 0x00005c0201007387 */ /* 0x0001e20000100800 */
[----:B------:R-:W-:Y:S01]  /*2eda0*/  FFMA.FTZ R11, R8, R11, -0.72134751081466674805 ;  /* 0xbf38aa3b080b7423 */ /* 0x000fe2000001000b */
[----:B------:R-:W-:Y:S01]  /*2edb0*/  FMUL R12, R0, R12 ;  /* 0x0000000c000c7220 */ /* 0x000fe20000400000 */
[----:B------:R-:W-:Y:S02]  /*2edc0*/  ISETP.GE.U32.AND P6, PT, R3, 0x7f800000, PT ;  /* 0x7f8000000300780c */ /* 0x000fe40003fc6070 */
[----:B0-----:R-:W-:Y:S01]  /*2edd0*/  LEA R2, R5, R2, 0x2 ;  /* 0x0000000205027211 */ /* 0x001fe200078e10ff */
[----:B------:R-:W-:Y:S01]  /*2ede0*/  FMUL R11, R8, R11 ;  /* 0x0000000b080b7220 */ /* 0x000fe20000400000 */
[----:B------:R-:W-:-:S03]  /*2edf0*/  FMUL R12, R0, R12 ;  /* 0x0000000c000c7220 */ /* 0x000fc60000400000 */
[----:B------:R0:W-:Y:S01]  /*2ee00*/  STL [R1+0x68], R2 ;  /* 0x0000680201007387 */ /* 0x0001e20000100800 */
[----:B------:R-:W-:-:S03]  /*2ee10*/  FMUL R11, R8, R11 ;  /* 0x0000000b080b7220 */ /* 0x000fc60000400000 */
[----:B------:R-:W2:Y:S01]  /*2ee20*/  LDL.LU R7, [R1+0x20] ;  /* 0x0000200001077983 */ /* 0x000ea20000300800 */
[----:B------:R-:W-:-:S03]  /*2ee30*/  FFMA.FTZ R0, R0, 1.4426950216293334961, R12 ;  /* 0x3fb8aa3b00007823 */ /* 0x000fc6000001000c */
[----:B------:R-:W2:Y:S01]  /*2ee40*/  LDL.LU R26, [R1+0x24] ;  /* 0x00002400011a7983 */ /* 0x000ea20000300800 */
[----:B0-----:R-:W-:-:S03]  /*2ee50*/  LEA R2, R5, R2, 0x2 ;  /* 0x0000000205027211 */ /* 0x001fc600078e10ff */
[----:B------:R-:W2:Y:S04]  /*2ee60*/  LDL.LU R28, [R1+0x1c] ;  /* 0x00001c00011c7983 */ /* 0x000ea80000300800 */
[----:B------:R0:W-:Y:S01]  /*2ee70*/  STL [R1+0x70], R2 ;  /* 0x0000700201007387 */ /* 0x0001e20000100800 */
[----:B------:R-:W-:-:S03]  /*2ee80*/  FFMA.FTZ R8, R8, 1.4426950216293334961, R11 ;  /* 0x3fb8aa3b08087823 */ /* 0x000fc6000001000b */
[----:B------:R-:W2:Y:S04]  /*2ee90*/  LDL.LU R14, [R1+0x34] ;  /* 0x00003400010e7983 */ /* 0x000ea80000300800 */
[----:B------:R-:W2:Y:S04]  /*2eea0*/  LDL.LU R15, [R1+0x28] ;  /* 0x00002800010f7983 */ /* 0x000ea80000300800 */
[----:B------:R-:W2:Y:S04]  /*2eeb0*/  LDL.LU R27, [R1+0x40] ;  /* 0x00004000011b7983 */ /* 0x000ea80000300800 */
[----:B------:R-:W2:Y:S01]  /*2eec0*/  LDL.LU R20, [R1+0x3c] ;  /* 0x00003c0001147983 */ /* 0x000ea20000300800 */
[----:B0-----:R-:W-:-:S03]  /*2eed0*/  LEA R2, R5, R2, 0x2 ;  /* 0x0000000205027211 */ /* 0x001fc600078e10ff */
[----:B------:R-:W2:Y:S04]  /*2eee0*/  LDL.LU R21, [R1+0x58] ;  /* 0x0000580001157983 */ /* 0x000ea80000300800 */
[----:B------:R-:W2:Y:S04]  /*2eef0*/  LDL.LU R22, [R1+0x44] ;  /* 0x0000440001167983 */ /* 0x000ea80000300800 */
[----:B------:R-:W2:Y:S04]  /*2ef00*/  LDL.LU R23, [R1+0x60] ;  /* 0x0000600001177983 */ /* 0x000ea80000300800 */
[----:B------:R-:W2:Y:S04]  /*2ef10*/  LDL.LU R25, [R1+0x50] ;  /* 0x0000500001197983 */ /* 0x000ea80000300800 */
[----:B------:R-:W2:Y:S01]  /*2ef20*/  LDL.LU R24, [R1+0x88] ;  /* 0x0000880001187983 */ /* 0x000ea20000300800 */
[----:B------:R-:W-:Y:S01]  /*2ef30*/  FSETP.NEU.AND P3, PT, R3, RZ, PT ;  /* 0x000000ff0300720b */ /* 0x000fe20003f6d000 */
[----:B---3--:R-:W-:-:S02]  /*2ef40*/  FADD R12, R17, R10 ;  /* 0x0000000a110c7221 */ /* 0x008fc40000000000 */
[----:B------:R-:W3:Y:S01]  /*2ef50*/  LDL.LU R17, [R1+0x64] ;  /* 0x0000640001117983 */ /* 0x000ee20000300800 */
[----:B----4-:R-:W-:-:S03]  /*2ef60*/  FADD R10, R18, R9 ;  /* 0x00000009120a7221 */ /* 0x010fc60000000000 */
[----:B------:R-:W4:Y:S01]  /*2ef70*/  LDL.LU R18, [R1+0xa0] ;  /* 0x0000a00001127983 */ /* 0x000f220000300800 */
[----:B--2---:R-:W-:Y:S01]  /*2ef80*/  ISETP.GE.U32.AND P1, PT, R29, 0x7f800000, PT ;  /* 0x7f8000001d00780c */ /* 0x004fe20003f26070 */
[----:B------:R-:W-:Y:S01]  /*2ef90*/  BAR.SYNC.DEFER_BLOCKING 0x0 ;  /* 0x0000000000007b1d */ /* 0x000fe20000010000 */
[----:B------:R-:W-:Y:S01]  /*2efa0*/  ISETP.GE.U32.AND P2, PT, R13, 0x7f800000, PT ;  /* 0x7f8000000d00780c */ /* 0x000fe20003f46070 */
[----:B------:R-:W-:-:S04]  /*2efb0*/  FADD R9, R19, R0 ;  /* 0x0000000013097221 */ /* 0x000fc80000000000 */
[----:B------:R-:W4:Y:S08]  /*2efc0*/  LDL.LU R19, [R1+0x6c] ;  /* 0x00006c0001137983 */ /* 0x000f300000300800 */
[----:B------:R-:W-:Y:S02]  /*2efd0*/  @P2 IMAD.MOV.U32 R0, RZ, RZ, 0x7f800000 ;  /* 0x7f800000ff002424 */ /* 0x000fe400078e00ff */
[----:B------:R-:W-:Y:S01]  /*2efe0*/  FADD R4, R4, R8 ;  /* 0x0000000804047221 */ /* 0x000fe20000000000 */
[----:B------:R-:W-:Y:S01]  /*2eff0*/  @P6 MOV R8, 0x7f800000 ;  /* 0x7f80000000086802 */ /* 0x000fe20000000f00 */
[----:B------:R-:W-:Y:S01]  /*2f000*/  @P2 FFMA.FTZ R12, R13, R0, +INF ;  /* 0x7f8000000d0c2423 */ /* 0x000fe20000010000 */
[----:B------:R0:W-:Y:S03]  /*2f010*/  STL [R1+0x90], R2 ;  /* 0x0000900201007387 */ /* 0x0001e60000100800 */
[----:B------:R-:W-:Y:S01]  /*2f020*/  @P6 FFMA.FTZ R10, R3, R8, +INF ;  /* 0x7f800000030a6423 */ /* 0x000fe20000010008 */
[----:B------:R-:W-:Y:S04]  /*2f030*/  STL [R1+0x3b0], R12 ;  /* 0x0003b00c01007387 */ /* 0x000fe80000100800 */
[----:B------:R-:W2:Y:S01]  /*2f040*/  LDL.LU R3, [R1+0x1880] ;  /* 0x0018800001037983 */ /* 0x000ea20000300800 */
[----:B0-----:R-:W-:Y:S01]  /*2f050*/  IMAD R2, R5, 0x4, R2 ;  /* 0x0000000405027824 */ /* 0x001fe200078e0202 */
[----:B------:R-:W-:-:S04]  /*2f060*/  @P1 MOV R0, 0x7f800000 ;  /* 0x7f80000000001802 */ /* 0x000fc80000000f00 */
[----:B------:R0:W-:Y:S01]  /*2f070*/  STL [R1+0x8c], R2 ;  /* 0x00008c0201007387 */ /* 0x0001e20000100800 */
[----:B------:R-:W-:-:S03]  /*2f080*/  @P1 FFMA.FTZ R9, R29, R0, +INF ;  /* 0x7f8000001d091423 */ /* 0x000fc60000010000 */
[----:B------:R-:W-:Y:S01]  /*2f090*/  STL [R1+0x3ac], R10 ;  /* 0x0003ac0a01007387 */ /* 0x000fe20000100800 */
[----:B0-----:R-:W-:-:S05]  /*2f0a0*/  IMAD R2, R5, 0x4, R2 ;  /* 0x0000000405027824 */ /* 0x001fca00078e0202 */
[----:B------:R0:W-:Y:S01]  /*2f0b0*/  STL [R1+0xa4], R2 ;  /* 0x0000a40201007387 */ /* 0x0001e20000100800 */
[----:B------:R-:W-:-:S03]  /*2f0c0*/  LEA R0, R5, R2, 0x2 ;  /* 0x0000000205007211 */ /* 0x000fc600078e10ff */
[----:B------:R1:W-:Y:S04]  /*2f0d0*/  STL [R1+0x3a8], R9 ;  /* 0x0003a80901007387 */ /* 0x0003e80000100800 */
[----:B0-----:R-:W4:Y:S01]  /*2f0e0*/  LDL R2, [R1+0x1504] ;  /* 0x0015040001027983 */ /* 0x001f220000100800 */
[----:B------:R-:W-:-:S13]  /*2f0f0*/  ISETP.GE.U32.AND P5, PT, R16, 0x7f800000, PT ;  /* 0x7f8000001000780c */ /* 0x000fda0003fa6070 */
[----:B------:R-:W-:-:S05]  /*2f100*/  @P5 MOV R8, 0x7f800000 ;  /* 0x7f80000000085802 */ /* 0x000fca0000000f00 */
[----:B------:R-:W-:-:S05]  /*2f110*/  @P5 FFMA.FTZ R4, R16, R8, +INF ;  /* 0x7f80000010045423 */ /* 0x000fca0000010008 */
[----:B------:R-:W-:Y:S04]  /*2f120*/  STL [R1+0x39c], R4 ;  /* 0x00039c0401007387 */ /* 0x000fe80000100800 */
[----:B------:R0:W-:Y:S01]  /*2f130*/  STL [R1+0x94], R0 ;  /* 0x0000940001007387 */ /* 0x0001e20000100800 */
[----:B-1----:R-:W-:Y:S02]  /*2f140*/  F2FP.BF16.F32.PACK_AB R9, R14, R15 ;  /* 0x0000000f0e09723e */ /* 0x002fe400000010ff */
[----:B------:R-:W-:Y:S02]  /*2f150*/  FSETP.NEU.AND P4, PT, R13, RZ, PT ;  /* 0x000000ff0d00720b */ /* 0x000fe40003f8d000 */
[----:B------:R-:W-:Y:S02]  /*2f160*/  F2FP.BF16.F32.PACK_AB R12, R26, R28 ;  /* 0x0000001c1a0c723e */ /* 0x000fe400000010ff */
[----:B------:R-:W-:-:S02]  /*2f170*/  F2FP.BF16.F32.PACK_AB R13, R27, R20 ;  /* 0x000000141b0d723e */ /* 0x000fc400000010ff */
[----:B------:R-:W-:Y:S02]  /*2f180*/  F2FP.BF16.F32.PACK_AB R10, R21, R22 ;  /* 0x00000016150a723e */ /* 0x000fe400000010ff */
[----:B------:R-:W-:Y:S02]  /*2f190*/  F2FP.BF16.F32.PACK_AB R14, R23, R25 ;  /* 0x00000019170e723e */ /* 0x000fe400000010ff */
[----:B------:R-:W-:Y:S02]  /*2f1a0*/  FSETP.NEU.AND P1, PT, R16, RZ, PT ;  /* 0x000000ff1000720b */ /* 0x000fe40003f2d000 */
[----:B---3--:R-:W-:Y:S02]  /*2f1b0*/  F2FP.BF16.F32.PACK_AB R11, R24, R17 ;  /* 0x00000011180b723e */ /* 0x008fe400000010ff */
[----:B--2---:R-:W-:Y:S02]  /*2f1c0*/  F2FP.BF16.F32.PACK_AB R8, R7, R3 ;  /* 0x000000030708723e */ /* 0x004fe400000010ff */
[----:B------:R-:W0:Y:S01]  /*2f1d0*/  LDC R3, c[0x0][0x278] ;  /* 0x00009e00ff037b82 */ /* 0x000e220000000800 */
[----:B----4-:R-:W-:-:S02]  /*2f1e0*/  F2FP.BF16.F32.PACK_AB R15, R18, R19 ;  /* 0x00000013120f723e */ /* 0x010fc400000010ff */
[----:B0-----:R-:W-:-:S05]  /*2f1f0*/  LEA R0, R3, R0, 0x2 ;  /* 0x0000000003007211 */ /* 0x001fca00078e10ff */
[----:B------:R0:W-:Y:S04]  /*2f200*/  STL [R1+0x9c], R0 ;  /* 0x00009c0001007387 */ /* 0x0001e80000100800 */
[----:B------:R-:W-:Y:S04]  /*2f210*/  STL.64 [R1+0x1868], R10 ;  /* 0x0018680a01007387 */ /* 0x000fe80000100a00 */
[----:B------:R-:W-:Y:S01]  /*2f220*/  LDS.128 R16, [R2+UR6+0x400] ;  /* 0x0004000602107984 */ /* 0x000fe20008000c00 */
[----:B0-----:R-:W-:-:S03]  /*2f230*/  IMAD R0, R3, 0x4, R0 ;  /* 0x0000000403007824 */ /* 0x001fc600078e0200 */
[----:B------:R0:W-:Y:S04]  /*2f240*/  STL.64 [R1+0x1860], R8 ;  /* 0x0018600801007387 */ /* 0x0001e80000100a00 */
[----:B------:R1:W-:Y:S04]  /*2f250*/  STL [R1+0x98], R0 ;  /* 0x0000980001007387 */ /* 0x0003e80000100800 */
[----:B------:R-:W-:Y:S04]  /*2f260*/  STL.64 [R1+0x1878], R14 ;  /* 0x0018780e01007387 */ /* 0x000fe80000100a00 */
[----:B------:R-:W-:Y:S04]  /*2f270*/  STL.64 [R1+0x1870], R12 ;  /* 0x0018700c01007387 */ /* 0x000fe80000100a00 */
[----:B------:R-:W2:Y:S01]  /*2f280*/  LDS.128 R12, [R2+UR6] ;  /* 0x00000006020c7984 */ /* 0x000ea20008000c00 */
[----:B0-----:R-:W-:-:S02]  /*2f290*/  LOP3.LUT R8, R2, 0x40, RZ, 0x3c, !PT ;  /* 0x0000004002087812 */ /* 0x001fc400078e3cff */
[----:B-1----:R-:W-:Y:S01]  /*2f2a0*/  LEA R0, R3, R0, 0x2 ;  /* 0x0000000003007211 */ /* 0x002fe200078e10ff */
[----:B------:R-:W-:Y:S04]  /*2f2b0*/  LDS.128 R20, [R2+UR6+0xc00] ;  /* 0x000c000602147984 */ /* 0x000fe80008000c00 */
[----:B--2---:R-:W-:Y:S01]  /*2f2c0*/  STL [R1+0xf4], R13 ;  /* 0x0000f40d01007387 */ /* 0x004fe20000100800 */
[----:B------:R-:W-:-:S03]  /*2f2d0*/  MOV R4, R12 ;  /* 0x0000000c00047202 */ /* 0x000fc60000000f00 */
[----:B------:R-:W-:Y:S04]  /*2f2e0*/  STL.64 [R1+0xf8], R14 ;  /* 0x0000f80e01007387 */ /* 0x000fe80000100a00 */
[----:B------:R-:W0:Y:S04]  /*2f2f0*/  LDS.128 R12, [R2+UR6+0x800] ;  /* 0x00080006020c7984 */ /* 0x000e280008000c00 */
[----:B------:R-:W-:Y:S04]  /*2f300*/  STL [R1+0x3b4], R8 ;  /* 0x0003b40801007387 */ /* 0x000fe80000100800 */
[----:B------:R-:W-:Y:S04]  /*2f310*/  STL [R1+0xa0], R0 ;  /* 0x0000a00001007387 */ /* 0x000fe80000100800 */
[----:B------:R1:W-:Y:S04]  /*2f320*/  STL [R1+0x1848], R4 ;  /* 0x0018480401007387 */ /* 0x0003e80000100800 */
[----:B0-----:R-:W-:Y:S01]  /*2f330*/  STL [R1+0x110], R12 ;  /* 0x0001100c01007387 */ /* 0x001fe20000100800 */
[----:B-1----:R-:W-:-:S03]  /*2f340*/  IMAD.MOV.U32 R4, RZ, RZ, R13 ;  /* 0x000000ffff047224 */ /* 0x002fc600078e000d */
[----:B------:R-:W-:Y:S04]  /*2f350*/  STL.64 [R1+0xe0], R16 ;  /* 0x0000e01001007387 */ /* 0x000fe80000100a00 */
[----:B------:R-:W-:Y:S04]  /*2f360*/  STL.64 [R1+0xe8], R18 ;  /* 0x0000e81201007387 */ /* 0x000fe80000100a00 */
[----:B------:R-:W-:Y:S04]  /*2f370*/  STL.64 [R1+0x118], R14 ;  /* 0x0001180e01007387 */ /* 0x000fe80000100a00 */
[----:B------:R-:W0:Y:S04]  /*2f380*/  LDS.128 R12, [R8+UR6+0x400] ;  /* 0x00040006080c7984 */ /* 0x000e280008000c00 */
[----:B------:R-:W1:Y:S04]  /*2f390*/  LDS.128 R16, [R8+UR6] ;  /* 0x0000000608107984 */ /* 0x000e680008000c00 */
[----:B------:R-:W-:Y:S04]  /*2f3a0*/  STL [R1+0x184c], R4 ;  /* 0x00184c0401007387 */ /* 0x000fe80000100800 */
[----:B------:R2:W-:Y:S04]  /*2f3b0*/  STL.64 [R1+0x140], R20 ;  /* 0x0001401401007387 */ /* 0x0005e80000100a00 */
[----:B------:R3:W-:Y:S01]  /*2f3c0*/  STL.64 [R1+0x148], R22 ;  /* 0x0001481601007387 */ /* 0x0007e20000100a00 */
[----:B------:R-:W-:-:S03]  /*2f3d0*/  FSETP.NEU.AND P2, PT, R29, RZ, PT ;  /* 0x000000ff1d00720b */ /* 0x000fc60003f4d000 */
[----:B0-----:R-:W-:Y:S04]  /*2f3e0*/  STL.64 [R1+0x100], R12 ;  /* 0x0001000c01007387 */ /* 0x001fe80000100a00 */
[----:B-1----:R0:W-:Y:S04]  /*2f3f0*/  STL.64 [R1+0xd0], R16 ;  /* 0x0000d01001007387 */ /* 0x0021e80000100a00 */
[----:B------:R-:W-:Y:S04]  /*2f400*/  STL.64 [R1+0xd8], R18 ;  /* 0x0000d81201007387 */ /* 0x000fe80000100a00 */
[----:B------:R-:W-:Y:S04]  /*2f410*/  STL.64 [R1+0x108], R14 ;  /* 0x0001080e01007387 */ /* 0x000fe80000100a00 */
[----:B--2---:R-:W2:Y:S04]  /*2f420*/  LDL.LU R20, [R1+0xbc] ;  /* 0x0000bc0001147983 */ /* 0x004ea80000300800 */
[----:B------:R-:W4:Y:S04]  /*2f430*/  LDL.LU R29, [R1+0x1fc] ;  /* 0x0001fc00011d7983 */ /* 0x000f280000300800 */
[----:B------:R-:W4:Y:S04]  /*2f440*/  LDL.LU R7, [R1+0x1f4] ;  /* 0x0001f40001077983 */ /* 0x000f280000300800 */
[----:B------:R-:W4:Y:S04]  /*2f450*/  LDL.LU R27, [R1+0x200] ;  /* 0x00020000011b7983 */ /* 0x000f280000300800 */
[----:B------:R-:W4:Y:S04]  /*2f460*/  LDL.LU R21, [R1+0x1f8] ;  /* 0x0001f80001157983 */ /* 0x000f280000300800 */
[----:B---3--:R-:W3:Y:S04]  /*2f470*/  LDL.LU R22, [R1+0x20c] ;  /* 0x00020c0001167983 */ /* 0x008ee80000300800 */
[----:B------:R-:W3:Y:S04]  /*2f480*/  LDL.LU R23, [R1+0x204] ;  /* 0x0002040001177983 */ /* 0x000ee80000300800 */
[----:B------:R-:W3:Y:S04]  /*2f490*/  LDL.LU R25, [R1+0x210] ;  /* 0x0002100001197983 */ /* 0x000ee80000300800 */
[----:B------:R-:W3:Y:S04]  /*2f4a0*/  LDL.LU R24, [R1+0x208] ;  /* 0x0002080001187983 */ /* 0x000ee80000300800 */
[----:B0-----:R-:W2:Y:S04]  /*2f4b0*/  LDL.LU R16, [R1+0x224] ;  /* 0x0002240001107983 */ /* 0x001ea80000300800 */
[----:B------:R-:W4:Y:S01]  /*2f4c0*/  LDL.LU R17, [R1+0x22c] ;  /* 0x00022c0001117983 */ /* 0x000f220000300800 */
[----:B------:R-:W-:-:S03]  /*2f4d0*/  MOV R5, R12 ;  /* 0x0000000c00057202 */ /* 0x000fc60000000f00 */
[----:B------:R-:W0:Y:S04]  /*2f4e0*/  LDS.128 R12, [R8+UR6+0x800] ;  /* 0x00080006080c7984 */ /* 0x000e280008000c00 */
[----:B------:R-:W1:Y:S04]  /*2f4f0*/  LDS.128 R8, [R8+UR6+0xc00] ;  /* 0x000c000608087984 */ /* 0x000e680008000c00 */
[----:B----4-:R4:W-:Y:S04]  /*2f500*/  STL [R1+0x1858], R17 ;  /* 0x0018581101007387 */ /* 0x0109e80000100800 */
[----:B----4-:R-:W2:Y:S04]  /*2f510*/  LDL.LU R17, [R1+0x228] ;  /* 0x0002280001117983 */ /* 0x010ea80000300800 */
[----:B------:R4:W-:Y:S04]  /*2f520*/  STL [R1+0x1850], R5 ;  /* 0x0018500501007387 */ /* 0x0009e80000100800 */
[----:B----4-:R-:W4:Y:S01]  /*2f530*/  LDL.LU R5, [R1+0x240] ;  /* 0x0002400001057983 */ /* 0x010f220000300800 */
[----:B0-----:R-:W-:Y:S01]  /*2f540*/  MOV R28, R13 ;  /* 0x0000000d001c7202 */ /* 0x001fe20000000f00 */
[----:B------:R-:W-:Y:S01]  /*2f550*/  IMAD.MOV.U32 R2, RZ, RZ, R12 ;  /* 0x000000ffff027224 */ /* 0x000fe200078e000c */
[----:B-1----:R-:W-:Y:S01]  /*2f560*/  MOV R26, R9 ;  /* 0x00000009001a7202 */ /* 0x002fe20000000f00 */
[----:B------:R-:W-:Y:S06]  /*2f570*/  BAR.SYNC.DEFER_BLOCKING 0x0 ;  /* 0x0000000000007b1d */ /* 0x000fec0000010000 */
[----:B----4-:R0:W-:Y:S04]  /*2f580*/  STL [R1+0x1854], R5 ;  /* 0x0018540501007387 */ /* 0x0101e80000100800 */
[----:B0-----:R-:W4:Y:S04]  /*2f590*/  LDL.LU R5, [R1+0x230] ;  /* 0x0002300001057983 */ /* 0x001f280000300800 */
[----:B------:R-:W4:Y:S04]  /*2f5a0*/  LDL.LU R18, [R1+0x238] ;  /* 0x0002380001127983 */ /* 0x000f280000300800 */
[----:B------:R-:W4:Y:S04]  /*2f5b0*/  LDL.LU R4, [R1+0x250] ;  /* 0x0002500001047983 */ /* 0x000f280000300800 */
[----:B------:R-:W4:Y:S04]  /*2f5c0*/  LDL.LU R19, [R1+0x24c] ;  /* 0x00024c0001137983 */ /* 0x000f280000300800 */
[----:B------:R-:W-:Y:S04]  /*2f5d0*/  STL [R1+0x130], R12 ;  /* 0x0001300c01007387 */ /* 0x000fe80000100800 */
[----:B------:R0:W-:Y:S04]  /*2f5e0*/  STL.64 [R1+0x138], R14 ;  /* 0x0001380e01007387 */ /* 0x0001e80000100a00 */
[----:B0-----:R-:W3:Y:S04]  /*2f5f0*/  LDL.LU.64 R14, [R1+0x1878] ;  /* 0x00187800010e7983 */ /* 0x001ee80000300a00 */
[----:B------:R-:W3:Y:S04]  /*2f600*/  LDL.LU.64 R12, [R1+0x1870] ;  /* 0x00187000010c7983 */ /* 0x000ee80000300a00 */
[----:B------:R-:W-:Y:S04]  /*2f610*/  STL [R1+0x120], R8 ;  /* 0x0001200801007387 */ /* 0x000fe80000100800 */
[----:B------:R0:W-:Y:S04]  /*2f620*/  STL.64 [R1+0x128], R10 ;  /* 0x0001280a01007387 */ /* 0x0001e80000100a00 */
[----:B0-----:R-:W2:Y:S04]  /*2f630*/  LDL.LU.64 R10, [R1+0x1868] ;  /* 0x00186800010a7983 */ /* 0x001ea80000300a00 */
[----:B------:R-:W2:Y:S04]  /*2f640*/  LDL.LU.64 R8, [R1+0x1860] ;  /* 0x0018600001087983 */ /* 0x000ea80000300a00 */
[----:B---3--:R-:W-:Y:S04]  /*2f650*/  STS.128 [R6+UR6+0x200], R12 ;  /* 0x0002000c06007988 */ /* 0x008fe80008000c06 */
[----:B--2---:R0:W-:Y:S04]  /*2f660*/  STS.128 [R6+UR6], R8 ;  /* 0x0000000806007988 */ /* 0x0041e80008000c06 */
[----:B0-----:R-:W2:Y:S04]  /*2f670*/  LDL.LU R8, [R1+0xac] ;  /* 0x0000ac0001087983 */ /* 0x001ea80000300800 */
[----:B------:R-:W3:Y:S04]  /*2f680*/  LDL.LU R9, [R1+0xc0] ;  /* 0x0000c00001097983 */ /* 0x000ee80000300800 */
[----:B------:R-:W4:Y:S04]  /*2f690*/  LDL.LU R10, [R1+0xc8] ;  /* 0x0000c800010a7983 */ /* 0x000f280000300800 */
[----:B------:R-:W4:Y:S04]  /*2f6a0*/  LDL.LU R11, [R1+0xc4] ;  /* 0x0000c400010b7983 */ /* 0x000f280000300800 */
[----:B------:R-:W2:Y:S04]  /*2f6b0*/  LDL.LU R13, [R1+0xb4] ;  /* 0x0000b400010d7983 */ /* 0x000ea80000300800 */
[----:B------:R-:W4:Y:S04]  /*2f6c0*/  LDL.LU R14, [R1+0xb8] ;  /* 0x0000b800010e7983 */ /* 0x000f280000300800 */
[----:B------:R-:W4:Y:S01]  /*2f6d0*/  LDL.LU R15, [R1+0xb0] ;  /* 0x0000b000010f7983 */ /* 0x000f220000300800 */
[----:B------:R-:W-:-:S05]  /*2f6e0*/  LEA R0, R3, R0, 0x2 ;  /* 0x0000000003007211 */ /* 0x000fca00078e10ff */
[----:B------:R0:W-:Y:S02]  /*2f6f0*/  STL [R1+0x74], R0 ;  /* 0x0000740001007387 */ /* 0x0001e40000100800 */
[----:B0-----:R-:W-:Y:S01]  /*2f700*/  IMAD R0, R3, 0x4, R0 ;  /* 0x0000000403007824 */ /* 0x001fe200078e0200 */
[----:B------:R-:W-:Y:S02]  /*2f710*/  F2FP.BF16.F32.PACK_AB R16, R17, R16 ;  /* 0x000000101110723e */ /* 0x000fe400000010ff */
[----:B---3--:R-:W-:Y:S02]  /*2f720*/  F2FP.BF16.F32.PACK_AB R9, R9, R20 ;  /* 0x000000140909723e */ /* 0x008fe400000010ff */
[----:B------:R-:W3:Y:S04]  /*2f730*/  LDL.LU R20, [R1+0x234] ;  /* 0x0002340001147983 */ /* 0x000ee80000300800 */
[----:B------:R0:W-:Y:S01]  /*2f740*/  STL [R1+0x7c], R0 ;  /* 0x00007c0001007387 */ /* 0x0001e20000100800 */
[----:B--2---:R-:W-:-:S02]  /*2f750*/  F2FP.BF16.F32.PACK_AB R8, R13, R8 ;  /* 0x000000080d08723e */ /* 0x004fc400000010ff */
[----:B----4-:R-:W-:Y:S02]  /*2f760*/  F2FP.BF16.F32.PACK_AB R13, R10, R11 ;  /* 0x0000000b0a0d723e */ /* 0x010fe400000010ff */
[----:B0-----:R-:W-:Y:S02]  /*2f770*/  LEA R0, R3, R0, 0x2 ;  /* 0x0000000003007211 */ /* 0x001fe400078e10ff */
[----:B------:R-:W-:Y:S02]  /*2f780*/  F2FP.BF16.F32.PACK_AB R10, R29, R7 ;  /* 0x000000071d0a723e */ /* 0x000fe400000010ff */
[----:B------:R-:W-:Y:S01]  /*2f790*/  F2FP.BF16.F32.PACK_AB R12, R14, R15 ;  /* 0x0000000f0e0c723e */ /* 0x000fe200000010ff */
[----:B------:R-:W2:Y:S01]  /*2f7a0*/  LDL.LU R7, [R1+0x248] ;  /* 0x0002480001077983 */ /* 0x000ea20000300800 */
[----:B------:R-:W-:Y:S02]  /*2f7b0*/  F2FP.BF16.F32.PACK_AB R14, R27, R21 ;  /* 0x000000151b0e723e */ /* 0x000fe400000010ff */
[----:B------:R-:W-:Y:S01]  /*2f7c0*/  F2FP.BF16.F32.PACK_AB R11, R22, R23 ;  /* 0x00000017160b723e */ /* 0x000fe200000010ff */
[----:B------:R0:W-:Y:S01]  /*2f7d0*/  STL [R1+0x78], R0 ;  /* 0x0000780001007387 */ /* 0x0001e20000100800 */
[----:B------:R-:W-:-:S03]  /*2f7e0*/  LEA R29, R3, R0, 0x2 ;  /* 0x00000000031d7211 */ /* 0x000fc600078e10ff */
[----:B------:R-:W2:Y:S04]  /*2f7f0*/  LDL.LU R21, [R1+0x244] ;  /* 0x0002440001157983 */ /* 0x000ea80000300800 */
[----:B------:R-:W4:Y:S04]  /*2f800*/  LDL.LU R22, [R1+0x254] ;  /* 0x0002540001167983 */ /* 0x000f280000300800 */
[----:B------:R-:W3:Y:S04]  /*2f810*/  LDL.LU R27, [R1+0x260] ;  /* 0x00026000011b7983 */ /* 0x000ee80000300800 */
[----:B------:R-:W3:Y:S04]  /*2f820*/  LDL.LU R23, [R1+0x25c] ;  /* 0x00025c0001177983 */ /* 0x000ee80000300800 */
[----:B0-----:R-:W4:Y:S04]  /*2f830*/  LDL R0, [R1+0x150c] ;  /* 0x00150c0001007983 */ /* 0x001f280000100800 */
[----:B------:R-:W2:Y:S02]  /*2f840*/  LDL.LU R17, [R1+0x1858] ;  /* 0x0018580001117983 */ /* 0x000ea40000300800 */
[----:B--2---:R-:W-:-:S02]  /*2f850*/  F2FP.BF16.F32.PACK_AB R17, R5, R17 ;  /* 0x000000110511723e */ /* 0x004fc400000010ff */
[----:B------:R-:W2:Y:S01]  /*2f860*/  LDL.LU R5, [R1+0x1854] ;  /* 0x0018540001057983 */ /* 0x000ea20000300800 */
[----:B------:R-:W-:-:S03]  /*2f870*/  F2FP.BF16.F32.PACK_AB R19, R4, R19 ;  /* 0x000000130413723e */ /* 0x000fc600000010ff */
[----:B------:R0:W-:Y:S01]  /*2f880*/  STL [R1+0x88], R29 ;  /* 0x0000881d01007387 */ /* 0x0001e20000100800 */
[----:B--2---:R-:W-:-:S03]  /*2f890*/  F2FP.BF16.F32.PACK_AB R18, R5, R18 ;  /* 0x000000120512723e */ /* 0x004fc600000010ff */
[----:B------:R-:W2:Y:S04]  /*2f8a0*/  LDL.LU R5, [R1+0x1850] ;  /* 0x0018500001057983 */ /* 0x000ea80000300800 */
[----:B------:R-:W3:Y:S01]  /*2f8b0*/  LDL.LU R4, [R1+0x184c] ;  /* 0x00184c0001047983 */ /* 0x000ee20000300800 */
[----:B0-----:R-:W-:-:S03]  /*2f8c0*/  IMAD R29, R3, 0x4, R29 ;  /* 0x00000004031d7824 */ /* 0x001fc600078e021d */
[----:B------:R-:W-:Y:S02]  /*2f8d0*/  STS.128 [R6+UR6+0x80], R8 ;  /* 0x0000800806007988 */ /* 0x000fe40008000c06 */
[----:B------:R-:W-:Y:S02]  /*2f8e0*/  LEA R3, R3, R29, 0x2 ;  /* 0x0000001d03037211 */ /* 0x000fe400078e10ff */
[----:B------:R0:W-:Y:S01]  /*2f8f0*/  STS.128 [R6+UR6+0x100], R16 ;  /* 0x0001001006007988 */ /* 0x0001e20008000c06 */
[----:B------:R-:W-:Y:S01]  /*2f900*/  F2FP.BF16.F32.PACK_AB R21, R7, R21 ;  /* 0x000000150715723e */ /* 0x000fe200000010ff */
[----:B0-----:R-:W0:Y:S01]  /*2f910*/  LDC R17, c[0x0][0x278] ;  /* 0x00009e00ff117b82 */ /* 0x001e220000000800 */
[----:B---3--:R-:W-:Y:S02]  /*2f920*/  MOV R10, R4 ;  /* 0x00000004000a7202 */ /* 0x008fe40000000f00 */
[----:B------:R-:W3:Y:S04]  /*2f930*/  LDL.LU R4, [R1+0x1848] ;  /* 0x0018480001047983 */ /* 0x000ee80000300800 */
[----:B------:R1:W-:Y:S04]  /*2f940*/  STL [R1+0x80], R29 ;  /* 0x0000801d01007387 */ /* 0x0003e80000100800 */
[----:B------:R-:W2:Y:S04]  /*2f950*/  LDL.LU R11, [R1+0x23c] ;  /* 0x00023c00010b7983 */ /* 0x000ea80000300800 */
[----:B-1----:R-:W3:Y:S04]  /*2f960*/  LDL.LU R29, [R1+0x1844] ;  /* 0x00184400011d7983 */ /* 0x002ee80000300800 */
[----:B------:R0:W-:Y:S04]  /*2f970*/  STL [R1+0x6c], R3 ;  /* 0x00006c0301007387 */ /* 0x0001e80000100800 */
[----:B------:R-:W3:Y:S01]  /*2f980*/  LDL.LU R18, [R1+0x258] ;  /* 0x0002580001127983 */ /* 0x000ee20000300800 */
[----:B------:R-:W-:-:S02]  /*2f990*/  F2FP.BF16.F32.PACK_AB R23, R27, R23 ;  /* 0x000000171b17723e */ /* 0x000fc400000010ff */
[----:B------:R-:W-:Y:S01]  /*2f9a0*/  F2FP.BF16.F32.PACK_AB R15, R25, R24 ;  /* 0x00000018190f723e */ /* 0x000fe200000010ff */
[----:B------:R-:W3:Y:S01]  /*2f9b0*/  LDL.LU R8, [R1+0x264] ;  /* 0x0002640001087983 */ /* 0x000ee20000300800 */
[----:B------:R-:W1:Y:S01]  /*2f9c0*/  LDC.64 R24, c[0x0][0x228] ;  /* 0x00008a00ff187b82 */ /* 0x000e620000000a00 */
[----:B0-----:R-:W-:Y:S02]  /*2f9d0*/  LEA R3, R17, R3, 0x2 ;  /* 0x0000000311037211 */ /* 0x001fe400078e10ff */
[----:B------:R-:W3:Y:S01]  /*2f9e0*/  LDL.LU R19, [R1+0x270] ;  /* 0x0002700001137983 */ /* 0x000ee20000300800 */
[----:B------:R-:W-:-:S03]  /*2f9f0*/  UIMAD UR4, UR7, UR4, URZ ;  /* 0x00000004070472a4 */ /* 0x000fc6000f8e023f */
[----:B------:R0:W-:Y:S01]  /*2fa00*/  STS.128 [R6+UR6+0x280], R12 ;  /* 0x0002800c06007988 */ /* 0x0001e20008000c06 */
[----:B------:R-:W-:-:S03]  /*2fa10*/  IMAD.MOV.U32 R16, RZ, RZ, R10 ;  /* 0x000000ffff107224 */ /* 0x000fc600078e000a */
[----:B------:R-:W-:Y:S01]  /*2fa20*/  STL [R1+0x58], R3 ;  /* 0x0000580301007387 */ /* 0x000fe20000100800 */
[----:B----4-:R-:W-:Y:S01]  /*2fa30*/  IMAD R0, R0, UR5, RZ ;  /* 0x0000000500007c24 */ /* 0x010fe2000f8e02ff */
[----:B------:R-:W-:Y:S02]  /*2fa40*/  USHF.L.U32 UR8, UR4, 0x1, URZ ;  /* 0x0000000104087899 */ /* 0x000fe4000800063f */
[----:B0-----:R-:W4:Y:S04]  /*2fa50*/  LDL.LU R12, [R1+0x26c] ;  /* 0x00026c00010c7983 */ /* 0x001f280000300800 */
[----:B------:R-:W4:Y:S04]  /*2fa60*/  LDL.LU R9, [R1+0x274] ;  /* 0x0002740001097983 */ /* 0x000f280000300800 */
[----:B------:R-:W4:Y:S04]  /*2fa70*/  LDL.LU R13, [R1+0x278] ;  /* 0x00027800010d7983 */ /* 0x000f280000300800 */
[----:B------:R-:W4:Y:S01]  /*2fa80*/  LDL.LU R10, [R1+0x284] ;  /* 0x00028400010a7983 */ /* 0x000f220000300800 */
[----:B--2---:R-:W-:-:S03]  /*2fa90*/  F2FP.BF16.F32.PACK_AB R20, R11, R20 ;  /* 0x000000140b14723e */ /* 0x004fc600000010ff */
[----:B------:R-:W2:Y:S04]  /*2faa0*/  LDL.LU R11, [R1+0x294] ;  /* 0x00029400010b7983 */ /* 0x000ea80000300800 */
[----:B------:R-:W2:Y:S04]  /*2fab0*/  LDL.LU R14, [R1+0x28c] ;  /* 0x00028c00010e7983 */ /* 0x000ea80000300800 */
[----:B------:R-:W2:Y:S01]  /*2fac0*/  LDL.LU R15, [R1+0x29c] ;  /* 0x00029c00010f7983 */ /* 0x000ea20000300800 */
[----:B---3--:R-:W-:-:S03]  /*2fad0*/  F2FP.BF16.F32.PACK_AB R22, R18, R22 ;  /* 0x000000161216723e */ /* 0x008fc600000010ff */
[----:B------:R-:W3:Y:S04]  /*2fae0*/  LDL.LU R7, [R1+0x1840] ;  /* 0x0018400001077983 */ /* 0x000ee80000300800 */
[----:B------:R0:W-:Y:S01]  /*2faf0*/  STS.128 [R6+UR6+0x300], R20 ;  /* 0x0003001406007988 */ /* 0x0001e20008000c06 */
[C---:B------:R-:W-:Y:S01]  /*2fb00*/  LEA R18, R17.reuse, R3, 0x2 ;  /* 0x0000000311127211 */ /* 0x040fe200078e10ff */
[----:B0-----:R-:W0:Y:S01]  /*2fb10*/  LDC R20, c[0x0][0x278] ;  /* 0x00009e00ff147b82 */ /* 0x001e220000000800 */
[----:B------:R-:W-:Y:S02]  /*2fb20*/  IMAD.SHL.U32 R3, R0, 0x2, RZ ;  /* 0x0000000200037824 */ /* 0x000fe400078e00ff */
[----:B------:R-:W-:Y:S01]  /*2fb30*/  LEA R27, R17, R18, 0x2 ;  /* 0x00000012111b7211 */ /* 0x000fe200078e10ff */
[----:B------:R4:W-:Y:S01]  /*2fb40*/  STL [R1+0x64], R18 ;  /* 0x0000641201007387 */ /* 0x0009e20000100800 */
[----:B------:R-:W-:Y:S01]  /*2fb50*/  IMAD.MOV.U32 R23, RZ, RZ, R28 ;  /* 0x000000ffff177224 */ /* 0x000fe200078e001c */
[----:B-1----:R-:W-:-:S02]  /*2fb60*/  IADD3 R3, P5, P6, R3, UR8, R24 ;  /* 0x0000000803037c10 */ /* 0x002fc4000febe018 */
[----:B----4-:R-:W-:Y:S02]  /*2fb70*/  MOV R18, R26 ;  /* 0x0000001a00127202 */ /* 0x010fe40000000f00 */
[----:B------:R-:W4:Y:S04]  /*2fb80*/  LDL.LU R26, [R1+0x30] ;  /* 0x00003000011a7983 */ /* 0x000f280000300800 */
[----:B------:R1:W-:Y:S04]  /*2fb90*/  STL [R1+0x60], R27 ;  /* 0x0000601b01007387 */ /* 0x0003e80000100800 */
[----:B------:R-:W4:Y:S01]  /*2fba0*/  LDL.LU R24, [R1+0x2a0] ;  /* 0x0002a00001187983 */ /* 0x000f220000300800 */
[----:B0-----:R-:W-:-:S03]  /*2fbb0*/  LEA R21, R20, R27, 0x2 ;  /* 0x0000001b14157211 */ /* 0x001fc600078e10ff */
[----:B------:R-:W4:Y:S04]  /*2fbc0*/  LDL.LU R28, [R1+0x183c] ;  /* 0x00183c00011c7983 */ /* 0x000f280000300800 */
[----:B------:R-:W4:Y:S04]  /*2fbd0*/  LDL.LU R22, [R1+0x290] ;  /* 0x0002900001167983 */ /* 0x000f280000300800 */
[----:B-1----:R-:W4:Y:S04]  /*2fbe0*/  LDL.LU R27, [R1+0x1838] ;  /* 0x00183800011b7983 */ /* 0x002f280000300800 */
[----:B------:R0:W-:Y:S04]  /*2fbf0*/  STL [R1+0x1834], R5 ;  /* 0x0018340501007387 */ /* 0x0001e80000100800 */
[----:B0-----:R-:W2:Y:S01]  /*2fc00*/  LDL.LU R5, [R1+0x268] ;  /* 0x0002680001057983 */ /* 0x001ea20000300800 */
[----:B------:R-:W-:Y:S01]  /*2fc10*/  UIMAD.WIDE UR4, UR4, 0x2, URZ ;  /* 0x00000002040478a5 */ /* 0x000fe2000f8e023f */
[----:B------:R-:W-:-:S05]  /*2fc20*/  IMAD.HI R0, R0, 0x2, RZ ;  /* 0x0000000200007827 */ /* 0x000fca00078e02ff */
[----:B------:R-:W-:Y:S01]  /*2fc30*/  IADD3.X R0, R0, UR5, R25, P5, P6 ;  /* 0x0000000500007c10 */ /* 0x000fe2000afec419 */
[----:B------:R-:W-:Y:S01]  /*2fc40*/  ULDC UR4, c[0x0][0x27c] ;  /* 0x00009f0000047ab9 */ /* 0x000fe20000000800 */
[----:B------:R-:W4:Y:S04]  /*2fc50*/  LDL.LU R25, [R1+0x298] ;  /* 0x0002980001197983 */ /* 0x000f280000300800 */
[----:B------:R-:W-:Y:S01]  /*2fc60*/  STL [R1+0x50], R21 ;  /* 0x0000501501007387 */ /* 0x000fe20000100800 */
[----:B--2---:R-:W-:-:S03]  /*2fc70*/  F2FP.BF16.F32.PACK_AB R8, R5, R8 ;  /* 0x000000080508723e */ /* 0x004fc600000010ff */
[----:B------:R-:W2:Y:S04]  /*2fc80*/  LDL.LU R5, [R1+0x1834] ;  /* 0x0018340001057983 */ /* 0x000ea80000300800 */
[----:B---3--:R0:W-:Y:S04]  /*2fc90*/  STL [R1+0x1830], R7 ;  /* 0x0018300701007387 */ /* 0x0081e80000100800 */
[----:B0-----:R-:W3:Y:S04]  /*2fca0*/  LDL.LU R7, [R1+0x27c] ;  /* 0x00027c0001077983 */ /* 0x001ee80000300800 */
[----:B------:R0:W-:Y:S04]  /*2fcb0*/  STL [R1+0x182c], R2 ;  /* 0x00182c0201007387 */ /* 0x0001e80000100800 */
[----:B0-----:R-:W4:Y:S01]  /*2fcc0*/  LDL.LU R2, [R1+0x280] ;  /* 0x0002800001027983 */ /* 0x001f220000300800 */
[----:B------:R-:W-:-:S02]  /*2fcd0*/  LEA R21, R20, R21, 0x2 ;  /* 0x0000001514157211 */ /* 0x000fc400078e10ff */
[----:B------:R-:W-:Y:S02]  /*2fce0*/  F2FP.BF16.F32.PACK_AB R12, R19, R12 ;  /* 0x0000000c130c723e */ /* 0x000fe400000010ff */
[----:B------:R-:W2:Y:S01]  /*2fcf0*/  LDL.LU R19, [R1+0xe0] ;  /* 0x0000e00001137983 */ /* 0x000ea20000300800 */
[----:B---3--:R-:W-:-:S03]  /*2fd00*/  F2FP.BF16.F32.PACK_AB R9, R7, R9 ;  /* 0x000000090709723e */ /* 0x008fc600000010ff */
[----:B------:R-:W3:Y:S04]  /*2fd10*/  LDL.LU R7, [R1+0x1830] ;  /* 0x0018300001077983 */ /* 0x000ee80000300800 */
[----:B------:R-:W-:Y:S01]  /*2fd20*/  STL [R1+0x44], R21 ;  /* 0x0000441501007387 */ /* 0x000fe20000100800 */
[----:B----4-:R-:W-:-:S03]  /*2fd30*/  F2FP.BF16.F32.PACK_AB R13, R2, R13 ;  /* 0x0000000d020d723e */ /* 0x010fc600000010ff */
[----:B------:R-:W4:Y:S04]  /*2fd40*/  LDL.LU R2, [R1+0x182c] ;  /* 0x00182c0001027983 */ /* 0x000f280000300800 */
[----:B------:R0:W-:Y:S04]  /*2fd50*/  STL [R1+0x1828], R29 ;  /* 0x0018281d01007387 */ /* 0x0001e80000100800 */
[----:B0-----:R-:W2:Y:S01]  /*2fd60*/  LDL.LU R29, [R1+0x288] ;  /* 0x00028800011d7983 */ /* 0x001ea20000300800 */
[----:B------:R-:W-:Y:S02]  /*2fd70*/  F2FP.BF16.F32.PACK_AB R11, R25, R11 ;  /* 0x0000000b190b723e */ /* 0x000fe400000010ff */
[----:B------:R-:W-:-:S02]  /*2fd80*/  F2FP.BF16.F32.PACK_AB R14, R22, R14 ;  /* 0x0000000e160e723e */ /* 0x000fc400000010ff */
[----:B------:R-:W-:Y:S01]  /*2fd90*/  F2FP.BF16.F32.PACK_AB R15, R24, R15 ;  /* 0x0000000f180f723e */ /* 0x000fe200000010ff */
[----:B------:R-:W-:-:S04]  /*2fda0*/  IMAD R21, R20, 0x4, R21 ;  /* 0x0000000414157824 */ /* 0x000fc800078e0215 */
[----:B------:R-:W-:Y:S01]  /*2fdb0*/  STS.128 [R6+UR6+0x380], R12 ;  /* 0x0003800c06007988 */ /* 0x000fe20008000c06 */
[----:B------:R-:W-:Y:S02]  /*2fdc0*/  LEA R22, R20, R21, 0x2 ;  /* 0x0000001514167211 */ /* 0x000fe400078e10ff */
[----:B------:R-:W-:Y:S01]  /*2fdd0*/  MOV R24, R16 ;  /* 0x0000001000187202 */ /* 0x000fe20000000f00 */
[----:B------:R-:W-:Y:S01]  /*2fde0*/  IMAD R25, R17, 0x4, R27 ;  /* 0x0000000411197824 */ /* 0x000fe200078e021b */
[----:B------:R-:W-:-:S04]  /*2fdf0*/  LEA R16, P5, R27, R3, 0x1 ;  /* 0x000000031b107211 */ /* 0x000fc800078a08ff */
[----:B------:R-:W-:Y:S02]  /*2fe00*/  LEA.HI.X.SX32 R17, R27, R0, 0x1, P5 ;  /* 0x000000001b117211 */ /* 0x000fe400028f0eff */
[----:B--2---:R-:W-:Y:S02]  /*2fe10*/  F2FP.BF16.F32.PACK_AB R10, R29, R10 ;  /* 0x0000000a1d0a723e */ /* 0x004fe400000010ff */
[----:B------:R-:W2:Y:S04]  /*2fe20*/  LDL.LU R29, [R1+0x1828] ;  /* 0x00182800011d7983 */ /* 0x000ea80000300800 */
[----:B------:R-:W-:Y:S01]  /*2fe30*/  STS.128 [R6+UR6+0x180], R8 ;  /* 0x0001800806007988 */ /* 0x000fe20008000c06 */
[----:B------:R-:W-:Y:S06]  /*2fe40*/  BAR.SYNC.DEFER_BLOCKING 0x0 ;  /* 0x0000000000007b1d */ /* 0x000fec0000010000 */
[----:B------:R0:W-:Y:S04]  /*2fe50*/  STL [R1+0x4c], R21 ;  /* 0x00004c1501007387 */ /* 0x0001e80000100800 */
[----:B0-----:R-:W3:Y:S04]  /*2fe60*/  LDL.LU R21, [R1+0x110] ;  /* 0x0001100001157983 */ /* 0x001ee80000300800 */
[----:B------:R0:W-:Y:S01]  /*2fe70*/  STL [R1+0x48], R22 ;  /* 0x0000481601007387 */ /* 0x0001e20000100800 */
[----:B------:R-:W-:-:S03]  /*2fe80*/  LEA R8, P6, R25, R3, 0x1 ;  /* 0x0000000319087211 */ /* 0x000fc600078c08ff */
[----:B------:R-:W4:Y:S01]  /*2fe90*/  LDL.LU R27, [R1+0xd0] ;  /* 0x0000d000011b7983 */ /* 0x000f220000300800 */
[----:B0-----:R-:W-:-:S05]  /*2fea0*/  LEA R22, R20, R22, 0x2 ;  /* 0x0000001614167211 */ /* 0x001fca00078e10ff */
[----:B------:R0:W-:Y:S01]  /*2feb0*/  STL [R1+0x40], R22 ;  /* 0x0000401601007387 */ /* 0x0001e20000100800 */
[----:B------:R-:W-:-:S03]  /*2fec0*/  LEA R14, R20, R22, 0x2 ;  /* 0x00000016140e7211 */ /* 0x000fc600078e10ff */
[----:B------:R-:W2:Y:S01]  /*2fed0*/  LDL.LU R6, [R1+0x2c] ;  /* 0x00002c0001067983 */ /* 0x000ea20000300800 */
[----:B------:R-:W-:-:S03]  /*2fee0*/  LEA.HI.X.SX32 R9, R25, R0, 0x1, P6 ;  /* 0x0000000019097211 */ /* 0x000fc600030f0eff */
[----:B------:R1:W-:Y:S04]  /*2fef0*/  STG.E.U16 desc[UR10][R16.64], R4 ;  /* 0x0000000410007986 */ /* 0x0003e8000c10150a */
[----:B0-----:R-:W3:Y:S04]  /*2ff00*/  LDL.LU R22, [R1+0x140] ;  /* 0x0001400001167983 */ /* 0x001ee80000300800 */
[----:B------:R-:W3:Y:S04]  /*2ff10*/  LDL.LU R25, [R1+0x120] ;  /* 0x0001200001197983 */ /* 0x000ee80000300800 */
[----:B-1----:R-:W3:Y:S01]  /*2ff20*/  LDL.LU R17, [R1+0xa8] ;  /* 0x0000a80001117983 */ /* 0x002ee20000300800 */
[----:B------:R-:W-:-:S03]  /*2ff30*/  LEA R10, P5, R26, R3, 0x1 ;  /* 0x000000031a0a7211 */ /* 0x000fc600078a08ff */
[----:B------:R-:W-:Y:S01]  /*2ff40*/  STL [R1+0x17fc], R14 ;  /* 0x0017fc0e01007387 */ /* 0x000fe20000100800 */
[----:B------:R-:W-:-:S03]  /*2ff50*/  LEA.HI.X.SX32 R11, R26, R0, 0x1, P5 ;  /* 0x000000001a0b7211 */ /* 0x000fc600028f0eff */
[----:B------:R-:W3:Y:S01]  /*2ff60*/  LDL.LU R26, [R1+0x1824] ;  /* 0x00182400011a7983 */ /* 0x000ee20000300800 */
[----:B------:R-:W-:-:S05]  /*2ff70*/  IMAD R15, R20, 0x4, R14 ;  /* 0x00000004140f7824 */ /* 0x000fca00078e020e */
[----:B------:R-:W-:-:S05]  /*2ff80*/  LEA R15, R20, R15, 0x2 ;  /* 0x0000000f140f7211 */ /* 0x000fca00078e10ff */
[----:B------:R-:W-:Y:S04]  /*2ff90*/  STL [R1+0x180c], R15 ;  /* 0x00180c0f01007387 */ /* 0x000fe80000100800 */
[----:B----4-:R-:W-:Y:S04]  /*2ffa0*/  STG.E.U16 desc[UR10][R8.64], R27 ;  /* 0x0000001b08007986 */ /* 0x010fe8000c10150a */
[----:B------:R0:W-:Y:S01]  /*2ffb0*/  STG.E.U16 desc[UR10][R10.64], R19 ;  /* 0x000000130a007986 */ /* 0x0001e2000c10150a */
[----:B--2---:R-:W-:-:S04]  /*2ffc0*/  LEA R12, P6, R6, R3, 0x1 ;  /* 0x00000003060c7211 */ /* 0x004fc800078c08ff */
[-C--:B------:R-:W-:Y:S02]  /*2ffd0*/  LEA.HI.X.SX32 R13, R6, R0.reuse, 0x1, P6 ;  /* 0x00000000060d7211 */ /* 0x080fe400030f0eff */
[----:B------:R-:W-:Y:S02]  /*2ffe0*/  LEA R6, R20, R15, 0x2 ;  /* 0x0000000f14067211 */ /* 0x000fe400078e10ff */
[-C--:B0-----:R-:W-:Y:S01]  /*2fff0*/  LEA R10, P6, R28, R3.reuse, 0x1 ;  /* 0x000000031c0a7211 */ /* 0x081fe200078c08ff */
[----:B------:R0:W-:Y:S02]  /*30000*/  STG.E.U16 desc[UR10][R12.64], R5 ;  /* 0x000000050c007986 */ /* 0x0001e4000c10150a */
[----:B------:R-:W-:Y:S01]  /*30010*/  IMAD R16, R20, 0x4, R6 ;  /* 0x0000000414107824 */ /* 0x000fe200078e0206 */
[----:B---3--:R-:W-:Y:S02]  /*30020*/  LEA R8, P5, R17, R3, 0x1 ;  /* 0x0000000311087211 */ /* 0x008fe400078a08ff */
[----:B------:R-:W-:-:S02]  /*30030*/  LEA.HI.X.SX32 R11, R28, R0, 0x1, P6 ;  /* 0x000000001c0b7211 */ /* 0x000fc400030f0eff */
[----:B------:R-:W-:Y:S01]  /*30040*/  LEA.HI.X.SX32 R9, R17, R0, 0x1, P5 ;  /* 0x0000000011097211 */ /* 0x000fe200028f0eff */
[----:B0-----:R-:W2:Y:S04]  /*30050*/  LDL.LU R5, [R1+0x1820] ;  /* 0x0018200001057983 */ /* 0x001ea80000300800 */
[----:B------:R-:W-:Y:S04]  /*30060*/  STG.E.U16 desc[UR10][R8.64], R21 ;  /* 0x0000001508007986 */ /* 0x000fe8000c10150a */
[----:B------:R-:W-:Y:S04]  /*30070*/  STL [R1+0x1800], R16 ;  /* 0x0018001001007387 */ /* 0x000fe80000100800 */
[----:B------:R0:W-:Y:S01]  /*30080*/  STG.E.U16 desc[UR10][R10.64], R2 ;  /* 0x000000020a007986 */ /* 0x0001e2000c10150a */
[----:B------:R-:W-:-:S03]  /*30090*/  LEA R14, R20, R16, 0x2 ;  /* 0x00000010140e7211 */ /* 0x000fc600078e10ff */
[----:B0-----:R-:W3:Y:S01]  /*300a0*/  LDL.LU R2, [R1+0x181c] ;  /* 0x00181c0001027983 */ /* 0x001ee20000300800 */
[----:B------:R-:W-:-:S03]  /*300b0*/  PRMT R10, R4, 0x7632, R10 ;  /* 0x00007632040a7816 */ /* 0x000fc6000000000a */
[----:B------:R-:W4:Y:S04]  /*300c0*/  LDL.LU R16, [R1+0x100] ;  /* 0x0001000001107983 */ /* 0x000f280000300800 */
[----:B------:R-:W4:Y:S01]  /*300d0*/  LDL.LU R4, [R1+0x1818] ;  /* 0x0018180001047983 */ /* 0x000f220000300800 */
[----:B------:R-:W-:-:S04]  /*300e0*/  LEA R12, P5, R26, R3, 0x1 ;  /* 0x000000031a0c7211 */ /* 0x000fc800078a08ff */
[----:B------:R-:W-:-:S05]  /*300f0*/  LEA.HI.X.SX32 R13, R26, R0, 0x1, P5 ;  /* 0x000000001a0d7211 */ /* 0x000fca00028f0eff */
[----:B------:R0:W-:Y:S01]  /*30100*/  STG.E.U16 desc[UR10][R12.64], R22 ;  /* 0x000000160c007986 */ /* 0x0001e2000c10150a */
[C---:B------:R-:W-:Y:S01]  /*30110*/  LEA R6, P6, R7.reuse, R3, 0x1 ;  /* 0x0000000307067211 */ /* 0x040fe200078c08ff */
[----:B0-----:R-:W0:Y:S03]  /*30120*/  LDC R13, c[0x0][0x278] ;  /* 0x00009e00ff0d7b82 */ /* 0x001e260000000800 */
[----:B------:R-:W-:Y:S02]  /*30130*/  LEA.HI.X.SX32 R7, R7, R0, 0x1, P6 ;  /* 0x0000000007077211 */ /* 0x000fe400030f0eff */
[----:B------:R-:W-:-:S03]  /*30140*/  LEA R17, R20, R14, 0x2 ;  /* 0x0000000e14117211 */ /* 0x000fc600078e10ff */
[----:B------:R-:W-:Y:S01]  /*30150*/  STG.E.U16 desc[UR10][R6.64], R25 ;  /* 0x0000001906007986 */ /* 0x000fe2000c10150a */
[----:B------:R-:W-:Y:S01]  /*30160*/  LEA R15, R20, R29, 0x2 ;  /* 0x0000001d140f7211 */ /* 0x000fe200078e10ff */
[----:B------:R-:W-:Y:S01]  /*30170*/  IMAD.MOV.U32 R28, RZ, RZ, R23 ;  /* 0x000000ffff1c7224 */ /* 0x000fe200078e0017 */
[----:B------:R-:W-:Y:S01]  /*30180*/  MOV R23, R18 ;  /* 0x0000001200177202 */ /* 0x000fe20000000f00 */
[----:B------:R-:W-:Y:S04]  /*30190*/  STL [R1+0x1810], R17 ;  /* 0x0018101101007387 */ /* 0x000fe80000100800 */
[----:B------:R-:W4:Y:S04]  /*301a0*/  LDL.LU R14, [R1+0x4] ;  /* 0x00000400010e7983 */ /* 0x000f280000300800 */
[----:B------:R-:W4:Y:S01]  /*301b0*/  LDL.LU R12, [R1+0x8] ;  /* 0x00000800010c7983 */ /* 0x000f220000300800 */
[----:B0-----:R-:W-:-:S05]  /*301c0*/  LEA R11, R13, R17, 0x2 ;  /* 0x000000110d0b7211 */ /* 0x001fca00078e10ff */
[----:B------:R-:W-:-:S05]  /*301d0*/  IMAD R18, R13, 0x4, R11 ;  /* 0x000000040d127824 */ /* 0x000fca00078e020b */
[----:B------:R-:W-:Y:S01]  /*301e0*/  LEA R11, R13, R18, 0x2 ;  /* 0x000000120d0b7211 */ /* 0x000fe200078e10ff */
[----:B------:R0:W-:Y:S04]  /*301f0*/  STL [R1+0x1814], R18 ;  /* 0x0018141201007387 */ /* 0x0001e80000100800 */
[----:B0-----:R-:W4:Y:S04]  /*30200*/  LDL.LU R18, [R1+0x18] ;  /* 0x0000180001127983 */ /* 0x001f280000300800 */
[----:B------:R-:W4:Y:S04]  /*30210*/  LDL.LU R17, [R1+0x14] ;  /* 0x0000140001117983 */ /* 0x000f280000300800 */
[----:B------:R-:W4:Y:S01]  /*30220*/  LDL.LU R26, [R1+0x84] ;  /* 0x00008400011a7983 */ /* 0x000f220000300800 */
[----:B--2---:R-:W-:-:S04]  /*30230*/  LEA R8, P5, R5, R3, 0x1 ;  /* 0x0000000305087211 */ /* 0x004fc800078a08ff */
[----:B------:R-:W-:-:S05]  /*30240*/  LEA.HI.X.SX32 R9, R5, R0, 0x1, P5 ;  /* 0x0000000005097211 */ /* 0x000fca00028f0eff */
[----:B------:R4:W-:Y:S01]  /*30250*/  STG.E.U16 desc[UR10][R8.64], R10 ;  /* 0x0000000a08007986 */ /* 0x0009e2000c10150a */
[----:B------:R-:W-:Y:S02]  /*30260*/  PRMT R5, R19, 0x7632, R5 ;  /* 0x0000763213057816 */ /* 0x000fe40000000005 */
[----:B---3--:R-:W-:-:S04]  /*30270*/  LEA R6, P5, R2, R3, 0x1 ;  /* 0x0000000302067211 */ /* 0x008fc800078a08ff */
[----:B------:R-:W-:Y:S02]  /*30280*/  LEA.HI.X.SX32 R7, R2, R0, 0x1, P5 ;  /* 0x0000000002077211 */ /* 0x000fe400028f0eff */
[----:B------:R-:W-:Y:S02]  /*30290*/  PRMT R2, R27, 0x7632, R2 ;  /* 0x000076321b027816 */ /* 0x000fe40000000002 */
[----:B----4-:R-:W-:-:S03]  /*302a0*/  LEA R8, P6, R4, R3, 0x1 ;  /* 0x0000000304087211 */ /* 0x010fc600078c08ff */
[----:B------:R0:W-:Y:S01]  /*302b0*/  STG.E.U16 desc[UR10][R6.64], R2 ;  /* 0x0000000206007986 */ /* 0x0001e2000c10150a */
[----:B------:R-:W-:Y:S02]  /*302c0*/  LEA.HI.X.SX32 R9, R4, R0, 0x1, P6 ;  /* 0x0000000004097211 */ /* 0x000fe400030f0eff */
[----:B------:R-:W-:-:S03]  /*302d0*/  LEA R4, P6, R15, R3, 0x1 ;  /* 0x000000030f047211 */ /* 0x000fc600078c08ff */
[----:B------:R1:W-:Y:S01]  /*302e0*/  STG.E.U16 desc[UR10][R8.64], R5 ;  /* 0x0000000508007986 */ /* 0x0003e2000c10150a */
[C---:B0-----:R-:W-:Y:S02]  /*302f0*/  LEA R6, P5, R29.reuse, R3, 0x1 ;  /* 0x000000031d067211 */ /* 0x041fe400078a08ff */
[----:B------:R-:W-:Y:S02]  /*30300*/  PRMT R2, R16, 0x7632, R2 ;  /* 0x0000763210027816 */ /* 0x000fe40000000002 */
[-C--:B------:R-:W-:Y:S01]  /*30310*/  LEA.HI.X.SX32 R7, R29, R0.reuse, 0x1, P5 ;  /* 0x000000001d077211 */ /* 0x080fe200028f0eff */
[----:B------:R-:W2:Y:S01]  /*30320*/  LDL.LU R16, [R1+0x10] ;  /* 0x0000100001107983 */ /* 0x000ea20000300800 */
[----:B-1----:R-:W-:Y:S02]  /*30330*/  PRMT R8, R21, 0x7632, R8 ;  /* 0x0000763215087816 */ /* 0x002fe40000000008 */
[----:B------:R-:W-:Y:S01]  /*30340*/  LEA.HI.X.SX32 R5, R15, R0, 0x1, P6 ;  /* 0x000000000f057211 */ /* 0x000fe200030f0eff */
[----:B------:R-:W-:Y:S04]  /*30350*/  STG.E.U16 desc[UR10][R6.64], R2 ;  /* 0x0000000206007986 */ /* 0x000fe8000c10150a */
[----:B------:R-:W3:Y:S04]  /*30360*/  LDL.LU R29, [R1+0xd4] ;  /* 0x0000d400011d7983 */ /* 0x000ee80000300800 */
[----:B------:R0:W-:Y:S04]  /*30370*/  STG.E.U16 desc[UR10][R4.64], R8 ;  /* 0x0000000804007986 */ /* 0x0001e8000c10150a */
[----:B0-----:R-:W4:Y:S01]  /*30380*/  LDL.LU R8, [R1+0x130] ;  /* 0x0001300001087983 */ /* 0x001f220000300800 */
[C---:B------:R-:W-:Y:S01]  /*30390*/  LEA R19, R13.reuse, R11, 0x2 ;  /* 0x0000000b0d137211 */ /* 0x040fe200078e10ff */
[----:B------:R-:W-:Y:S01]  /*303a0*/  IMAD.MOV.U32 R27, RZ, RZ, R24 ;  /* 0x000000ffff1b7224 */ /* 0x000fe200078e0018 */
[----:B------:R-:W-:Y:S01]  /*303b0*/  LEA R6, P5, R14, R3, 0x1 ;  /* 0x000000030e067211 */ /* 0x000fe200078a08ff */
[----:B------:R-:W2:Y:S01]  /*303c0*/  LDL.LU R15, [R1+0x54] ;  /* 0x00005400010f7983 */ /* 0x000ea20000300800 */
[----:B------:R-:W-:-:S05]  /*303d0*/  LEA R24, R13, R19, 0x2 ;  /* 0x000000130d187211 */ /* 0x000fca00078e10ff */
[----:B------:R-:W-:Y:S01]  /*303e0*/  IMAD R20, R13, 0x4, R24 ;  /* 0x000000040d147824 */ /* 0x000fe200078e0218 */
[----:B------:R-:W-:-:S04]  /*303f0*/  MOV R11, R23 ;  /* 0x00000017000b7202 */ /* 0x000fc80000000f00 */
[----:B------:R-:W-:-:S05]  /*30400*/  LEA R21, R13, R20, 0x2 ;  /* 0x000000140d157211 */ /* 0x000fca00078e10ff */
[C---:B------:R-:W-:Y:S01]  /*30410*/  IMAD R23, R13.reuse, 0x4, R21 ;  /* 0x000000040d177824 */ /* 0x040fe200078e0215 */
[----:B------:R-:W-:Y:S02]  /*30420*/  LEA R4, P6, R12, R3, 0x1 ;  /* 0x000000030c047211 */ /* 0x000fe400078c08ff */
[----:B------:R-:W-:Y:S02]  /*30430*/  LEA.HI.X.SX32 R7, R14, R0, 0x1, P5 ;  /* 0x000000000e077211 */ /* 0x000fe400028f0eff */
[C---:B------:R-:W-:Y:S01]  /*30440*/  LEA R10, R13.reuse, R23, 0x2 ;  /* 0x000000170d0a7211 */ /* 0x040fe200078e10ff */
[----:B------:R-:W2:Y:S01]  /*30450*/  LDL.LU R14, [R1+0xe4] ;  /* 0x0000e400010e7983 */ /* 0x000ea20000300800 */
[----:B------:R-:W-:Y:S02]  /*30460*/  PRMT R9, R22, 0x7632, R9 ;  /* 0x0000763216097816 */ /* 0x000fe40000000009 */
[----:B------:R-:W-:Y:S01]  /*30470*/  LEA R22, R13, R10, 0x2 ;  /* 0x0000000a0d167211 */ /* 0x000fe200078e10ff */
[----:B------:R-:W-:Y:S01]  /*30480*/  IMAD.MOV.U32 R10, RZ, RZ, R27 ;  /* 0x000000ffff0a7224 */ /* 0x000fe200078e001b */
[----:B------:R-:W-:Y:S01]  /*30490*/  LEA.HI.X.SX32 R5, R12, R0, 0x1, P6 ;  /* 0x000000000c057211 */ /* 0x000fe200030f0eff */
[----:B------:R-:W2:Y:S04]  /*304a0*/  LDL.LU R27, [R1+0x5c] ;  /* 0x00005c00011b7983 */ /* 0x000ea80000300800 */
[----:B------:R-:W2:Y:S01]  /*304b0*/  LDL.LU R12, [R1+0x104] ;  /* 0x00010400010c7983 */ /* 0x000ea20000300800 */
[----:B----4-:R-:W-:-:S05]  /*304c0*/  PRMT R2, R8, 0x7632, R2 ;  /* 0x0000763208027816 */ /* 0x010fca0000000002 */
[----:B------:R0:W-:Y:S04]  /*304d0*/  STG.E.U16 desc[UR10][R6.64], R2 ;  /* 0x0000000206007986 */ /* 0x0001e8000c10150a */
[----:B0-----:R-:W4:Y:S01]  /*304e0*/  LDL.LU R7, [R1+0xc] ;  /* 0x00000c0001077983 */ /* 0x001f220000300800 */
[----:B------:R-:W-:-:S04]  /*304f0*/  LEA R6, R13, R22, 0x2 ;  /* 0x000000160d067211 */ /* 0x000fc800078e10ff */
[----:B------:R-:W-:Y:S01]  /*30500*/  LEA R6, R13, R6, 0x2 ;  /* 0x000000060d067211 */ /* 0x000fe200078e10ff */
[----:B------:R0:W-:Y:S01]  /*30510*/  STG.E.U16 desc[UR10][R4.64], R9 ;  /* 0x0000000904007986 */ /* 0x0001e2000c10150a */
[----:B------:R-:W-:-:S03]  /*30520*/  PRMT R2, R25, 0x7632, R2 ;  /* 0x0000763219027816 */ /* 0x000fc60000000002 */
[----:B------:R-:W-:Y:S01]  /*30530*/  IMAD R25, R13, 0x4, R6 ;  /* 0x000000040d197824 */ /* 0x000fe200078e0206 */
[----:B0-----:R-:W-:-:S04]  /*30540*/  LEA R4, P6, R18, R3, 0x1 ;  /* 0x0000000312047211 */ /* 0x001fc800078c08ff */
[----:B------:R-:W-:Y:S02]  /*30550*/  LEA.HI.X.SX32 R5, R18, R0, 0x1, P6 ;  /* 0x0000000012057211 */ /* 0x000fe400030f0eff */
[----:B------:R-:W2:Y:S04]  /*30560*/  LDL.LU R18, [R1+0x1814] ;  /* 0x0018140001127983 */ /* 0x000ea80000300800 */
[----:B------:R-:W-:Y:S01]  /*30570*/  STL [R1+0x24], R25 ;  /* 0x0000241901007387 */ /* 0x000fe20000100800 */
[----:B----4-:R-:W-:-:S04]  /*30580*/  LEA R8, P5, R7, R3, 0x1 ;  /* 0x0000000307087211 */ /* 0x010fc800078a08ff */
[----:B------:R-:W-:-:S05]  /*30590*/  LEA.HI.X.SX32 R9, R7, R0, 0x1, P5 ;  /* 0x0000000007097211 */ /* 0x000fca00028f0eff */
[----:B------:R0:W-:Y:S04]  /*305a0*/  STG.E.U16 desc[UR10][R8.64], R2 ;  /* 0x0000000208007986 */ /* 0x0001e8000c10150a */
[----:B0-----:R-:W4:Y:S01]  /*305b0*/  LDL R9, [R1+0xf4] ;  /* 0x0000f40001097983 */ /* 0x001f220000100800 */
[----:B------:R-:W-:Y:S02]  /*305c0*/  LEA R6, P5, R17, R3, 0x1 ;  /* 0x0000000311067211 */ /* 0x000fe400078a08ff */
[----:B------:R-:W-:Y:S02]  /*305d0*/  LEA R25, R13, R25, 0x2 ;  /* 0x000000190d197211 */ /* 0x000fe400078e10ff */
[----:B------:R-:W-:Y:S02]  /*305e0*/  LEA.HI.X.SX32 R7, R17, R0, 0x1, P5 ;  /* 0x0000000011077211 */ /* 0x000fe400028f0eff */
[----:B------:R-:W2:Y:S01]  /*305f0*/  LDL.LU R17, [R1+0x1810] ;  /* 0x0018100001117983 */ /* 0x000ea20000300800 */
[----:B------:R-:W-:-:S03]  /*30600*/  LEA R8, P6, R26, R3, 0x1 ;  /* 0x000000031a087211 */ /* 0x000fc600078c08ff */
[----:B------:R0:W-:Y:S02]  /*30610*/  STL [R1+0x18], R25 ;  /* 0x0000181901007387 */ /* 0x0001e40000100800 */
[----:B0-----:R-:W-:-:S05]  /*30620*/  LEA R25, R13, R25, 0x2 ;  /* 0x000000190d197211 */ /* 0x001fca00078e10ff */
[----:B------:R0:W-:Y:S02]  /*30630*/  STL [R1+0x14], R25 ;  /* 0x0000141901007387 */ /* 0x0001e40000100800 */
[----:B0-----:R-:W-:Y:S02]  /*30640*/  IMAD R25, R13, 0x4, R25 ;  /* 0x000000040d197824 */ /* 0x001fe400078e0219 */
[----:B----4-:R2:W-:Y:S04]  /*30650*/  STG.E.U16 desc[UR10][R4.64], R9 ;  /* 0x0000000904007986 */ /* 0x0105e8000c10150a */
[----:B---3--:R0:W-:Y:S01]  /*30660*/  STG.E.U16 desc[UR10][R6.64], R29 ;  /* 0x0000001d06007986 */ /* 0x0081e2000c10150a */
[----:B--2---:R-:W-:Y:S02]  /*30670*/  LEA R4, P5, R16, R3, 0x1 ;  /* 0x0000000310047211 */ /* 0x004fe400078a08ff */
[----:B------:R-:W-:-:S02]  /*30680*/  LEA.HI.X.SX32 R9, R26, R0, 0x1, P6 ;  /* 0x000000001a097211 */ /* 0x000fc400030f0eff */
[CC--:B0-----:R-:W-:Y:S02]  /*30690*/  LEA R6, P6, R15.reuse, R3.reuse, 0x1 ;  /* 0x000000030f067211 */ /* 0x0c1fe400078c08ff */
[-C--:B------:R-:W-:Y:S02]  /*306a0*/  LEA.HI.X.SX32 R5, R16, R0.reuse, 0x1, P5 ;  /* 0x0000000010057211 */ /* 0x080fe400028f0eff */
[----:B------:R-:W-:Y:S01]  /*306b0*/  LEA.HI.X.SX32 R7, R15, R0, 0x1, P6 ;  /* 0x000000000f077211 */ /* 0x000fe200030f0eff */
[----:B------:R-:W2:Y:S04]  /*306c0*/  LDL.LU R16, [R1+0xa4] ;  /* 0x0000a40001107983 */ /* 0x000ea80000300800 */
[----:B------:R0:W-:Y:S04]  /*306d0*/  STG.E.U16 desc[UR10][R8.64], R14 ;  /* 0x0000000e08007986 */ /* 0x0001e8000c10150a */
[----:B------:R-:W-:Y:S04]  /*306e0*/  STL [R1+0x17b8], R25 ;  /* 0x0017b81901007387 */ /* 0x000fe80000100800 */
[----:B------:R1:W-:Y:S04]  /*306f0*/  STG.E.U16 desc[UR10][R4.64], R12 ;  /* 0x0000000c04007986 */ /* 0x0003e8000c10150a */
[----:B0-----:R-:W3:Y:S04]  /*30700*/  LDL R9, [R1+0x68] ;  /* 0x0000680001097983 */ /* 0x001ee80000100800 */
[----:B------:R-:W4:Y:S04]  /*30710*/  LDL.LU R15, [R1+0x180c] ;  /* 0x00180c00010f7983 */ /* 0x000f280000300800 */
[----:B-1----:R-:W2:Y:S04]  /*30720*/  LDL.LU R5, [R1+0x68] ;  /* 0x0000680001057983 */ /* 0x002ea80000300800 */
[----:B------:R0:W-:Y:S04]  /*30730*/  STG.E.U16 desc[UR10][R6.64], R10 ;  /* 0x0000000a06007986 */ /* 0x0001e8000c10150a */
[----:B0-----:R-:W4:Y:S01]  /*30740*/  LDL R7, [R1+0x70] ;  /* 0x0000700001077983 */ /* 0x001f220000100800 */
[----:B------:R-:W-:-:S02]  /*30750*/  LEA R8, P5, R27, R3, 0x1 ;  /* 0x000000031b087211 */ /* 0x000fc400078a08ff */
[-C--:B---3--:R-:W-:Y:S02]  /*30760*/  LEA R4, P6, R9, R3.reuse, 0x1 ;  /* 0x0000000309047211 */ /* 0x088fe400078c08ff */
[-C--:B------:R-:W-:Y:S02]  /*30770*/  LEA.HI.X.SX32 R9, R27, R0.reuse, 0x1, P5 ;  /* 0x000000001b097211 */ /* 0x080fe400028f0eff */
[----:B----4-:R-:W-:Y:S02]  /*30780*/  LEA R6, P5, R7, R3, 0x1 ;  /* 0x0000000307067211 */ /* 0x010fe400078a08ff */
[----:B------:R-:W3:Y:S04]  /*30790*/  LDL.LU R7, [R1+0x70] ;  /* 0x0000700001077983 */ /* 0x000ee80000300800 */
[----:B------:R0:W-:Y:S04]  /*307a0*/  STL [R1+0x1808], R10 ;  /* 0x0018080a01007387 */ /* 0x0001e80000100800 */
[----:B0-----:R-:W4:Y:S01]  /*307b0*/  LDL R10, [R1+0x144] ;  /* 0x00014400010a7983 */ /* 0x001f220000100800 */
[----:B--2---:R-:W-:-:S03]  /*307c0*/  LEA.HI.X.SX32 R5, R5, R0, 0x1, P6 ;  /* 0x0000000005057211 */ /* 0x004fc600030f0eff */
[----:B------:R-:W-:Y:S01]  /*307d0*/  STG.E.U16 desc[UR10][R8.64], R28 ;  /* 0x0000001c08007986 */ /* 0x000fe2000c10150a */
[----:B------:R-:W-:Y:S02]  /*307e0*/  LEA R26, R13, R25, 0x2 ;  /* 0x000000190d1a7211 */ /* 0x000fe400078e10ff */
[----:B------:R-:W0:Y:S01]  /*307f0*/  LDC R25, c[0x0][0x278] ;  /* 0x00009e00ff197b82 */ /* 0x000e220000000800 */
[----:B----4-:R1:W-:Y:S04]  /*30800*/  STG.E.U16 desc[UR10][R4.64], R10 ;  /* 0x0000000a04007986 */ /* 0x0103e8000c10150a */
[----:B-1----:R-:W2:Y:S04]  /*30810*/  LDL.LU R10, [R1+0x1808] ;  /* 0x00180800010a7983 */ /* 0x002ea80000300800 */
[----:B------:R-:W4:Y:S01]  /*30820*/  LDL R5, [R1+0x90] ;  /* 0x0000900001057983 */ /* 0x000f220000100800 */
[----:B0-----:R-:W-:-:S05]  /*30830*/  LEA R26, R25, R26, 0x2 ;  /* 0x0000001a191a7211 */ /* 0x001fca00078e10ff */
[----:B------:R-:W-:Y:S01]  /*30840*/  IMAD R27, R25, 0x4, R26 ;  /* 0x00000004191b7824 */ /* 0x000fe200078e021a */
[----:B------:R-:W-:-:S04]  /*30850*/  MOV R4, R28 ;  /* 0x0000001c00047202 */ /* 0x000fc80000000f00 */
[----:B------:R-:W-:Y:S02]  /*30860*/  LEA R27, R25, R27, 0x2 ;  /* 0x0000001b191b7211 */ /* 0x000fe400078e10ff */
[----:B---3--:R-:W-:-:S03]  /*30870*/  LEA.HI.X.SX32 R7, R7, R0, 0x1, P5 ;  /* 0x0000000007077211 */ /* 0x008fc600028f0eff */
[----:B------:R-:W-:Y:S01]  /*30880*/  IMAD R28, R25, 0x4, R27 ;  /* 0x00000004191c7824 */ /* 0x000fe200078e021b */
[----:B------:R0:W-:Y:S04]  /*30890*/  STL.64 [R1+0x17b0], R26 ;  /* 0x0017b01a01007387 */ /* 0x0001e80000100a00 */
[----:B------:R1:W-:Y:S01]  /*308a0*/  STG.E.U16 desc[UR10][R6.64], R11 ;  /* 0x0000000b06007986 */ /* 0x0003e2000c10150a */
[----:B0-----:R-:W-:-:S03]  /*308b0*/  MOV R27, R4 ;  /* 0x00000004001b7202 */ /* 0x001fc60000000f00 */
[----:B------:R-:W3:Y:S01]  /*308c0*/  LDL.LU R26, [R1+0x144] ;  /* 0x00014400011a7983 */ /* 0x000ee20000300800 */
[----:B----4-:R-:W-:-:S03]  /*308d0*/  LEA R4, P5, R5, R3, 0x1 ;  /* 0x0000000305047211 */ /* 0x010fc600078a08ff */
[----:B------:R-:W4:Y:S04]  /*308e0*/  LDL.LU R5, [R1+0x90] ;  /* 0x0000900001057983 */ /* 0x000f280000300800 */
[----:B-1----:R-:W2:Y:S04]  /*308f0*/  LDL R7, [R1+0x8c] ;  /* 0x00008c0001077983 */ /* 0x002ea80000100800 */
[----:B------:R0:W-:Y:S04]  /*30900*/  STL [R1+0x1804], R11 ;  /* 0x0018040b01007387 */ /* 0x0001e80000100800 */
[----:B0-----:R-:W3:Y:S01]  /*30910*/  LDL.LU R11, [R1+0xf4] ;  /* 0x0000f400010b7983 */ /* 0x001ee20000300800 */
[----:B----4-:R-:W-:-:S02]  /*30920*/  LEA.HI.X.SX32 R5, R5, R0, 0x1, P5 ;  /* 0x0000000005057211 */ /* 0x010fc400028f0eff */
[----:B--2---:R-:W-:Y:S02]  /*30930*/  LEA R6, P6, R7, R3, 0x1 ;  /* 0x0000000307067211 */ /* 0x004fe400078c08ff */
[----:B------:R-:W2:Y:S01]  /*30940*/  LDL.LU R7, [R1+0x8c] ;  /* 0x00008c0001077983 */ /* 0x000ea20000300800 */
[----:B---3--:R-:W-:-:S03]  /*30950*/  PRMT R2, R11, 0x7632, R2 ;  /* 0x000076320b027816 */ /* 0x008fc60000000002 */
[----:B------:R-:W3:Y:S04]  /*30960*/  LDL.LU R11, [R1+0x1804] ;  /* 0x00180400010b7983 */ /* 0x000ee80000300800 */
[----:B------:R0:W-:Y:S04]  /*30970*/  STG.E.U16 desc[UR10][R4.64], R2 ;  /* 0x0000000204007986 */ /* 0x0001e8000c10150a */
[----:B0-----:R-:W4:Y:S01]  /*30980*/  LDL.LU R2, [R1+0x94] ;  /* 0x0000940001027983 */ /* 0x001f220000300800 */
[----:B------:R-:W-:Y:S02]  /*30990*/  LEA R28, R25, R28, 0x2 ;  /* 0x0000001c191c7211 */ /* 0x000fe400078e10ff */
[----:B------:R-:W-:-:S03]  /*309a0*/  PRMT R8, R29, 0x7632, R8 ;  /* 0x000076321d087816 */ /* 0x000fc60000000008 */
[----:B------:R-:W-:Y:S01]  /*309b0*/  IMAD R29, R25, 0x4, R28 ;  /* 0x00000004191d7824 */ /* 0x000fe200078e021c */
[----:B------:R-:W-:-:S04]  /*309c0*/  LEA R4, P5, R16, R3, 0x1 ;  /* 0x0000000310047211 */ /* 0x000fc800078a08ff */
[----:B------:R-:W-:-:S05]  /*309d0*/  LEA R29, R25, R29, 0x2 ;  /* 0x0000001d191d7211 */ /* 0x000fca00078e10ff */
[----:B------:R0:W-:Y:S01]  /*309e0*/  STL.64 [R1+0x17a0], R28 ;  /* 0x0017a01c01007387 */ /* 0x0001e20000100a00 */
[----:B------:R-:W-:Y:S01]  /*309f0*/  PRMT R9, R12, 0x7632, R9 ;  /* 0x000076320c097816 */ /* 0x000fe20000000009 */
[----:B0-----:R-:W0:Y:S01]  /*30a00*/  LDC R28, c[0x0][0x278] ;  /* 0x00009e00ff1c7b82 */ /* 0x001e220000000800 */
[----:B--2---:R-:W-:-:S05]  /*30a10*/  LEA.HI.X.SX32 R7, R7, R0, 0x1, P6 ;  /* 0x0000000007077211 */ /* 0x004fca00030f0eff */
[----:B------:R1:W-:Y:S01]  /*30a20*/  STG.E.U16 desc[UR10][R6.64], R8 ;  /* 0x0000000806007986 */ /* 0x0003e2000c10150a */
[----:B----4-:R-:W-:-:S04]  /*30a30*/  MOV R5, R2 ;  /* 0x0000000200057202 */ /* 0x010fc80000000f00 */
[----:B-1----:R-:W-:Y:S02]  /*30a40*/  LEA R6, P6, R5, R3, 0x1 ;  /* 0x0000000305067211 */ /* 0x002fe400078c08ff */
[----:B------:R-:W-:Y:S02]  /*30a50*/  MOV R7, R5 ;  /* 0x0000000500077202 */ /* 0x000fe40000000f00 */
[----:B------:R-:W-:Y:S02]  /*30a60*/  LEA.HI.X.SX32 R5, R16, R0, 0x1, P5 ;  /* 0x0000000010057211 */ /* 0x000fe400028f0eff */
[----:B------:R-:W2:Y:S01]  /*30a70*/  LDL.LU R16, [R1+0x1800] ;  /* 0x0018000001107983 */ /* 0x000ea20000300800 */
[----:B------:R-:W-:Y:S01]  /*30a80*/  PRMT R8, R14, 0x7632, R8 ;  /* 0x000076320e087816 */ /* 0x000fe20000000008 */
[----:B------:R-:W-:Y:S02]  /*30a90*/  IMAD R2, R25, 0x4, R29 ;  /* 0x0000000419027824 */ /* 0x000fe400078e021d */
[----:B------:R-:W4:Y:S04]  /*30aa0*/  LDL.LU R14, [R1+0x17fc] ;  /* 0x0017fc00010e7983 */ /* 0x000f280000300800 */
[----:B------:R-:W3:Y:S04]  /*30ab0*/  LDL.LU R12, [R1+0xa0] ;  /* 0x0000a000010c7983 */ /* 0x000ee80000300800 */
[----:B------:R-:W4:Y:S04]  /*30ac0*/  LDL.LU R29, [R1+0x7c] ;  /* 0x00007c00011d7983 */ /* 0x000f280000300800 */
[----:B------:R1:W-:Y:S04]  /*30ad0*/  STL [R1+0x17f8], R13 ;  /* 0x0017f80d01007387 */ /* 0x0003e80000100800 */
[----:B-1----:R-:W3:Y:S04]  /*30ae0*/  LDL.LU R13, [R1+0x74] ;  /* 0x00007400010d7983 */ /* 0x002ee80000300800 */
[----:B------:R-:W-:Y:S04]  /*30af0*/  STL [R1+0x17ec], R15 ;  /* 0x0017ec0f01007387 */ /* 0x000fe80000100800 */
[----:B------:R-:W-:Y:S04]  /*30b00*/  STL [R1+0x17e8], R18 ;  /* 0x0017e81201007387 */ /* 0x000fe80000100800 */
[----:B--2---:R1:W-:Y:S04]  /*30b10*/  STL.64 [R1+0x17e0], R16 ;  /* 0x0017e01001007387 */ /* 0x0043e80000100a00 */
[----:B-1----:R-:W2:Y:S04]  /*30b20*/  LDL.LU R16, [R1+0x98] ;  /* 0x0000980001107983 */ /* 0x002ea80000300800 */
[----:B------:R-:W-:Y:S04]  /*30b30*/  STL [R1+0x17dc], R19 ;  /* 0x0017dc1301007387 */ /* 0x000fe80000100800 */
[----:B------:R-:W-:Y:S04]  /*30b40*/  STL [R1+0x17d8], R24 ;  /* 0x0017d81801007387 */ /* 0x000fe80000100800 */
[----:B------:R1:W-:Y:S04]  /*30b50*/  STL.64 [R1+0x17d0], R20 ;  /* 0x0017d01401007387 */ /* 0x0003e80000100a00 */
[----:B-1----:R-:W4:Y:S01]  /*30b60*/  LDL.LU R21, [R1+0x9c] ;  /* 0x00009c0001157983 */ /* 0x002f220000300800 */
[----:B---3--:R-:W-:-:S03]  /*30b70*/  IMAD.MOV.U32 R24, RZ, RZ, R13 ;  /* 0x000000ffff187224 */ /* 0x008fc600078e000d */
[----:B------:R1:W-:Y:S04]  /*30b80*/  STL.64 [R1+0x17c8], R22 ;  /* 0x0017c81601007387 */ /* 0x0003e80000100a00 */
[----:B------:R-:W3:Y:S04]  /*30b90*/  LDL.LU R13, [R1+0x88] ;  /* 0x00008800010d7983 */ /* 0x000ee80000300800 */
[----:B------:R-:W3:Y:S01]  /*30ba0*/  LDL.LU R15, [R1+0x6c] ;  /* 0x00006c00010f7983 */ /* 0x000ee20000300800 */
[----:B-1----:R-:W-:Y:S02]  /*30bb0*/  MOV R22, R26 ;  /* 0x0000001a00167202 */ /* 0x002fe40000000f00 */
[----:B------:R-:W-:Y:S01]  /*30bc0*/  MOV R26, R27 ;  /* 0x0000001b001a7202 */ /* 0x000fe20000000f00 */
[----:B------:R-:W-:Y:S01]  /*30bd0*/  IMAD.MOV.U32 R27, RZ, RZ, R10 ;  /* 0x000000ffff1b7224 */ /* 0x000fe200078e000a */
[----:B------:R1:W-:Y:S04]  /*30be0*/  STG.E.U16 desc[UR10][R4.64], R8 ;  /* 0x0000000804007986 */ /* 0x0003e8000c10150a */
[----:B------:R-:W3:Y:S01]  /*30bf0*/  LDL.LU R10, [R1+0x58] ;  /* 0x00005800010a7983 */ /* 0x000ee20000300800 */
[----:B------:R-:W-:-:S03]  /*30c00*/  LEA.HI.X.SX32 R7, R7, R0, 0x1, P6 ;  /* 0x0000000007077211 */ /* 0x000fc600030f0eff */
[----:B-1----:R-:W3:Y:S01]  /*30c10*/  LDL.LU R8, [R1+0x78] ;  /* 0x0000780001087983 */ /* 0x002ee20000300800 */
[----:B0-----:R-:W-:-:S03]  /*30c20*/  LEA R2, R28, R2, 0x2 ;  /* 0x000000021c027211 */ /* 0x001fc600078e10ff */
[----:B------:R0:W-:Y:S01]  /*30c30*/  STG.E.U16 desc[UR10][R6.64], R9 ;  /* 0x0000000906007986 */ /* 0x0001e2000c10150a */
[----:B------:R-:W-:-:S03]  /*30c40*/  LEA R4, R28, R2, 0x2 ;  /* 0x000000021c047211 */ /* 0x000fc600078e10ff */
[----:B0-----:R-:W3:Y:S04]  /*30c50*/  LDL.LU R9, [R1+0x80] ;  /* 0x0000800001097983 */ /* 0x001ee80000300800 */
[----:B------:R-:W-:Y:S01]  /*30c60*/  STL [R1+0x1798], R4 ;  /* 0x0017980401007387 */ /* 0x000fe20000100800 */
[----:B----4-:R-:W-:-:S04]  /*30c70*/  LEA R18, P5, R21, R3, 0x1 ;  /* 0x0000000315127211 */ /* 0x010fc800078a08ff */
[----:B------:R-:W-:-:S05]  /*30c80*/  LEA.HI.X.SX32 R19, R21, R0, 0x1, P5 ;  /* 0x0000000015137211 */ /* 0x000fca00028f0eff */
[----:B------:R0:W-:Y:S04]  /*30c90*/  STL.64 [R1+0x3a0], R18 ;  /* 0x0003a01201007387 */ /* 0x0001e80000100a00 */
[----:B0-----:R-:W4:Y:S01]  /*30ca0*/  LDL.LU R18, [R1+0x64] ;  /* 0x0000640001127983 */ /* 0x001f220000300800 */
[-C--:B--2---:R-:W-:Y:S02]  /*30cb0*/  LEA R6, P6, R16, R3.reuse, 0x1 ;  /* 0x0000000310067211 */ /* 0x084fe400078c08ff */
[-C--:B------:R-:W-:Y:S01]  /*30cc0*/  LEA R20, P5, R12, R3.reuse, 0x1 ;  /* 0x000000030c147211 */ /* 0x080fe200078a08ff */
[----:B------:R-:W2:Y:S01]  /*30cd0*/  LDL.LU R23, [R1+0x60] ;  /* 0x0000600001177983 */ /* 0x000ea20000300800 */
[-C--:B------:R-:W-:Y:S02]  /*30ce0*/  LEA.HI.X.SX32 R7, R16, R0.reuse, 0x1, P6 ;  /* 0x0000000010077211 */ /* 0x080fe400030f0eff */
[----:B------:R-:W-:Y:S01]  /*30cf0*/  LEA.HI.X.SX32 R21, R12, R0, 0x1, P5 ;  /* 0x000000000c157211 */ /* 0x000fe200028f0eff */
[----:B------:R-:W2:Y:S01]  /*30d00*/  LDL.LU R19, [R1+0x50] ;  /* 0x0000500001137983 */ /* 0x000ea20000300800 */
[----:B------:R-:W-:-:S03]  /*30d10*/  LEA R16, P6, R24, R3, 0x1 ;  /* 0x0000000318107211 */ /* 0x000fc600078c08ff */
[----:B------:R-:W-:Y:S04]  /*30d20*/  STL.64 [R1+0x380], R6 ;  /* 0x0003800601007387 */ /* 0x000fe80000100a00 */
[----:B------:R0:W-:Y:S04]  /*30d30*/  STL.64 [R1+0x17f0], R20 ;  /* 0x0017f01401007387 */ /* 0x0001e80000100a00 */
[----:B------:R1:W-:Y:S04]  /*30d40*/  STL [R1+0x370], R16 ;  /* 0x0003701001007387 */ /* 0x0003e80000100800 */
[----:B------:R-:W2:Y:S01]  /*30d50*/  LDL.LU R12, [R1+0x44] ;  /* 0x00004400010c7983 */ /* 0x000ea20000300800 */
[----:B0-----:R-:W-:-:S02]  /*30d60*/  MOV R20, R16 ;  /* 0x0000001000147202 */ /* 0x001fc40000000f00 */
[C---:B-1----:R-:W-:Y:S02]  /*30d70*/  LEA R16, P5, R29.reuse, R3, 0x1 ;  /* 0x000000031d107211 */ /* 0x042fe400078a08ff */
[----:B------:R-:W-:Y:S02]  /*30d80*/  MOV R21, R17 ;  /* 0x0000001100157202 */ /* 0x000fe40000000f00 */
[----:B------:R-:W-:Y:S02]  /*30d90*/  LEA.HI.X.SX32 R21, R24, R0, 0x1, P6 ;  /* 0x0000000018157211 */ /* 0x000fe400030f0eff */
[----:B------:R-:W-:Y:S01]  /*30da0*/  LEA R5, R28, R4, 0x2 ;  /* 0x000000041c057211 */ /* 0x000fe200078e10ff */
[----:B------:R-:W2:Y:S01]  /*30db0*/  LDL.LU R24, [R1+0x4c] ;  /* 0x00004c0001187983 */ /* 0x000ea20000300800 */
[----:B------:R-:W-:Y:S02]  /*30dc0*/  LEA.HI.X.SX32 R17, R29, R0, 0x1, P5 ;  /* 0x000000001d117211 */ /* 0x000fe400028f0eff */
[----:B---3--:R-:W-:Y:S01]  /*30dd0*/  LEA R20, P6, R8, R3, 0x1 ;  /* 0x0000000308147211 */ /* 0x008fe200078c08ff */
[----:B------:R-:W3:Y:S01]  /*30de0*/  LDL.LU R4, [R1+0x48] ;  /* 0x0000480001047983 */ /* 0x000ee20000300800 */
[----:B------:R-:W-:Y:S01]  /*30df0*/  MOV R29, R27 ;  /* 0x0000001b001d7202 */ /* 0x000fe20000000f00 */
[----:B------:R-:W-:-:S02]  /*30e00*/  IMAD R6, R28, 0x4, R5 ;  /* 0x000000041c067824 */ /* 0x000fc400078e0205 */
[----:B------:R0:W-:Y:S04]  /*30e10*/  STL [R1+0x374], R21 ;  /* 0x0003741501007387 */ /* 0x0001e80000100800 */
[----:B------:R-:W3:Y:S01]  /*30e20*/  LDL.LU R27, [R1+0x40] ;  /* 0x00004000011b7983 */ /* 0x000ee20000300800 */
[----:B------:R-:W-:-:S03]  /*30e30*/  IMAD R7, R28, 0x4, R6 ;  /* 0x000000041c077824 */ /* 0x000fc600078e0206 */
[----:B------:R1:W-:Y:S01]  /*30e40*/  STL.64 [R1+0x368], R16 ;  /* 0x0003681001007387 */ /* 0x0003e20000100a00 */
[----:B0-----:R-:W-:Y:S02]  /*30e50*/  LEA.HI.X.SX32 R21, R8, R0, 0x1, P6 ;  /* 0x0000000008157211 */ /* 0x001fe400030f0eff */
[----:B-1----:R-:W-:-:S03]  /*30e60*/  LEA R16, P5, R13, R3, 0x1 ;  /* 0x000000030d107211 */ /* 0x002fc600078a08ff */
[----:B------:R0:W-:Y:S01]  /*30e70*/  STL.64 [R1+0x360], R20 ;  /* 0x0003601401007387 */ /* 0x0001e20000100a00 */
[----:B------:R-:W-:-:S03]  /*30e80*/  LEA.HI.X.SX32 R17, R13, R0, 0x1, P5 ;  /* 0x000000000d117211 */ /* 0x000fc600028f0eff */
[----:B------:R-:W-:Y:S04]  /*30e90*/  STL.64 [R1+0x17a8], R6 ;  /* 0x0017a80601007387 */ /* 0x000fe80000100a00 */
[----:B------:R-:W3:Y:S01]  /*30ea0*/  LDL.LU R13, [R1+0x17f8] ;  /* 0x0017f800010d7983 */ /* 0x000ee20000300800 */
[----:B0-----:R-:W-:-:S03]  /*30eb0*/  LEA R20, P6, R9, R3, 0x1 ;  /* 0x0000000309147211 */ /* 0x001fc600078c08ff */
[----:B------:R0:W-:Y:S01]  /*30ec0*/  STL.64 [R1+0x358], R16 ;  /* 0x0003581001007387 */ /* 0x0001e20000100a00 */
[-C--:B------:R-:W-:Y:S02]  /*30ed0*/  LEA.HI.X.SX32 R21, R9, R0.reuse, 0x1, P6 ;  /* 0x0000000009157211 */ /* 0x080fe400030f0eff */
[----:B------:R-:W-:Y:S02]  /*30ee0*/  LEA R8, R28, R7, 0x2 ;  /* 0x000000071c087211 */ /* 0x000fe400078e10ff */
[CC--:B0-----:R-:W-:Y:S01]  /*30ef0*/  LEA R16, P5, R15.reuse, R3.reuse, 0x1 ;  /* 0x000000030f107211 */ /* 0x0c1fe200078a08ff */
[----:B------:R0:W-:Y:S03]  /*30f00*/  STL.64 [R1+0x350], R20 ;  /* 0x0003501401007387 */ /* 0x0001e60000100a00 */
[-C--:B------:R-:W-:Y:S02]  /*30f10*/  LEA.HI.X.SX32 R17, R15, R0.reuse, 0x1, P5 ;  /* 0x000000000f117211 */ /* 0x080fe400028f0eff */
[----:B------:R-:W-:Y:S01]  /*30f20*/  LEA R6, P6, R10, R3, 0x1 ;  /* 0x000000030a067211 */ /* 0x000fe200078c08ff */
[----:B------:R-:W-:Y:S01]  /*30f30*/  IMAD R9, R28, 0x4, R8 ;  /* 0x000000041c097824 */ /* 0x000fe200078e0208 */
[----:B0-----:R-:W3:Y:S02]  /*30f40*/  LDL.LU.64 R20, [R1+0x17f0] ;  /* 0x0017f00001147983 */ /* 0x001ee40000300a00 */
[----:B------:R-:W-:-:S02]  /*30f50*/  LEA.HI.X.SX32 R7, R10, R0, 0x1, P6 ;  /* 0x000000000a077211 */ /* 0x000fc400030f0eff */
[----:B------:R-:W3:Y:S04]  /*30f60*/  LDL.LU R15, [R1+0x17ec] ;  /* 0x0017ec00010f7983 */ /* 0x000ee80000300800 */
[----:B------:R4:W-:Y:S04]  /*30f70*/  STL.64 [R1+0x348], R16 ;  /* 0x0003481001007387 */ /* 0x0009e80000100a00 */
[----:B------:R-:W-:Y:S04]  /*30f80*/  STL.64 [R1+0x340], R6 ;  /* 0x0003400601007387 */ /* 0x000fe80000100a00 */
[----:B------:R-:W-:Y:S01]  /*30f90*/  STL.64 [R1+0x1790], R8 ;  /* 0x0017900801007387 */ /* 0x000fe20000100a00 */
[----:B----4-:R-:W-:-:S04]  /*30fa0*/  LEA R16, P5, R18, R3, 0x1 ;  /* 0x0000000312107211 */ /* 0x010fc800078a08ff */
[----:B------:R-:W-:Y:S02]  /*30fb0*/  LEA.HI.X.SX32 R17, R18, R0, 0x1, P5 ;  /* 0x0000000012117211 */ /* 0x000fe400028f0eff */
[----:B------:R-:W4:Y:S04]  /*30fc0*/  LDL.LU R18, [R1+0x17e8] ;  /* 0x0017e80001127983 */ /* 0x000f280000300800 */
[----:B------:R0:W-:Y:S04]  /*30fd0*/  STL.64 [R1+0x330], R16 ;  /* 0x0003301001007387 */ /* 0x0001e80000100a00 */
[----:B0-----:R-:W4:Y:S01]  /*30fe0*/  LDL.LU.64 R16, [R1+0x17e0] ;  /* 0x0017e00001107983 */ /* 0x001f220000300a00 */
[----:B--2---:R-:W-:-:S04]  /*30ff0*/  LEA R6, P6, R23, R3, 0x1 ;  /* 0x0000000317067211 */ /* 0x004fc800078c08ff */
[-C--:B------:R-:W-:Y:S02]  /*31000*/  LEA.HI.X.SX32 R7, R23, R0.reuse, 0x1, P6 ;  /* 0x0000000017077211 */ /* 0x080fe400030f0eff */
[C---:B------:R-:W-:Y:S02]  /*31010*/  LEA R8, P5, R19.reuse, R3, 0x1 ;  /* 0x0000000313087211 */ /* 0x040fe400078a08ff */
[C---:B------:R-:W-:Y:S01]  /*31020*/  LEA R10, R28.reuse, R9, 0x2 ;  /* 0x000000091c0a7211 */ /* 0x040fe200078e10ff */
[----:B------:R0:W-:Y:S01]  /*31030*/  STL.64 [R1+0x320], R6 ;  /* 0x0003200601007387 */ /* 0x0001e20000100a00 */
[----:B------:R-:W-:Y:S02]  /*31040*/  LEA.HI.X.SX32 R9, R19, R0, 0x1, P5 ;  /* 0x0000000013097211 */ /* 0x000fe400028f0eff */
[----:B------:R-:W-:Y:S01]  /*31050*/  MOV R23, R11 ;  /* 0x0000000b00177202 */ /* 0x000fe20000000f00 */
[----:B------:R-:W-:Y:S01]  /*31060*/  IMAD R11, R28, 0x4, R10 ;  /* 0x000000041c0b7824 */ /* 0x000fe200078e020a */
[----:B------:R-:W2:Y:S01]  /*31070*/  LDL.LU R19, [R1+0x17dc] ;  /* 0x0017dc0001137983 */ /* 0x000ea20000300800 */
[----:B0-----:R-:W-:-:S04]  /*31080*/  LEA R6, P6, R12, R3, 0x1 ;  /* 0x000000030c067211 */ /* 0x001fc800078c08ff */
[----:B------:R-:W-:Y:S01]  /*31090*/  LEA.HI.X.SX32 R7, R12, R0, 0x1, P6 ;  /* 0x000000000c077211 */ /* 0x000fe200030f0eff */
[----:B------:R0:W-:Y:S01]  /*310a0*/  STL.64 [R1+0x310], R8 ;  /* 0x0003100801007387 */ /* 0x0001e20000100a00 */
[----:B------:R-:W-:-:S03]  /*310b0*/  LEA R12, R28, R11, 0x2 ;  /* 0x0000000b1c0c7211 */ /* 0x000fc600078e10ff */
[----:B------:R3:W-:Y:S04]  /*310c0*/  STL.64 [R1+0x2f8], R6 ;  /* 0x0002f80601007387 */ /* 0x0007e80000100a00 */
[----:B------:R1:W-:Y:S01]  /*310d0*/  STL.64 [R1+0x17c0], R10 ;  /* 0x0017c00a01007387 */ /* 0x0003e20000100a00 */
[-C--:B0-----:R-:W-:Y:S02]  /*310e0*/  LEA R8, P5, R24, R3.reuse, 0x1 ;  /* 0x0000000318087211 */ /* 0x081fe400078a08ff */
[----:B---3--:R-:W-:Y:S01]  /*310f0*/  LEA R6, P6, R4, R3, 0x1 ;  /* 0x0000000304067211 */ /* 0x008fe200078c08ff */
[----:B-1----:R-:W-:Y:S02]  /*31100*/  IMAD.MOV.U32 R11, RZ, RZ, R26 ;  /* 0x000000ffff0b7224 */ /* 0x002fe400078e001a */
[----:B------:R-:W0:Y:S01]  /*31110*/  LDC R26, c[0x0][0x278] ;  /* 0x00009e00ff1a7b82 */ /* 0x000e220000000800 */
[----:B------:R-:W-:-:S02]  /*31120*/  LEA.HI.X.SX32 R9, R24, R0, 0x1, P5 ;  /* 0x0000000018097211 */ /* 0x000fc400028f0eff */
[----:B------:R-:W3:Y:S01]  /*31130*/  LDL.LU R24, [R1+0x17d8] ;  /* 0x0017d80001187983 */ /* 0x000ee20000300800 */
[----:B------:R-:W-:-:S03]  /*31140*/  LEA.HI.X.SX32 R7, R4, R0, 0x1, P6 ;  /* 0x0000000004077211 */ /* 0x000fc600030f0eff */
[----:B------:R1:W-:Y:S01]  /*31150*/  STL.64 [R1+0x2e8], R8 ;  /* 0x0002e80801007387 */ /* 0x0003e20000100a00 */
[----:B------:R-:W-:-:S03]  /*31160*/  MOV R4, R22 ;  /* 0x0000001600047202 */ /* 0x000fc60000000f00 */
[----:B------:R1:W-:Y:S01]  /*31170*/  STL.64 [R1+0x2d8], R6 ;  /* 0x0002d80601007387 */ /* 0x0003e20000100a00 */
[----:B------:R-:W-:Y:S02]  /*31180*/  LEA R22, R13, R14, 0x2 ;  /* 0x0000000e0d167211 */ /* 0x000fe400078e10ff */
[CC--:B-1----:R-:W-:Y:S02]  /*31190*/  LEA R8, P5, R27.reuse, R3.reuse, 0x1 ;  /* 0x000000031b087211 */ /* 0x0c2fe400078a08ff */
[C---:B------:R-:W-:Y:S02]  /*311a0*/  LEA R6, P6, R14.reuse, R3, 0x1 ;  /* 0x000000030e067211 */ /* 0x040fe400078c08ff */
[-C--:B------:R-:W-:Y:S02]  /*311b0*/  LEA.HI.X.SX32 R9, R27, R0.reuse, 0x1, P5 ;  /* 0x000000001b097211 */ /* 0x080fe400028f0eff */
[----:B------:R-:W-:-:S03]  /*311c0*/  LEA.HI.X.SX32 R7, R14, R0, 0x1, P6 ;  /* 0x000000000e077211 */ /* 0x000fc600030f0eff */
[----:B------:R1:W-:Y:S04]  /*311d0*/  STL.64 [R1+0x2c8], R8 ;  /* 0x0002c80801007387 */ /* 0x0003e80000100a00 */
[----:B------:R1:W-:Y:S01]  /*311e0*/  STL.64 [R1+0x2b8], R6 ;  /* 0x0002b80601007387 */ /* 0x0003e20000100a00 */
[----:B0-----:R-:W-:Y:S01]  /*311f0*/  IMAD R27, R26, 0x4, R15 ;  /* 0x000000041a1b7824 */ /* 0x001fe200078e020f */
[CC--:B-1----:R-:W-:Y:S02]  /*31200*/  LEA R8, P5, R22.reuse, R3.reuse, 0x1 ;  /* 0x0000000316087211 */ /* 0x0c2fe400078a08ff */
[----:B------:R-:W-:Y:S02]  /*31210*/  LEA R6, P6, R15, R3, 0x1 ;  /* 0x000000030f067211 */ /* 0x000fe400078c08ff */
[----:B------:R-:W-:-:S02]  /*31220*/  LEA.HI.X.SX32 R9, R22, R0, 0x1, P5 ;  /* 0x0000000016097211 */ /* 0x000fc400028f0eff */
[----:B------:R-:W-:-:S03]  /*31230*/  LEA.HI.X.SX32 R7, R15, R0, 0x1, P6 ;  /* 0x000000000f077211 */ /* 0x000fc600030f0eff */
[----:B------:R0:W-:Y:S04]  /*31240*/  STL.64 [R1+0x2a0], R8 ;  /* 0x0002a00801007387 */ /* 0x0001e80000100a00 */
[----:B------:R-:W-:Y:S01]  /*31250*/  STL.64 [R1+0x290], R6 ;  /* 0x0002900601007387 */ /* 0x000fe20000100a00 */
[----:B0-----:R-:W-:-:S04]  /*31260*/  LEA R8, P5, R27, R3, 0x1 ;  /* 0x000000031b087211 */ /* 0x001fc800078a08ff */
[----:B------:R-:W-:Y:S02]  /*31270*/  LEA.HI.X.SX32 R9, R27, R0, 0x1, P5 ;  /* 0x000000001b097211 */ /* 0x000fe400028f0eff */
[----:B------:R-:W-:-:S03]  /*31280*/  LEA R13, R28, R12, 0x2 ;  /* 0x0000000c1c0d7211 */ /* 0x000fc600078e10ff */
[----:B------:R0:W-:Y:S01]  /*31290*/  STL.64 [R1+0x280], R8 ;  /* 0x0002800801007387 */ /* 0x0001e20000100a00 */
[C---:B------:R-:W-:Y:S02]  /*312a0*/  LEA R14, R28.reuse, R13, 0x2 ;  /* 0x0000000d1c0e7211 */ /* 0x040fe400078e10ff */
[----:B0-----:R-:W-:Y:S02]  /*312b0*/  MOV R9, R23 ;  /* 0x0000001700097202 */ /* 0x001fe40000000f00 */
[----:B------:R-:W0:Y:S01]  /*312c0*/  LDC R23, c[0x0][0x278] ;  /* 0x00009e00ff177b82 */ /* 0x000e220000000800 */
[----:B------:R-:W-:Y:S01]  /*312d0*/  IMAD R15, R28, 0x4, R14 ;  /* 0x000000041c0f7824 */ /* 0x000fe200078e020e */
[----:B----4-:R-:W-:Y:S02]  /*312e0*/  LEA R6, P6, R16, R3, 0x1 ;  /* 0x0000000310067211 */ /* 0x010fe400078c08ff */
[----:B------:R-:W-:Y:S02]  /*312f0*/  LEA R22, R26, R16, 0x2 ;  /* 0x000000101a167211 */ /* 0x000fe400078e10ff */
[----:B------:R-:W-:-:S02]  /*31300*/  LEA.HI.X.SX32 R7, R16, R0, 0x1, P6 ;  /* 0x0000000010077211 */ /* 0x000fc400030f0eff */
[----:B------:R-:W-:-:S03]  /*31310*/  LEA R26, P5, R22, R3, 0x1 ;  /* 0x00000003161a7211 */ /* 0x000fc600078a08ff */
[----:B------:R1:W-:Y:S01]  /*31320*/  STL.64 [R1+0x270], R6 ;  /* 0x0002700601007387 */ /* 0x0003e20000100a00 */
[----:B------:R-:W-:-:S03]  /*31330*/  LEA.HI.X.SX32 R27, R22, R0, 0x1, P5 ;  /* 0x00000000161b7211 */ /* 0x000fc600028f0eff */
[----:B------:R4:W-:Y:S01]  /*31340*/  STL.64 [R1+0x1788], R14 ;  /* 0x0017880e01007387 */ /* 0x0009e20000100a00 */
[----:B-1----:R-:W-:Y:S02]  /*31350*/  MOV R6, R20 ;  /* 0x0000001400067202 */ /* 0x002fe40000000f00 */
[----:B------:R-:W-:Y:S01]  /*31360*/  LEA R20, P6, R17, R3, 0x1 ;  /* 0x0000000311147211 */ /* 0x000fe200078c08ff */
[----:B------:R-:W-:Y:S01]  /*31370*/  IMAD.MOV.U32 R7, RZ, RZ, R21 ;  /* 0x000000ffff077224 */ /* 0x000fe200078e0015 */
[C---:B0-----:R-:W-:Y:S01]  /*31380*/  LEA R10, R23.reuse, R17, 0x2 ;  /* 0x00000011170a7211 */ /* 0x041fe200078e10ff */
[----:B------:R-:W-:Y:S01]  /*31390*/  IMAD R8, R23, 0x4, R18 ;  /* 0x0000000417087824 */ /* 0x000fe200078e0212 */
[----:B------:R-:W-:Y:S01]  /*313a0*/  LEA.HI.X.SX32 R21, R17, R0, 0x1, P6 ;  /* 0x0000000011157211 */ /* 0x000fe200030f0eff */
[----:B------:R-:W-:Y:S01]  /*313b0*/  STL.64 [R1+0x260], R26 ;  /* 0x0002601a01007387 */ /* 0x000fe20000100a00 */
[----:B----4-:R-:W0:Y:S03]  /*313c0*/  LDC R14, c[0x0][0x278] ;  /* 0x00009e00ff0e7b82 */ /* 0x010e260000000800 */
[----:B------:R1:W-:Y:S04]  /*313d0*/  STL.64 [R1+0x2b0], R20 ;  /* 0x0002b01401007387 */ /* 0x0003e80000100a00 */
[----:B-1----:R-:W4:Y:S01]  /*313e0*/  LDL.LU.64 R20, [R1+0x17d0] ;  /* 0x0017d00001147983 */ /* 0x002f220000300a00 */
[----:B------:R-:W-:-:S02]  /*313f0*/  LEA R26, P5, R10, R3, 0x1 ;  /* 0x000000030a1a7211 */ /* 0x000fc400078a08ff */
[----:B------:R-:W-:Y:S02]  /*31400*/  LEA R22, P6, R18, R3, 0x1 ;  /* 0x0000000312167211 */ /* 0x000fe400078c08ff */
[-C--:B------:R-:W-:Y:S02]  /*31410*/  LEA.HI.X.SX32 R27, R10, R0.reuse, 0x1, P5 ;  /* 0x000000000a1b7211 */ /* 0x080fe400028f0eff */
[----:B------:R-:W-:-:S03]  /*31420*/  LEA.HI.X.SX32 R23, R18, R0, 0x1, P6 ;  /* 0x0000000012177211 */ /* 0x000fc600030f0eff */
[----:B------:R-:W-:Y:S04]  /*31430*/  STL.64 [R1+0x308], R26 ;  /* 0x0003081a01007387 */ /* 0x000fe80000100a00 */
[----:B------:R1:W-:Y:S04]  /*31440*/  STL.64 [R1+0x338], R22 ;  /* 0x0003381601007387 */ /* 0x0003e80000100a00 */
[----:B-1----:R-:W4:Y:S01]  /*31450*/  LDL.LU.64 R22, [R1+0x17c8] ;  /* 0x0017c80001167983 */ /* 0x002f220000300a00 */
[----:B------:R-:W-:-:S04]  /*31460*/  LEA R16, R28, R15, 0x2 ;  /* 0x0000000f1c107211 */ /* 0x000fc800078e10ff */
[----:B0-----:R-:W-:Y:S02]  /*31470*/  LEA R17, R14, R16, 0x2 ;  /* 0x000000100e117211 */ /* 0x001fe400078e10ff */
[----:B------:R-:W-:-:S03]  /*31480*/  LEA R26, P5, R8, R3, 0x1 ;  /* 0x00000003081a7211 */ /* 0x000fc600078a08ff */
[----:B------:R0:W-:Y:S01]  /*31490*/  STL.64 [R1+0x1780], R16 ;  /* 0x0017801001007387 */ /* 0x0001e20000100a00 */
[----:B------:R-:W-:Y:S01]  /*314a0*/  LEA.HI.X.SX32 R27, R8, R0, 0x1, P5 ;  /* 0x00000000081b7211 */ /* 0x000fe200028f0eff */
[----:B------:R-:W-:Y:S01]  /*314b0*/  IMAD R18, R14, 0x4, R17 ;  /* 0x000000040e127824 */ /* 0x000fe200078e0211 */
[----:B--2---:R-:W-:Y:S01]  /*314c0*/  LEA R10, P6, R19, R3, 0x1 ;  /* 0x00000003130a7211 */ /* 0x004fe200078c08ff */
[----:B0-----:R-:W0:Y:S01]  /*314d0*/  LDC R16, c[0x0][0x278] ;  /* 0x00009e00ff107b82 */ /* 0x001e220000000800 */
[----:B------:R-:W2:Y:S01]  /*314e0*/  LDL.LU R17, [R1+0x18] ;  /* 0x0000180001117983 */ /* 0x000ea20000300800 */
[----:B------:R-:W-:-:S03]  /*314f0*/  MOV R15, R11 ;  /* 0x0000000b000f7202 */ /* 0x000fc60000000f00 */
[----:B------:R3:W-:Y:S01]  /*31500*/  STL.64 [R1+0x328], R26 ;  /* 0x0003281a01007387 */ /* 0x0007e20000100a00 */
[----:B------:R-:W-:-:S03]  /*31510*/  LEA.HI.X.SX32 R11, R19, R0, 0x1, P6 ;  /* 0x00000000130b7211 */ /* 0x000fc600030f0eff */
[----:B------:R-:W2:Y:S01]  /*31520*/  LDL.LU R8, [R1+0x14] ;  /* 0x0000140001087983 */ /* 0x000ea20000300800 */
[----:B---3--:R-:W-:-:S03]  /*31530*/  LEA R26, P5, R24, R3, 0x1 ;  /* 0x00000003181a7211 */ /* 0x008fc600078a08ff */
[----:B------:R-:W-:Y:S01]  /*31540*/  STL.64 [R1+0x318], R10 ;  /* 0x0003180a01007387 */ /* 0x000fe20000100a00 */
[----:B------:R-:W-:-:S03]  /*31550*/  LEA.HI.X.SX32 R27, R24, R0, 0x1, P5 ;  /* 0x00000000181b7211 */ /* 0x000fc600028f0eff */
[----:B------:R-:W3:Y:S04]  /*31560*/  LDL.LU R24, [R1+0x24] ;  /* 0x0000240001187983 */ /* 0x000ee80000300800 */
[----:B------:R1:W-:Y:S01]  /*31570*/  STL.64 [R1+0x300], R26 ;  /* 0x0003001a01007387 */ /* 0x0003e20000100a00 */
[----:B0-----:R-:W-:Y:S01]  /*31580*/  LEA R19, R16, R18, 0x2 ;  /* 0x0000001210137211 */ /* 0x001fe200078e10ff */
[----:B-1----:R-:W0:Y:S01]  /*31590*/  LDC R27, c[0x0][0x278] ;  /* 0x00009e00ff1b7b82 */ /* 0x002e220000000800 */
[----:B----4-:R-:W-:-:S04]  /*315a0*/  LEA R10, P6, R20, R3, 0x1 ;  /* 0x00000003140a7211 */ /* 0x010fc800078c08ff */
[----:B------:R-:W-:Y:S01]  /*315b0*/  LEA.HI.X.SX32 R11, R20, R0, 0x1, P6 ;  /* 0x00000000140b7211 */ /* 0x000fe200030f0eff */
[----:B------:R-:W-:-:S04]  /*315c0*/  IMAD R20, R16, 0x4, R19 ;  /* 0x0000000410147824 */ /* 0x000fc800078e0213 */
[----:B------:R-:W-:Y:S04]  /*315d0*/  STL.64 [R1+0x2f0], R10 ;  /* 0x0002f00a01007387 */ /* 0x000fe80000100a00 */
[----:B------:R1:W-:Y:S01]  /*315e0*/  STL.64 [R1+0x1778], R18 ;  /* 0x0017781201007387 */ /* 0x0003e20000100a00 */
[----:B------:R-:W-:Y:S01]  /*315f0*/  LEA R26, P5, R21, R3, 0x1 ;  /* 0x00000003151a7211 */ /* 0x000fe200078a08ff */
[----:B-1----:R-:W1:Y:S01]  /*31600*/  LDC R19, c[0x0][0x278] ;  /* 0x00009e00ff137b82 */ /* 0x002e620000000800 */
[----:B0-----:R-:W-:Y:S02]  /*31610*/  LEA R11, R27, R23, 0x2 ;  /* 0x000000171b0b7211 */ /* 0x001fe400078e10ff */
[----:B------:R-:W-:Y:S02]  /*31620*/  LEA.HI.X.SX32 R27, R21, R0, 0x1, P5 ;  /* 0x00000000151b7211 */ /* 0x000fe400028f0eff */
[----:B------:R-:W-:-:S03]  /*31630*/  LEA R10, P6, R23, R3, 0x1 ;  /* 0x00000003170a7211 */ /* 0x000fc600078c08ff */
[----:B------:R0:W-:Y:S01]  /*31640*/  STL.64 [R1+0x2e0], R26 ;  /* 0x0002e01a01007387 */ /* 0x0001e20000100a00 */
[----:B------:R-:W-:Y:S01]  /*31650*/  LEA R25, R25, R22, 0x2 ;  /* 0x0000001619197211 */ /* 0x000fe200078e10ff */
[----:B------:R-:W-:Y:S01]  /*31660*/  IMAD R21, R16, 0x4, R20 ;  /* 0x0000000410157824 */ /* 0x000fe200078e0214 */
[----:B0-----:R-:W-:Y:S02]  /*31670*/  LEA R26, P5, R11, R3, 0x1 ;  /* 0x000000030b1a7211 */ /* 0x001fe400078a08ff */
[----:B------:R-:W-:Y:S02]  /*31680*/  MOV R27, R11 ;  /* 0x0000000b001b7202 */ /* 0x000fe40000000f00 */
[----:B------:R-:W-:Y:S02]  /*31690*/  LEA.HI.X.SX32 R11, R23, R0, 0x1, P6 ;  /* 0x00000000170b7211 */ /* 0x000fe400030f0eff */
[----:B-1----:R-:W-:Y:S02]  /*316a0*/  LEA R23, R19, R22, 0x2 ;  /* 0x0000001613177211 */ /* 0x002fe400078e10ff */
[----:B------:R-:W-:-:S02]  /*316b0*/  LEA R18, P6, R22, R3, 0x1 ;  /* 0x0000000316127211 */ /* 0x000fc400078c08ff */
[-C--:B------:R-:W-:Y:S01]  /*316c0*/  LEA.HI.X.SX32 R27, R27, R0.reuse, 0x1, P5 ;  /* 0x000000001b1b7211 */ /* 0x080fe200028f0eff */
[----:B------:R0:W-:Y:S01]  /*316d0*/  STL.64 [R1+0x2d0], R10 ;  /* 0x0002d00a01007387 */ /* 0x0001e20000100a00 */
[----:B------:R-:W-:Y:S02]  /*316e0*/  LEA R23, R19, R23, 0x2 ;  /* 0x0000001713177211 */ /* 0x000fe400078e10ff */
[----:B------:R-:W-:Y:S01]  /*316f0*/  LEA.HI.X.SX32 R19, R22, R0, 0x1, P6 ;  /* 0x0000000016137211 */ /* 0x000fe200030f0eff */
[----:B0-----:R-:W4:Y:S04]  /*31700*/  LDL.LU.64 R10, [R1+0x17c0] ;  /* 0x0017c000010a7983 */ /* 0x001f280000300a00 */
[----:B------:R0:W-:Y:S04]  /*31710*/  STL.64 [R1+0x2c0], R26 ;  /* 0x0002c01a01007387 */ /* 0x0001e80000100a00 */
[----:B------:R-:W-:Y:S04]  /*31720*/  STL.64 [R1+0x2a8], R18 ;  /* 0x0002a81201007387 */ /* 0x000fe80000100a00 */
[----:B------:R-:W-:Y:S01]  /*31730*/  STL.64 [R1+0x1770], R20 ;  /* 0x0017701401007387 */ /* 0x000fe20000100a00 */
[----:B0-----:R-:W-:-:S04]  /*31740*/  LEA R26, P5, R25, R3, 0x1 ;  /* 0x00000003191a7211 */ /* 0x001fc800078a08ff */
[----:B------:R-:W-:Y:S02]  /*31750*/  LEA.HI.X.SX32 R27, R25, R0, 0x1, P5 ;  /* 0x00000000191b7211 */ /* 0x000fe400028f0eff */
[----:B------:R-:W4:Y:S04]  /*31760*/  LDL.LU R25, [R1+0x17b8] ;  /* 0x0017b80001197983 */ /* 0x000f280000300800 */
[----:B------:R0:W-:Y:S04]  /*31770*/  STL.64 [R1+0x298], R26 ;  /* 0x0002981a01007387 */ /* 0x0001e80000100a00 */
[----:B0-----:R-:W4:Y:S01]  /*31780*/  LDL.LU.64 R26, [R1+0x17b0] ;  /* 0x0017b000011a7983 */ /* 0x001f220000300a00 */
[----:B------:R-:W-:-:S02]  /*31790*/  LEA R18, P6, R23, R3, 0x1 ;  /* 0x0000000317127211 */ /* 0x000fc400078c08ff */
[----:B---3--:R-:W-:Y:S02]  /*317a0*/  LEA R20, P5, R24, R3, 0x1 ;  /* 0x0000000318147211 */ /* 0x008fe400078a08ff */
[-C--:B------:R-:W-:Y:S01]  /*317b0*/  LEA.HI.X.SX32 R19, R23, R0.reuse, 0x1, P6 ;  /* 0x0000000017137211 */ /* 0x080fe200030f0eff */
[----:B------:R-:W-:Y:S01]  /*317c0*/  IMAD R22, R16, 0x4, R21 ;  /* 0x0000000410167824 */ /* 0x000fe200078e0215 */
[----:B------:R-:W-:-:S03]  /*317d0*/  LEA.HI.X.SX32 R21, R24, R0, 0x1, P5 ;  /* 0x0000000018157211 */ /* 0x000fc600028f0eff */
[----:B------:R2:W-:Y:S04]  /*317e0*/  STL.64 [R1+0x288], R18 ;  /* 0x0002881201007387 */ /* 0x0005e80000100a00 */
[----:B------:R0:W-:Y:S01]  /*317f0*/  STL.64 [R1+0x278], R20 ;  /* 0x0002781401007387 */ /* 0x0001e20000100a00 */
[CC--:B--2---:R-:W-:Y:S02]  /*31800*/  LEA R18, P6, R17.reuse, R3.reuse, 0x1 ;  /* 0x0000000311127211 */ /* 0x0c4fe400078c08ff */
[C---:B0-----:R-:W-:Y:S02]  /*31810*/  LEA R20, P5, R8.reuse, R3, 0x1 ;  /* 0x0000000308147211 */ /* 0x041fe400078a08ff */
[-C--:B------:R-:W-:Y:S02]  /*31820*/  LEA.HI.X.SX32 R19, R17, R0.reuse, 0x1, P6 ;  /* 0x0000000011137211 */ /* 0x080fe400030f0eff */
[----:B------:R-:W-:-:S03]  /*31830*/  LEA.HI.X.SX32 R21, R8, R0, 0x1, P5 ;  /* 0x0000000008157211 */ /* 0x000fc600028f0eff */
[----:B------:R0:W-:Y:S04]  /*31840*/  STL.64 [R1+0x268], R18 ;  /* 0x0002681201007387 */ /* 0x0001e80000100a00 */
[----:B------:R1:W-:Y:S01]  /*31850*/  STL.64 [R1+0x258], R20 ;  /* 0x0002581401007387 */ /* 0x0003e20000100a00 */
[C---:B------:R-:W-:Y:S02]  /*31860*/  LEA R23, R16.reuse, R22, 0x2 ;  /* 0x0000001610177211 */ /* 0x040fe400078e10ff */
[----:B------:R-:W-:Y:S02]  /*31870*/  MOV R8, R6 ;  /* 0x0000000600087202 */ /* 0x000fe40000000f00 */
[----:B------:R-:W-:Y:S01]  /*31880*/  MOV R17, R9 ;  /* 0x0000000900117202 */ /* 0x000fe20000000f00 */
[----:B------:R-:W-:-:S02]  /*31890*/  IMAD R24, R16, 0x4, R23 ;  /* 0x0000000410187824 */ /* 0x000fc400078e0217 */
[----:B------:R-:W-:Y:S01]  /*318a0*/  IMAD.MOV.U32 R9, RZ, RZ, R7 ;  /* 0x000000ffff097224 */ /* 0x000fe200078e0007 */
[----:B----4-:R-:W-:Y:S02]  /*318b0*/  LEA R28, R28, R25, 0x2 ;  /* 0x000000191c1c7211 */ /* 0x010fe400078e10ff */
[CC--:B0-----:R-:W-:Y:S02]  /*318c0*/  LEA R18, P6, R25.reuse, R3.reuse, 0x1 ;  /* 0x0000000319127211 */ /* 0x0c1fe400078c08ff */
[C---:B-1----:R-:W-:Y:S02]  /*318d0*/  LEA R20, P5, R28.reuse, R3, 0x1 ;  /* 0x000000031c147211 */ /* 0x042fe400078a08ff */
[-C--:B------:R-:W-:Y:S02]  /*318e0*/  LEA.HI.X.SX32 R19, R25, R0.reuse, 0x1, P6 ;  /* 0x0000000019137211 */ /* 0x080fe400030f0eff */
[----:B------:R-:W-:-:S03]  /*318f0*/  LEA.HI.X.SX32 R21, R28, R0, 0x1, P5 ;  /* 0x000000001c157211 */ /* 0x000fc600028f0eff */
[----:B------:R0:W-:Y:S01]  /*31900*/  STL.64 [R1+0x250], R18 ;  /* 0x0002501201007387 */ /* 0x0001e20000100a00 */
[----:B------:R-:W-:-:S03]  /*31910*/  LEA R6, P6, R26, R3, 0x1 ;  /* 0x000000031a067211 */ /* 0x000fc600078c08ff */
[----:B------:R1:W-:Y:S01]  /*31920*/  STL.64 [R1+0x248], R20 ;  /* 0x0002481401007387 */ /* 0x0003e20000100a00 */
[----:B0-----:R-:W-:Y:S02]  /*31930*/  LEA R18, R14, R26, 0x2 ;  /* 0x0000001a0e127211 */ /* 0x001fe400078e10ff */
[----:B------:R-:W-:Y:S02]  /*31940*/  LEA.HI.X.SX32 R7, R26, R0, 0x1, P6 ;  /* 0x000000001a077211 */ /* 0x000fe400030f0eff */
[CC--:B------:R-:W-:Y:S02]  /*31950*/  LEA R28, P6, R27.reuse, R3.reuse, 0x1 ;  /* 0x000000031b1c7211 */ /* 0x0c0fe400078c08ff */
[----:B-1----:R-:W-:Y:S01]  /*31960*/  LEA R20, P5, R18, R3, 0x1 ;  /* 0x0000000312147211 */ /* 0x002fe200078a08ff */
[----:B------:R-:W-:Y:S01]  /*31970*/  IMAD.MOV.U32 R19, RZ, RZ, R29 ;  /* 0x000000ffff137224 */ /* 0x000fe200078e001d */
[----:B------:R-:W-:Y:S02]  /*31980*/  LEA R25, R16, R24, 0x2 ;  /* 0x0000001810197211 */ /* 0x000fe400078e10ff */
[-C--:B------:R-:W-:Y:S01]  /*31990*/  LEA.HI.X.SX32 R21, R18, R0.reuse, 0x1, P5 ;  /* 0x0000000012157211 */ /* 0x080fe200028f0eff */
[----:B------:R0:W-:Y:S01]  /*319a0*/  STL.64 [R1+0x240], R6 ;  /* 0x0002400601007387 */ /* 0x0001e20000100a00 */
[----:B------:R-:W-:-:S03]  /*319b0*/  LEA.HI.X.SX32 R29, R27, R0, 0x1, P6 ;  /* 0x000000001b1d7211 */ /* 0x000fc600030f0eff */
[----:B0-----:R-:W2:Y:S04]  /*319c0*/  LDL.LU.64 R6, [R1+0x17a8] ;  /* 0x0017a80001067983 */ /* 0x001ea80000300a00 */
[----:B------:R-:W-:Y:S04]  /*319d0*/  STL.64 [R1+0x1768], R24 ;  /* 0x0017681801007387 */ /* 0x000fe80000100a00 */
[----:B------:R0:W-:Y:S04]  /*319e0*/  STL.64 [R1+0x238], R20 ;  /* 0x0002381401007387 */ /* 0x0001e80000100a00 */
[----:B------:R1:W-:Y:S01]  /*319f0*/  STL.64 [R1+0x230], R28 ;  /* 0x0002301c01007387 */ /* 0x0003e20000100a00 */
[----:B0-----:R-:W0:Y:S03]  /*31a00*/  LDC R20, c[0x0][0x278] ;  /* 0x00009e00ff147b82 */ /* 0x001e260000000800 */
[----:B-1----:R-:W3:Y:S01]  /*31a10*/  LDL.LU.64 R28, [R1+0x17a0] ;  /* 0x0017a000011c7983 */ /* 0x002ee20000300a00 */
[----:B------:R-:W-:-:S02]  /*31a20*/  LEA R14, R14, R27, 0x2 ;  /* 0x0000001b0e0e7211 */ /* 0x000fc400078e10ff */
[----:B------:R-:W-:Y:S02]  /*31a30*/  LEA R26, R16, R25, 0x2 ;  /* 0x00000019101a7211 */ /* 0x000fe400078e10ff */
[----:B------:R-:W-:Y:S01]  /*31a40*/  LEA R24, P5, R14, R3, 0x1 ;  /* 0x000000030e187211 */ /* 0x000fe200078a08ff */
[----:B------:R-:W-:Y:S01]  /*31a50*/  IMAD.MOV.U32 R25, RZ, RZ, R14 ;  /* 0x000000ffff197224 */ /* 0x000fe200078e000e */
[----:B------:R-:W-:Y:S02]  /*31a60*/  MOV R18, R4 ;  /* 0x0000000400127202 */ /* 0x000fe40000000f00 */
[----:B------:R-:W-:Y:S02]  /*31a70*/  MOV R21, R15 ;  /* 0x0000000f00157202 */ /* 0x000fe40000000f00 */
[----:B------:R-:W-:Y:S02]  /*31a80*/  LEA.HI.X.SX32 R25, R25, R0, 0x1, P5 ;  /* 0x0000000019197211 */ /* 0x000fe400028f0eff */
[----:B------:R-:W-:-:S03]  /*31a90*/  LEA R27, R16, R26, 0x2 ;  /* 0x0000001a101b7211 */ /* 0x000fc600078e10ff */
[----:B------:R1:W-:Y:S01]  /*31aa0*/  STL.64 [R1+0x228], R24 ;  /* 0x0002281801007387 */ /* 0x0003e20000100a00 */
[----:B---3--:R-:W-:Y:S01]  /*31ab0*/  LEA R14, P6, R28, R3, 0x1 ;  /* 0x000000031c0e7211 */ /* 0x008fe200078c08ff */
[----:B0-----:R-:W-:-:S03]  /*31ac0*/  IMAD R4, R20, 0x4, R28 ;  /* 0x0000000414047824 */ /* 0x001fc600078e021c */
[-C--:B------:R-:W-:Y:S02]  /*31ad0*/  LEA.HI.X.SX32 R15, R28, R0.reuse, 0x1, P6 ;  /* 0x000000001c0f7211 */ /* 0x080fe400030f0eff */
[----:B-1----:R-:W-:Y:S02]  /*31ae0*/  LEA R24, P5, R4, R3, 0x1 ;  /* 0x0000000304187211 */ /* 0x002fe400078a08ff */
[----:B------:R-:W-:Y:S01]  /*31af0*/  LEA R28, R16, R27, 0x2 ;  /* 0x0000001b101c7211 */ /* 0x000fe200078e10ff */
[----:B------:R-:W-:Y:S01]  /*31b00*/  STL.64 [R1+0x220], R14 ;  /* 0x0002200e01007387 */ /* 0x000fe20000100a00 */
[----:B------:R-:W-:-:S03]  /*31b10*/  LEA.HI.X.SX32 R25, R4, R0, 0x1, P5 ;  /* 0x0000000004197211 */ /* 0x000fc600028f0eff */
[----:B------:R0:W-:Y:S04]  /*31b20*/  STL.64 [R1+0x1760], R26 ;  /* 0x0017601a01007387 */ /* 0x0001e80000100a00 */
[----:B0-----:R-:W3:Y:S04]  /*31b30*/  LDL.LU.64 R26, [R1+0x358] ;  /* 0x00035800011a7983 */ /* 0x001ee80000300a00 */
[----:B------:R-:W4:Y:S01]  /*31b40*/  LDL.LU R4, [R1+0x1798] ;  /* 0x0017980001047983 */ /* 0x000f220000300800 */
[----:B------:R-:W-:Y:S01]  /*31b50*/  IMAD R20, R20, 0x4, R29 ;  /* 0x0000000414147824 */ /* 0x000fe200078e021d */
[----:B------:R-:W-:-:S02]  /*31b60*/  LEA R14, P6, R29, R3, 0x1 ;  /* 0x000000031d0e7211 */ /* 0x000fc400078c08ff */
[----:B------:R0:W-:Y:S02]  /*31b70*/  STL.64 [R1+0x218], R24 ;  /* 0x0002181801007387 */ /* 0x0001e40000100a00 */
[----:B------:R-:W-:Y:S02]  /*31b80*/  LEA.HI.X.SX32 R15, R29, R0, 0x1, P6 ;  /* 0x000000001d0f7211 */ /* 0x000fe400030f0eff */
[----:B0-----:R-:W-:-:S04]  /*31b90*/  LEA R24, P5, R20, R3, 0x1 ;  /* 0x0000000314187211 */ /* 0x001fc800078a08ff */
[----:B------:R-:W-:Y:S01]  /*31ba0*/  LEA.HI.X.SX32 R25, R20, R0, 0x1, P5 ;  /* 0x0000000014197211 */ /* 0x000fe200028f0eff */
[----:B------:R0:W-:Y:S04]  /*31bb0*/  STL.64 [R1+0x210], R14 ;  /* 0x0002100e01007387 */ /* 0x0001e80000100a00 */
[----:B------:R1:W-:Y:S01]  /*31bc0*/  STL.64 [R1+0x208], R24 ;  /* 0x0002081801007387 */ /* 0x0003e20000100a00 */
[----:B------:R-:W-:Y:S02]  /*31bd0*/  LEA R29, R16, R28, 0x2 ;  /* 0x0000001c101d7211 */ /* 0x000fe400078e10ff */
[C---:B0-----:R-:W-:Y:S02]  /*31be0*/  LEA R14, P6, R2.reuse, R3, 0x1 ;  /* 0x00000003020e7211 */ /* 0x041fe400078c08ff */
[----:B-1----:R-:W-:Y:S01]  /*31bf0*/  MOV R24, R8 ;  /* 0x0000000800187202 */ /* 0x002fe20000000f00 */
[----:B------:R-:W-:Y:S01]  /*31c00*/  IMAD.MOV.U32 R25, RZ, RZ, R9 ;  /* 0x000000ffff197224 */ /* 0x000fe200078e0009 */
[----:B------:R-:W-:-:S05]  /*31c10*/  LEA.HI.X.SX32 R15, R2, R0, 0x1, P6 ;  /* 0x00000000020f7211 */ /* 0x000fca00030f0eff */
[----:B------:R-:W-:Y:S04]  /*31c20*/  STL.64 [R1+0x200], R14 ;  /* 0x0002000e01007387 */ /* 0x000fe80000100a00 */
[----:B------:R-:W-:Y:S01]  /*31c30*/  STL.64 [R1+0x1758], R28 ;  /* 0x0017581c01007387 */ /* 0x000fe20000100a00 */
[----:B----4-:R-:W-:-:S04]  /*31c40*/  LEA R8, P5, R4, R3, 0x1 ;  /* 0x0000000304087211 */ /* 0x010fc800078a08ff */
[----:B------:R-:W-:-:S05]  /*31c50*/  LEA.HI.X.SX32 R9, R4, R0, 0x1, P5 ;  /* 0x0000000004097211 */ /* 0x000fca00028f0eff */
[----:B------:R0:W-:Y:S04]  /*31c60*/  STL.64 [R1+0x1f8], R8 ;  /* 0x0001f80801007387 */ /* 0x0001e80000100a00 */
[----:B0-----:R-:W4:Y:S01]  /*31c70*/  LDL.LU.64 R8, [R1+0x1790] ;  /* 0x0017900001087983 */ /* 0x001f220000300a00 */
[----:B------:R-:W-:-:S04]  /*31c80*/  LEA R14, P6, R5, R3, 0x1 ;  /* 0x00000003050e7211 */ /* 0x000fc800078c08ff */
[----:B------:R-:W-:Y:S02]  /*31c90*/  LEA.HI.X.SX32 R15, R5, R0, 0x1, P6 ;  /* 0x00000000050f7211 */ /* 0x000fe400030f0eff */
[----:B--2---:R-:W-:-:S03]  /*31ca0*/  LEA R28, P5, R6, R3, 0x1 ;  /* 0x00000003061c7211 */ /* 0x004fc600078a08ff */
[----:B------:R0:W-:Y:S01]  /*31cb0*/  STL.64 [R1+0x1f0], R14 ;  /* 0x0001f00e01007387 */ /* 0x0001e20000100a00 */
[----:B------:R-:W-:Y:S02]  /*31cc0*/  LEA R2, R16, R29, 0x2 ;  /* 0x0000001d10027211 */ /* 0x000fe400078e10ff */
[----:B------:R-:W-:Y:S02]  /*31cd0*/  LEA.HI.X.SX32 R29, R6, R0, 0x1, P5 ;  /* 0x00000000061d7211 */ /* 0x000fe400028f0eff */
[----:B0-----:R-:W-:-:S04]  /*31ce0*/  LEA R14, P6, R7, R3, 0x1 ;  /* 0x00000003070e7211 */ /* 0x001fc800078c08ff */
[----:B------:R-:W-:Y:S01]  /*31cf0*/  LEA.HI.X.SX32 R15, R7, R0, 0x1, P6 ;  /* 0x00000000070f7211 */ /* 0x000fe200030f0eff */
[----:B------:R0:W-:Y:S04]  /*31d00*/  STL.64 [R1+0x1e8], R28 ;  /* 0x0001e81c01007387 */ /* 0x0001e80000100a00 */
[----:B------:R4:W-:Y:S01]  /*31d10*/  STL.64 [R1+0x1e0], R14 ;  /* 0x0001e00e01007387 */ /* 0x0009e20000100a00 */
[----:B------:R-:W-:Y:S01]  /*31d20*/  LEA R4, R16, R2, 0x2 ;  /* 0x0000000210047211 */ /* 0x000fe200078e10ff */
[----:B0-----:R-:W-:-:S03]  /*31d30*/  IMAD.MOV.U32 R28, RZ, RZ, R21 ;  /* 0x000000ffff1c7224 */ /* 0x001fc600078e0015 */
[----:B------:R-:W-:Y:S02]  /*31d40*/  LEA R5, R16, R4, 0x2 ;  /* 0x0000000410057211 */ /* 0x000fe400078e10ff */
[----:B----4-:R-:W-:-:S04]  /*31d50*/  LEA R14, P6, R9, R3, 0x1 ;  /* 0x00000003090e7211 */ /* 0x010fc800078c08ff */
[----:B------:R-:W-:Y:S02]  /*31d60*/  LEA.HI.X.SX32 R15, R9, R0, 0x1, P6 ;  /* 0x00000000090f7211 */ /* 0x000fe400030f0eff */
[----:B------:R-:W0:Y:S01]  /*31d70*/  LDC R9, c[0x0][0x278] ;  /* 0x00009e00ff097b82 */ /* 0x000e220000000800 */
[----:B------:R-:W-:-:S04]  /*31d80*/  LEA R20, P5, R8, R3, 0x1 ;  /* 0x0000000308147211 */ /* 0x000fc800078a08ff */
[----:B------:R-:W-:-:S05]  /*31d90*/  LEA.HI.X.SX32 R21, R8, R0, 0x1, P5 ;  /* 0x0000000008157211 */ /* 0x000fca00028f0eff */
[----:B------:R1:W-:Y:S04]  /*31da0*/  STL.64 [R1+0x1d8], R20 ;  /* 0x0001d81401007387 */ /* 0x0003e80000100a00 */
[----:B------:R2:W-:Y:S01]  /*31db0*/  STL.64 [R1+0x1d0], R14 ;  /* 0x0001d00e01007387 */ /* 0x0005e20000100a00 */
[CC--:B-1----:R-:W-:Y:S02]  /*31dc0*/  LEA R20, P5, R10.reuse, R3.reuse, 0x1 ;  /* 0x000000030a147211 */ /* 0x0c2fe400078a08ff */
[CC--:B--2---:R-:W-:Y:S02]  /*31dd0*/  LEA R14, P6, R11.reuse, R3.reuse, 0x1 ;  /* 0x000000030b0e7211 */ /* 0x0c4fe400078c08ff */
[-C--:B------:R-:W-:Y:S02]  /*31de0*/  LEA.HI.X.SX32 R21, R10, R0.reuse, 0x1, P5 ;  /* 0x000000000a157211 */ /* 0x080fe400028f0eff */
[----:B------:R-:W-:Y:S01]  /*31df0*/  LEA.HI.X.SX32 R15, R11, R0, 0x1, P6 ;  /* 0x000000000b0f7211 */ /* 0x000fe200030f0eff */
[----:B0-----:R-:W-:Y:S01]  /*31e00*/  IMAD R6, R9, 0x4, R5 ;  /* 0x0000000409067824 */ /* 0x001fe200078e0205 */
[----:B------:R0:W-:Y:S04]  /*31e10*/  STL.64 [R1+0x1750], R4 ;  /* 0x0017500401007387 */ /* 0x0001e80000100a00 */
[----:B0-----:R-:W2:Y:S04]  /*31e20*/  LDL.LU.64 R4, [R1+0x370] ;  /* 0x0003700001047983 */ /* 0x001ea80000300a00 */
[----:B------:R-:W-:Y:S04]  /*31e30*/  STL.64 [R1+0x1c8], R20 ;  /* 0x0001c81401007387 */ /* 0x000fe80000100a00 */
[----:B------:R0:W-:Y:S04]  /*31e40*/  STL.64 [R1+0x1c0], R14 ;  /* 0x0001c00e01007387 */ /* 0x0001e80000100a00 */
[----:B0-----:R-:W4:Y:S01]  /*31e50*/  LDL.LU.64 R14, [R1+0x1788] ;  /* 0x00178800010e7983 */ /* 0x001f220000300a00 */
[----:B------:R-:W-:-:S02]  /*31e60*/  LEA R20, P5, R12, R3, 0x1 ;  /* 0x000000030c147211 */ /* 0x000fc400078a08ff */
[C---:B------:R-:W-:Y:S02]  /*31e70*/  LEA R16, P6, R13.reuse, R3, 0x1 ;  /* 0x000000030d107211 */ /* 0x040fe400078c08ff */
[----:B------:R-:W-:Y:S02]  /*31e80*/  MOV R11, R17 ;  /* 0x00000011000b7202 */ /* 0x000fe40000000f00 */
[-C--:B------:R-:W-:Y:S02]  /*31e90*/  LEA.HI.X.SX32 R21, R12, R0.reuse, 0x1, P5 ;  /* 0x000000000c157211 */ /* 0x080fe400028f0eff */
[----:B------:R-:W-:-:S03]  /*31ea0*/  LEA.HI.X.SX32 R17, R13, R0, 0x1, P6 ;  /* 0x000000000d117211 */ /* 0x000fc600030f0eff */
[----:B------:R-:W-:Y:S04]  /*31eb0*/  STL.64 [R1+0x1b8], R20 ;  /* 0x0001b81401007387 */ /* 0x000fe80000100a00 */
[----:B------:R0:W-:Y:S01]  /*31ec0*/  STL.64 [R1+0x1b0], R16 ;  /* 0x0001b01001007387 */ /* 0x0001e20000100a00 */
[----:B------:R-:W-:-:S03]  /*31ed0*/  MOV R29, R18 ;  /* 0x00000012001d7202 */ /* 0x000fc60000000f00 */
[----:B0-----:R-:W3:Y:S01]  /*31ee0*/  LDL.LU.64 R16, [R1+0x1780] ;  /* 0x0017800001107983 */ /* 0x001ee20000300a00 */
[----:B------:R-:W-:Y:S01]  /*31ef0*/  LEA R7, R9, R6, 0x2 ;  /* 0x0000000609077211 */ /* 0x000fe200078e10ff */
[----:B------:R-:W-:-:S04]  /*31f00*/  IMAD.MOV.U32 R13, RZ, RZ, R19 ;  /* 0x000000ffff0d7224 */ /* 0x000fc800078e0013 */
[----:B------:R-:W-:Y:S01]  /*31f10*/  STL.64 [R1+0x1740], R6 ;  /* 0x0017400601007387 */ /* 0x000fe20000100a00 */
[CC--:B----4-:R-:W-:Y:S02]  /*31f20*/  LEA R20, P5, R14.reuse, R3.reuse, 0x1 ;  /* 0x000000030e147211 */ /* 0x0d0fe400078a08ff */
[C---:B------:R-:W-:Y:S02]  /*31f30*/  LEA R18, P6, R15.reuse, R3, 0x1 ;  /* 0x000000030f127211 */ /* 0x040fe400078c08ff */
[-C--:B------:R-:W-:Y:S02]  /*31f40*/  LEA.HI.X.SX32 R21, R14, R0.reuse, 0x1, P5 ;  /* 0x000000000e157211 */ /* 0x080fe400028f0eff */
[----:B------:R-:W-:-:S03]  /*31f50*/  LEA.HI.X.SX32 R19, R15, R0, 0x1, P6 ;  /* 0x000000000f137211 */ /* 0x000fc600030f0eff */
[----:B------:R-:W-:Y:S04]  /*31f60*/  STL.64 [R1+0x1a8], R20 ;  /* 0x0001a81401007387 */ /* 0x000fe80000100a00 */
[----:B------:R0:W-:Y:S04]  /*31f70*/  STL.64 [R1+0x1a0], R18 ;  /* 0x0001a01201007387 */ /* 0x0001e80000100a00 */
[----:B0-----:R-:W4:Y:S01]  /*31f80*/  LDL.LU.64 R18, [R1+0x1778] ;  /* 0x0017780001127983 */ /* 0x001f220000300a00 */
[----:B---3--:R-:W-:-:S04]  /*31f90*/  LEA R20, P5, R16, R3, 0x1 ;  /* 0x0000000310147211 */ /* 0x008fc800078a08ff */
[-C--:B------:R-:W-:Y:S02]  /*31fa0*/  LEA.HI.X.SX32 R21, R16, R0.reuse, 0x1, P5 ;  /* 0x0000000010157211 */ /* 0x080fe400028f0eff */
[----:B------:R-:W0:Y:S01]  /*31fb0*/  LDC R16, c[0x0][0x278] ;  /* 0x00009e00ff107b82 */ /* 0x000e220000000800 */
[----:B------:R-:W-:Y:S02]  /*31fc0*/  LEA R14, P6, R17, R3, 0x1 ;  /* 0x00000003110e7211 */ /* 0x000fe400078c08ff */
[----:B------:R-:W-:Y:S01]  /*31fd0*/  LEA R8, R9, R7, 0x2 ;  /* 0x0000000709087211 */ /* 0x000fe200078e10ff */
[----:B------:R-:W-:Y:S01]  /*31fe0*/  STL.64 [R1+0x198], R20 ;  /* 0x0001981401007387 */ /* 0x000fe20000100a00 */
[----:B------:R-:W-:Y:S02]  /*31ff0*/  LEA.HI.X.SX32 R15, R17, R0, 0x1, P6 ;  /* 0x00000000110f7211 */ /* 0x000fe400030f0eff */
[----:B------:R-:W-:-:S03]  /*32000*/  LEA R9, R9, R8, 0x2 ;  /* 0x0000000809097211 */ /* 0x000fc600078e10ff */
[----:B------:R-:W-:Y:S04]  /*32010*/  STL.64 [R1+0x190], R14 ;  /* 0x0001900e01007387 */ /* 0x000fe80000100a00 */
[----:B------:R1:W-:Y:S01]  /*32020*/  STL.64 [R1+0x1748], R8 ;  /* 0x0017480801007387 */ /* 0x0003e20000100a00 */
[----:B0-----:R-:W-:-:S03]  /*32030*/  IMAD R10, R16, 0x4, R9 ;  /* 0x00000004100a7824 */ /* 0x001fc600078e0209 */
[----:B-1----:R-:W3:Y:S01]  /*32040*/  LDL.LU.64 R8, [R1+0x360] ;  /* 0x0003600001087983 */ /* 0x002ee20000300a00 */
[----:B----4-:R-:W-:-:S04]  /*32050*/  LEA R20, P5, R18, R3, 0x1 ;  /* 0x0000000312147211 */ /* 0x010fc800078a08ff */
[----:B------:R-:W-:-:S05]  /*32060*/  LEA.HI.X.SX32 R21, R18, R0, 0x1, P5 ;  /* 0x0000000012157211 */ /* 0x000fca00028f0eff */
[----:B------:R0:W-:Y:S04]  /*32070*/  STL.64 [R1+0x188], R20 ;  /* 0x0001881401007387 */ /* 0x0001e80000100a00 */
[----:B0-----:R-:W4:Y:S01]  /*32080*/  LDL.LU.64 R20, [R1+0x1770] ;  /* 0x0017700001147983 */ /* 0x001f220000300a00 */
[----:B------:R-:W-:-:S04]  /*32090*/  LEA R14, P6, R19, R3, 0x1 ;  /* 0x00000003130e7211 */ /* 0x000fc800078c08ff */
[----:B------:R-:W-:Y:S02]  /*320a0*/  LEA.HI.X.SX32 R15, R19, R0, 0x1, P6 ;  /* 0x00000000130f7211 */ /* 0x000fe400030f0eff */
[----:B------:R-:W-:Y:S02]  /*320b0*/  MOV R19, R7 ;  /* 0x0000000700137202 */ /* 0x000fe40000000f00 */
[----:B------:R-:W-:Y:S02]  /*320c0*/  MOV R7, R25 ;  /* 0x0000001900077202 */ /* 0x000fe40000000f00 */
[----:B----4-:R-:W-:-:S04]  /*320d0*/  LEA R6, P5, R20, R3, 0x1 ;  /* 0x0000000314067211 */ /* 0x010fc800078a08ff */
[----:B------:R-:W-:Y:S01]  /*320e0*/  MOV R18, R6 ;  /* 0x0000000600127202 */ /* 0x000fe20000000f00 */
[----:B------:R0:W-:Y:S01]  /*320f0*/  STL [R1+0x178], R6 ;  /* 0x0001780601007387 */ /* 0x0001e20000100800 */
[----:B------:R-:W-:Y:S02]  /*32100*/  LEA.HI.X.SX32 R19, R20, R0, 0x1, P5 ;  /* 0x0000000014137211 */ /* 0x000fe400028f0eff */
[----:B0-----:R-:W-:Y:S02]  /*32110*/  MOV R6, R24 ;  /* 0x0000001800067202 */ /* 0x001fe40000000f00 */
[C---:B------:R-:W-:Y:S01]  /*32120*/  LEA R24, P6, R21.reuse, R3, 0x1 ;  /* 0x0000000315187211 */ /* 0x040fe200078c08ff */
[----:B------:R0:W-:Y:S03]  /*32130*/  STL.64 [R1+0x180], R14 ;  /* 0x0001800e01007387 */ /* 0x0001e60000100a00 */
[----:B------:R-:W-:Y:S01]  /*32140*/  LEA.HI.X.SX32 R25, R21, R0, 0x1, P6 ;  /* 0x0000000015197211 */ /* 0x000fe200030f0eff */
[----:B------:R1:W-:Y:S01]  /*32150*/  STL [R1+0x17c], R19 ;  /* 0x00017c1301007387 */ /* 0x0003e20000100800 */
[----:B---3--:R-:W-:Y:S01]  /*32160*/  MOV R18, R8 ;  /* 0x0000000800127202 */ /* 0x008fe20000000f00 */
[----:B------:R-:W-:-:S02]  /*32170*/  IMAD.MOV.U32 R20, RZ, RZ, R26 ;  /* 0x000000ffff147224 */ /* 0x000fc400078e001a */
[----:B------:R3:W-:Y:S01]  /*32180*/  STL.64 [R1+0x170], R24 ;  /* 0x0001701801007387 */ /* 0x0007e20000100a00 */
[-C--:B------:R-:W-:Y:S02]  /*32190*/  LEA R8, P5, R22, R3.reuse, 0x1 ;  /* 0x0000000316087211 */ /* 0x080fe400078a08ff */
[C---:B------:R-:W-:Y:S01]  /*321a0*/  LEA R26, P6, R23.reuse, R3, 0x1 ;  /* 0x00000003171a7211 */ /* 0x040fe200078c08ff */
[----:B0-----:R-:W-:Y:S01]  /*321b0*/  IMAD.MOV.U32 R15, RZ, RZ, R11 ;  /* 0x000000ffff0f7224 */ /* 0x001fe200078e000b */
[----:B------:R-:W-:Y:S01]  /*321c0*/  MOV R21, R27 ;  /* 0x0000001b00157202 */ /* 0x000fe20000000f00 */
[----:B------:R-:W-:Y:S01]  /*321d0*/  IMAD R11, R16, 0x4, R10 ;  /* 0x00000004100b7824 */ /* 0x000fe200078e020a */
[----:B-1----:R-:W-:Y:S01]  /*321e0*/  MOV R19, R9 ;  /* 0x0000000900137202 */ /* 0x002fe20000000f00 */
[----:B---3--:R-:W3:Y:S01]  /*321f0*/  LDL.LU.64 R24, [R1+0x1768] ;  /* 0x0017680001187983 */ /* 0x008ee20000300a00 */
[-C--:B------:R-:W-:Y:S02]  /*32200*/  LEA.HI.X.SX32 R9, R22, R0.reuse, 0x1, P5 ;  /* 0x0000000016097211 */ /* 0x080fe400028f0eff */
[----:B------:R-:W-:Y:S01]  /*32210*/  LEA.HI.X.SX32 R27, R23, R0, 0x1, P6 ;  /* 0x00000000171b7211 */ /* 0x000fe200030f0eff */
[----:B------:R-:W-:Y:S04]  /*32220*/  STL.64 [R1+0x1730], R10 ;  /* 0x0017300a01007387 */ /* 0x000fe80000100a00 */
[----:B------:R-:W-:Y:S04]  /*32230*/  STL.64 [R1+0x168], R8 ;  /* 0x0001680801007387 */ /* 0x000fe80000100a00 */
[----:B------:R0:W-:Y:S04]  /*32240*/  STL.64 [R1+0x160], R26 ;  /* 0x0001601a01007387 */ /* 0x0001e80000100a00 */
[----:B0-----:R-:W4:Y:S01]  /*32250*/  LDL.LU.64 R26, [R1+0x1760] ;  /* 0x00176000011a7983 */ /* 0x001f220000300a00 */
[----:B------:R-:W-:-:S02]  /*32260*/  MOV R14, R28 ;  /* 0x0000001c000e7202 */ /* 0x000fc40000000f00 */
[C---:B------:R-:W-:Y:S01]  /*32270*/  LEA R12, R16.reuse, R11, 0x2 ;  /* 0x0000000b100c7211 */ /* 0x040fe200078e10ff */
[----:B------:R-:W4:Y:S01]  /*32280*/  LDL.LU.64 R22, [R1+0x368] ;  /* 0x0003680001167983 */ /* 0x000f220000300a00 */
[----:B------:R-:W-:Y:S01]  /*32290*/  MOV R11, R29 ;  /* 0x0000001d000b7202 */ /* 0x000fe20000000f00 */
[----:B------:R-:W-:Y:S02]  /*322a0*/  IMAD.MOV.U32 R10, RZ, RZ, R13 ;  /* 0x000000ffff0a7224 */ /* 0x000fe400078e000d */
[----:B------:R-:W-:Y:S01]  /*322b0*/  IMAD R13, R16, 0x4, R12 ;  /* 0x00000004100d7824 */ /* 0x000fe200078e020c */
[CC--:B---3--:R-:W-:Y:S02]  /*322c0*/  LEA R8, P5, R24.reuse, R3.reuse, 0x1 ;  /* 0x0000000318087211 */ /* 0x0c8fe400078a08ff */
[----:B------:R-:W-:Y:S02]  /*322d0*/  LEA R28, P6, R25, R3, 0x1 ;  /* 0x00000003191c7211 */ /* 0x000fe400078c08ff */
[----:B------:R-:W-:-:S02]  /*322e0*/  LEA.HI.X.SX32 R9, R24, R0, 0x1, P5 ;  /* 0x0000000018097211 */ /* 0x000fc400028f0eff */
[----:B------:R-:W-:-:S03]  /*322f0*/  LEA.HI.X.SX32 R29, R25, R0, 0x1, P6 ;  /* 0x00000000191d7211 */ /* 0x000fc600030f0eff */
[----:B------:R4:W-:Y:S01]  /*32300*/  STL.64 [R1+0x158], R8 ;  /* 0x0001580801007387 */ /* 0x0009e20000100a00 */
[----:B--2---:R-:W-:-:S03]  /*32310*/  MOV R24, R4 ;  /* 0x0000000400187202 */ /* 0x004fc60000000f00 */
[----:B------:R0:W-:Y:S01]  /*32320*/  STL.64 [R1+0x150], R28 ;  /* 0x0001501c01007387 */ /* 0x0001e20000100a00 */
[----:B------:R-:W-:Y:S02]  /*32330*/  MOV R25, R5 ;  /* 0x0000000500197202 */ /* 0x000fe40000000f00 */
[CC--:B----4-:R-:W-:Y:S01]  /*32340*/  LEA R8, P5, R26.reuse, R3.reuse, 0x1 ;  /* 0x000000031a087211 */ /* 0x0d0fe200078a08ff */
[----:B0-----:R-:W2:Y:S01]  /*32350*/  LDL.LU.64 R28, [R1+0x1758] ;  /* 0x00175800011c7983 */ /* 0x001ea20000300a00 */
[C---:B------:R-:W-:Y:S02]  /*32360*/  LEA R4, P6, R27.reuse, R3, 0x1 ;  /* 0x000000031b047211 */ /* 0x040fe400078c08ff */
[-C--:B------:R-:W-:Y:S02]  /*32370*/  LEA.HI.X.SX32 R9, R26, R0.reuse, 0x1, P5 ;  /* 0x000000001a097211 */ /* 0x080fe400028f0eff */
[----:B------:R-:W-:Y:S01]  /*32380*/  LEA.HI.X.SX32 R5, R27, R0, 0x1, P6 ;  /* 0x000000001b057211 */ /* 0x000fe200030f0eff */
[----:B------:R-:W-:Y:S04]  /*32390*/  STL.64 [R1+0x1728], R12 ;  /* 0x0017280c01007387 */ /* 0x000fe80000100a00 */
[----:B------:R-:W-:Y:S04]  /*323a0*/  STL.64 [R1+0x100], R8 ;  /* 0x0001000801007387 */ /* 0x000fe80000100a00 */
[----:B------:R0:W-:Y:S04]  /*323b0*/  STL.64 [R1+0xf0], R4 ;  /* 0x0000f00401007387 */ /* 0x0001e80000100a00 */
[----:B0-----:R-:W3:Y:S01]  /*323c0*/  LDL.LU.64 R4, [R1+0x1750] ;  /* 0x0017500001047983 */ /* 0x001ee20000300a00 */
[----:B------:R-:W-:Y:S01]  /*323d0*/  MOV R12, R6 ;  /* 0x00000006000c7202 */ /* 0x000fe20000000f00 */
[----:B------:R-:W-:Y:S01]  /*323e0*/  IMAD R17, R16, 0x4, R13 ;  /* 0x0000000410117824 */ /* 0x000fe200078e020d */
[----:B------:R-:W-:Y:S01]  /*323f0*/  MOV R26, R15 ;  /* 0x0000000f001a7202 */ /* 0x000fe20000000f00 */
[----:B------:R-:W-:-:S04]  /*32400*/  IMAD.MOV.U32 R13, RZ, RZ, R7 ;  /* 0x000000ffff0d7224 */ /* 0x000fc800078e0007 */
[----:B------:R0:W-:Y:S01]  /*32410*/  STL [R1+0x1738], R26 ;  /* 0x0017381a01007387 */ /* 0x0001e20000100800 */
[CC--:B--2---:R-:W-:Y:S02]  /*32420*/  LEA R8, P5, R28.reuse, R3.reuse, 0x1 ;  /* 0x000000031c087211 */ /* 0x0c4fe400078a08ff */
[C---:B------:R-:W-:Y:S02]  /*32430*/  LEA R6, P6, R29.reuse, R3, 0x1 ;  /* 0x000000031d067211 */ /* 0x040fe400078c08ff */
[-C--:B------:R-:W-:Y:S02]  /*32440*/  LEA.HI.X.SX32 R9, R28, R0.reuse, 0x1, P5 ;  /* 0x000000001c097211 */ /* 0x080fe400028f0eff */
[----:B------:R-:W-:-:S03]  /*32450*/  LEA.HI.X.SX32 R7, R29, R0, 0x1, P6 ;  /* 0x000000001d077211 */ /* 0x000fc600030f0eff */
[----:B------:R1:W-:Y:S01]  /*32460*/  STL.64 [R1+0xe0], R8 ;  /* 0x0000e00801007387 */ /* 0x0003e20000100a00 */
[----:B0-----:R-:W-:-:S04]  /*32470*/  LEA R26, P5, R2, R3, 0x1 ;  /* 0x00000003021a7211 */ /* 0x001fc800078a08ff */
[----:B------:R-:W-:Y:S02]  /*32480*/  LEA.HI.X.SX32 R27, R2, R0, 0x1, P5 ;  /* 0x00000000021b7211 */ /* 0x000fe400028f0eff */
[----:B------:R-:W0:Y:S01]  /*32490*/  LDC R2, c[0x0][0x278] ;  /* 0x00009e00ff027b82 */ /* 0x000e220000000800 */
[----:B-1----:R-:W2:Y:S04]  /*324a0*/  LDL.LU.64 R8, [R1+0x1748] ;  /* 0x0017480001087983 */ /* 0x002ea80000300a00 */
[----:B------:R3:W-:Y:S04]  /*324b0*/  STL.64 [R1+0xd0], R6 ;  /* 0x0000d00601007387 */ /* 0x0007e80000100a00 */
[----:B------:R-:W-:Y:S01]  /*324c0*/  STL.64 [R1+0xc8], R26 ;  /* 0x0000c81a01007387 */ /* 0x000fe20000100a00 */
[----:B---3--:R-:W-:-:S04]  /*324d0*/  LEA R6, P6, R4, R3, 0x1 ;  /* 0x0000000304067211 */ /* 0x008fc800078c08ff */
[----:B------:R-:W-:-:S05]  /*324e0*/  LEA.HI.X.SX32 R7, R4, R0, 0x1, P6 ;  /* 0x0000000004077211 */ /* 0x000fca00030f0eff */
[----:B------:R1:W-:Y:S04]  /*324f0*/  STL.64 [R1+0xc0], R6 ;  /* 0x0000c00601007387 */ /* 0x0003e80000100a00 */
[----:B-1----:R-:W3:Y:S01]  /*32500*/  LDL.LU.64 R6, [R1+0x1740] ;  /* 0x0017400001067983 */ /* 0x002ee20000300a00 */
[C---:B------:R-:W-:Y:S02]  /*32510*/  LEA R15, R16.reuse, R17, 0x2 ;  /* 0x00000011100f7211 */ /* 0x040fe400078e10ff */
[C---:B------:R-:W-:Y:S02]  /*32520*/  LEA R26, P5, R5.reuse, R3, 0x1 ;  /* 0x00000003051a7211 */ /* 0x040fe400078a08ff */
[----:B------:R-:W-:Y:S02]  /*32530*/  LEA R16, R16, R15, 0x2 ;  /* 0x0000000f10107211 */ /* 0x000fe400078e10ff */
[----:B------:R-:W-:Y:S01]  /*32540*/  LEA.HI.X.SX32 R27, R5, R0, 0x1, P5 ;  /* 0x00000000051b7211 */ /* 0x000fe200028f0eff */
[----:B------:R-:W-:Y:S01]  /*32550*/  IMAD.MOV.U32 R29, RZ, RZ, R10 ;  /* 0x000000ffff1d7224 */ /* 0x000fe200078e000a */
[----:B------:R-:W-:Y:S01]  /*32560*/  MOV R28, R14 ;  /* 0x0000000e001c7202 */ /* 0x000fe20000000f00 */
[----:B0-----:R-:W-:Y:S01]  /*32570*/  IMAD R14, R2, 0x4, R16 ;  /* 0x00000004020e7824 */ /* 0x001fe200078e0210 */
[----:B------:R0:W-:Y:S01]  /*32580*/  STL.64 [R1+0x1720], R16 ;  /* 0x0017201001007387 */ /* 0x0001e20000100a00 */
[----:B------:R-:W-:-:S03]  /*32590*/  MOV R4, R11 ;  /* 0x0000000b00047202 */ /* 0x000fc60000000f00 */
[----:B0-----:R-:W4:Y:S04]  /*325a0*/  LDL.LU.64 R16, [R1+0x380] ;  /* 0x0003800001107983 */ /* 0x001f280000300a00 */
[----:B------:R0:W-:Y:S01]  /*325b0*/  STL.64 [R1+0xb8], R26 ;  /* 0x0000b81a01007387 */ /* 0x0001e20000100a00 */
[CC--:B---3--:R-:W-:Y:S02]  /*325c0*/  LEA R10, P6, R6.reuse, R3.reuse, 0x1 ;  /* 0x00000003060a7211 */ /* 0x0c8fe400078c08ff */
[C---:B0-----:R-:W-:Y:S02]  /*325d0*/  LEA R26, P5, R7.reuse, R3, 0x1 ;  /* 0x00000003071a7211 */ /* 0x041fe400078a08ff */
[-C--:B------:R-:W-:Y:S02]  /*325e0*/  LEA.HI.X.SX32 R11, R6, R0.reuse, 0x1, P6 ;  /* 0x00000000060b7211 */ /* 0x080fe400030f0eff */
[----:B------:R-:W-:-:S03]  /*325f0*/  LEA.HI.X.SX32 R27, R7, R0, 0x1, P5 ;  /* 0x00000000071b7211 */ /* 0x000fc600028f0eff */
[----:B------:R-:W-:Y:S04]  /*32600*/  STL.64 [R1+0xb0], R10 ;  /* 0x0000b00a01007387 */ /* 0x000fe80000100a00 */
[----:B------:R-:W-:Y:S04]  /*32610*/  STL.64 [R1+0x1718], R14 ;  /* 0x0017180e01007387 */ /* 0x000fe80000100a00 */
[----:B------:R0:W-:Y:S04]  /*32620*/  STL.64 [R1+0xa8], R26 ;  /* 0x0000a81a01007387 */ /* 0x0001e80000100a00 */
[----:B0-----:R-:W3:Y:S01]  /*32630*/  LDL.LU R26, [R1+0x1738] ;  /* 0x00173800011a7983 */ /* 0x001ee20000300800 */
[----:B--2---:R-:W-:-:S04]  /*32640*/  LEA R10, P6, R8, R3, 0x1 ;  /* 0x00000003080a7211 */ /* 0x004fc800078c08ff */
[----:B------:R-:W-:Y:S01]  /*32650*/  LEA.HI.X.SX32 R11, R8, R0, 0x1, P6 ;  /* 0x00000000080b7211 */ /* 0x000fe200030f0eff */
[----:B------:R-:W-:Y:S04]  /*32660*/  STL.64 [R1+0x1710], R24 ;  /* 0x0017101801007387 */ /* 0x000fe80000100a00 */
[----:B------:R0:W-:Y:S01]  /*32670*/  STL.64 [R1+0xa0], R10 ;  /* 0x0000a00a01007387 */ /* 0x0001e20000100a00 */
[----:B------:R-:W-:-:S03]  /*32680*/  MOV R27, R13 ;  /* 0x0000000d001b7202 */ /* 0x000fc60000000f00 */
[----:B0-----:R-:W2:Y:S04]  /*32690*/  LDL.LU.64 R10, [R1+0x1730] ;  /* 0x00173000010a7983 */ /* 0x001ea80000300a00 */
[----:B------:R-:W-:Y:S01]  /*326a0*/  STL.64 [R1+0x1708], R18 ;  /* 0x0017081201007387 */ /* 0x000fe20000100a00 */
[----:B---3--:R-:W-:Y:S01]  /*326b0*/  IMAD.MOV.U32 R6, RZ, RZ, R26 ;  /* 0x000000ffff067224 */ /* 0x008fe200078e001a */
[----:B------:R-:W-:Y:S02]  /*326c0*/  MOV R26, R12 ;  /* 0x0000000c001a7202 */ /* 0x000fe40000000f00 */
[----:B------:R-:W-:-:S04]  /*326d0*/  LEA R12, P5, R9, R3, 0x1 ;  /* 0x00000003090c7211 */ /* 0x000fc800078a08ff */
[----:B------:R-:W-:-:S05]  /*326e0*/  LEA.HI.X.SX32 R13, R9, R0, 0x1, P5 ;  /* 0x00000000090d7211 */ /* 0x000fca00028f0eff */
[----:B------:R0:W-:Y:S04]  /*326f0*/  STL.64 [R1+0x98], R12 ;  /* 0x0000980c01007387 */ /* 0x0001e80000100a00 */
[----:B0-----:R-:W3:Y:S01]  /*32700*/  LDL.LU.64 R12, [R1+0x1728] ;  /* 0x00172800010c7983 */ /* 0x001ee20000300a00 */
[----:B----4-:R-:W-:Y:S01]  /*32710*/  IMAD.MOV.U32 R18, RZ, RZ, R16 ;  /* 0x000000ffff127224 */ /* 0x010fe200078e0010 */
[C---:B--2---:R-:W-:Y:S02]  /*32720*/  LEA R16, P6, R10.reuse, R3, 0x1 ;  /* 0x000000030a107211 */ /* 0x044fe400078c08ff */
[----:B------:R-:W-:Y:S02]  /*32730*/  MOV R19, R17 ;  /* 0x0000001100137202 */ /* 0x000fe40000000f00 */
[----:B------:R-:W-:-:S02]  /*32740*/  LEA.HI.X.SX32 R17, R10, R0, 0x1, P6 ;  /* 0x000000000a117211 */ /* 0x000fc400030f0eff */
[----:B------:R-:W-:Y:S02]  /*32750*/  MOV R15, R4 ;  /* 0x00000004000f7202 */ /* 0x000fe40000000f00 */
[----:B------:R-:W-:Y:S02]  /*32760*/  LEA R5, R2, R14, 0x2 ;  /* 0x0000000e02057211 */ /* 0x000fe400078e10ff */
[C---:B------:R-:W-:Y:S01]  /*32770*/  LEA R14, P5, R11.reuse, R3, 0x1 ;  /* 0x000000030b0e7211 */ /* 0x040fe200078a08ff */
[----:B------:R3:W-:Y:S01]  /*32780*/  STL.64 [R1+0x90], R16 ;  /* 0x0000901001007387 */ /* 0x0007e20000100a00 */
[----:B------:R-:W-:Y:S02]  /*32790*/  IMAD.MOV.U32 R9, RZ, RZ, R15 ;  /* 0x000000ffff097224 */ /* 0x000fe400078e000f */
[----:B------:R-:W-:-:S05]  /*327a0*/  LEA.HI.X.SX32 R15, R11, R0, 0x1, P5 ;  /* 0x000000000b0f7211 */ /* 0x000fca00028f0eff */
[----:B------:R0:W-:Y:S01]  /*327b0*/  STL.64 [R1+0x88], R14 ;  /* 0x0000880e01007387 */ /* 0x0001e20000100a00 */
[----:B---3--:R-:W-:-:S04]  /*327c0*/  LEA R16, P6, R12, R3, 0x1 ;  /* 0x000000030c107211 */ /* 0x008fc800078c08ff */
[----:B------:R-:W-:Y:S02]  /*327d0*/  LEA.HI.X.SX32 R17, R12, R0, 0x1, P6 ;  /* 0x000000000c117211 */ /* 0x000fe400030f0eff */
[----:B0-----:R-:W-:-:S03]  /*327e0*/  LEA R14, P5, R13, R3, 0x1 ;  /* 0x000000030d0e7211 */ /* 0x001fc600078a08ff */
[----:B------:R0:W-:Y:S01]  /*327f0*/  STL.64 [R1+0x80], R16 ;  /* 0x0000801001007387 */ /* 0x0001e20000100a00 */
[----:B------:R-:W-:-:S03]  /*32800*/  LEA.HI.X.SX32 R15, R13, R0, 0x1, P5 ;  /* 0x000000000d0f7211 */ /* 0x000fc600028f0eff */
[----:B0-----:R-:W2:Y:S04]  /*32810*/  LDL.LU.64 R16, [R1+0x1720] ;  /* 0x0017200001107983 */ /* 0x001ea80000300a00 */
[----:B------:R-:W-:Y:S04]  /*32820*/  STL [R1+0x1700], R28 ;  /* 0x0017001c01007387 */ /* 0x000fe80000100800 */
[----:B------:R0:W-:Y:S04]  /*32830*/  STL.64 [R1+0x78], R14 ;  /* 0x0000780e01007387 */ /* 0x0001e80000100a00 */
[----:B0-----:R-:W3:Y:S01]  /*32840*/  LDL.LU.64 R14, [R1+0x1718] ;  /* 0x00171800010e7983 */ /* 0x001ee20000300a00 */
[----:B------:R-:W-:-:S02]  /*32850*/  MOV R13, R25 ;  /* 0x00000019000d7202 */ /* 0x000fc40000000f00 */
[----:B--2---:R-:W-:-:S04]  /*32860*/  LEA R24, P6, R17, R3, 0x1 ;  /* 0x0000000311187211 */ /* 0x004fc800078c08ff */
[----:B------:R-:W-:Y:S01]  /*32870*/  LEA.HI.X.SX32 R13, R17, R0, 0x1, P6 ;  /* 0x00000000110d7211 */ /* 0x000fe200030f0eff */
[----:B------:R-:W-:Y:S01]  /*32880*/  IMAD.MOV.U32 R12, RZ, RZ, R24 ;  /* 0x000000ffff0c7224 */ /* 0x000fe200078e0018 */
[----:B------:R-:W-:Y:S01]  /*32890*/  MOV R12, R9 ;  /* 0x00000009000c7202 */ /* 0x000fe20000000f00 */
[----:B------:R0:W-:Y:S04]  /*328a0*/  STL [R1+0x70], R24 ;  /* 0x0000701801007387 */ /* 0x0001e80000100800 */
[----:B0-----:R-:W2:Y:S01]  /*328b0*/  LDL.LU.64 R24, [R1+0x1710] ;  /* 0x0017100001187983 */ /* 0x001ea20000300a00 */
[----:B---3--:R-:W-:-:S03]  /*328c0*/  LEA R10, P5, R15, R3, 0x1 ;  /* 0x000000030f0a7211 */ /* 0x008fc600078a08ff */
[----:B------:R0:W-:Y:S04]  /*328d0*/  STL [R1+0x74], R13 ;  /* 0x0000740d01007387 */ /* 0x0001e80000100800 */
[----:B------:R1:W-:Y:S04]  /*328e0*/  STL [R1+0x1704], R12 ;  /* 0x0017040c01007387 */ /* 0x0003e80000100800 */
[----:B------:R3:W-:Y:S01]  /*328f0*/  STL [R1+0x68], R10 ;  /* 0x0000680a01007387 */ /* 0x0007e20000100800 */
[----:B0-----:R-:W-:Y:S01]  /*32900*/  MOV R13, R11 ;  /* 0x0000000b000d7202 */ /* 0x001fe20000000f00 */
[----:B-1----:R-:W-:-:S02]  /*32910*/  IMAD.MOV.U32 R12, RZ, RZ, R10 ;  /* 0x000000ffff0c7224 */ /* 0x002fc400078e000a */
[----:B---3--:R-:W-:Y:S01]  /*32920*/  IMAD.MOV.U32 R10, RZ, RZ, R18 ;  /* 0x000000ffff0a7224 */ /* 0x008fe200078e0012 */
[C---:B------:R-:W-:Y:S02]  /*32930*/  LEA R18, P6, R16.reuse, R3, 0x1 ;  /* 0x0000000310127211 */ /* 0x040fe400078c08ff */
[----:B------:R-:W-:Y:S02]  /*32940*/  MOV R11, R19 ;  /* 0x00000013000b7202 */ /* 0x000fe40000000f00 */
[-C--:B------:R-:W-:Y:S02]  /*32950*/  LEA.HI.X.SX32 R13, R15, R0.reuse, 0x1, P5 ;  /* 0x000000000f0d7211 */ /* 0x080fe400028f0eff */
[----:B------:R-:W-:-:S03]  /*32960*/  LEA.HI.X.SX32 R19, R16, R0, 0x1, P6 ;  /* 0x0000000010137211 */ /* 0x000fc600030f0eff */
[----:B------:R-:W-:Y:S04]  /*32970*/  STL [R1+0x6c], R13 ;  /* 0x00006c0d01007387 */ /* 0x000fe80000100800 */
[----:B------:R0:W-:Y:S04]  /*32980*/  STL.64 [R1+0x60], R18 ;  /* 0x0000601201007387 */ /* 0x0001e80000100a00 */
[----:B0-----:R-:W3:Y:S01]  /*32990*/  LDL.LU.64 R18, [R1+0x1708] ;  /* 0x0017080001127983 */ /* 0x001ee20000300a00 */
[-C--:B------:R-:W-:Y:S02]  /*329a0*/  LEA R12, P5, R14, R3.reuse, 0x1 ;  /* 0x000000030e0c7211 */ /* 0x080fe400078a08ff */
[----:B------:R-:W-:Y:S01]  /*329b0*/  LEA R28, P6, R5, R3, 0x1 ;  /* 0x00000003051c7211 */ /* 0x000fe200078c08ff */
[----:B------:R-:W-:Y:S01]  /*329c0*/  IMAD.MOV.U32 R15, RZ, RZ, R29 ;  /* 0x000000ffff0f7224 */ /* 0x000fe200078e001d */
[----:B------:R-:W-:Y:S01]  /*329d0*/  LEA R4, R2, R5, 0x2 ;  /* 0x0000000502047211 */ /* 0x000fe200078e10ff */
[----:B------:R-:W4:Y:S01]  /*329e0*/  LDL.LU.64 R16, [R1+0x3a0] ;  /* 0x0003a00001107983 */ /* 0x000f220000300a00 */
[----:B------:R-:W-:-:S02]  /*329f0*/  LEA.HI.X.SX32 R13, R14, R0, 0x1, P5 ;  /* 0x000000000e0d7211 */ /* 0x000fc400028f0eff */
[----:B------:R-:W-:Y:S01]  /*32a00*/  LEA.HI.X.SX32 R29, R5, R0, 0x1, P6 ;  /* 0x00000000051d7211 */ /* 0x000fe200030f0eff */
[----:B------:R-:W0:Y:S01]  /*32a10*/  LDC R14, c[0x0][0x278] ;  /* 0x00009e00ff0e7b82 */ /* 0x000e220000000800 */
[----:B------:R-:W-:Y:S01]  /*32a20*/  LEA R8, R2, R4, 0x2 ;  /* 0x0000000402087211 */ /* 0x000fe200078e10ff */
[----:B---3--:R1:W-:Y:S04]  /*32a30*/  STL.64 [R1+0x16f8], R18 ;  /* 0x0016f81201007387 */ /* 0x0083e80000100a00 */
[----:B------:R3:W-:Y:S01]  /*32a40*/  STL.64 [R1+0x58], R12 ;  /* 0x0000580c01007387 */ /* 0x0007e20000100a00 */
[----:B-1----:R-:W-:-:S03]  /*32a50*/  LEA R18, P5, R4, R3, 0x1 ;  /* 0x0000000304127211 */ /* 0x002fc600078a08ff */
[----:B---3--:R-:W3:Y:S04]  /*32a60*/  LDL.LU R12, [R1+0x1704] ;  /* 0x00170400010c7983 */ /* 0x008ee80000300800 */
[----:B------:R1:W-:Y:S01]  /*32a70*/  STL.64 [R1+0x50], R28 ;  /* 0x0000501c01007387 */ /* 0x0003e20000100a00 */
[----:B------:R-:W-:Y:S02]  /*32a80*/  LEA.HI.X.SX32 R19, R4, R0, 0x1, P5 ;  /* 0x0000000004137211 */ /* 0x000fe400028f0eff */
[----:B-1----:R-:W-:-:S04]  /*32a90*/  LEA R28, P6, R8, R3, 0x1 ;  /* 0x00000003081c7211 */ /* 0x002fc800078c08ff */
[----:B------:R-:W-:Y:S01]  /*32aa0*/  LEA.HI.X.SX32 R29, R8, R0, 0x1, P6 ;  /* 0x00000000081d7211 */ /* 0x000fe200030f0eff */
[----:B------:R-:W-:Y:S04]  /*32ab0*/  STL.64 [R1+0x48], R18 ;  /* 0x0000481201007387 */ /* 0x000fe80000100a00 */
[----:B------:R1:W-:Y:S04]  /*32ac0*/  STL.64 [R1+0x40], R28 ;  /* 0x0000401c01007387 */ /* 0x0003e80000100a00 */
[----:B-1----:R-:W2:Y:S01]  /*32ad0*/  LDL.LU R28, [R1+0x1700] ;  /* 0x00170000011c7983 */ /* 0x002ea20000300800 */
[----:B------:R-:W-:-:S02]  /*32ae0*/  LEA R7, R2, R8, 0x2 ;  /* 0x0000000802077211 */ /* 0x000fc400078e10ff */
[----:B------:R-:W-:Y:S02]  /*32af0*/  MOV R9, R6 ;  /* 0x0000000600097202 */ /* 0x000fe40000000f00 */
[C---:B------:R-:W-:Y:S02]  /*32b00*/  LEA R6, R2.reuse, R7, 0x2 ;  /* 0x0000000702067211 */ /* 0x040fe400078e10ff */
[C---:B------:R-:W-:Y:S02]  /*32b10*/  LEA R18, P5, R7.reuse, R3, 0x1 ;  /* 0x0000000307127211 */ /* 0x040fe400078a08ff */
[----:B------:R-:W-:Y:S02]  /*32b20*/  LEA R2, R2, R6, 0x2 ;  /* 0x0000000602027211 */ /* 0x000fe400078e10ff */
[----:B------:R-:W-:Y:S02]  /*32b30*/  LEA.HI.X.SX32 R19, R7, R0, 0x1, P5 ;  /* 0x0000000007137211 */ /* 0x000fe400028f0eff */
[----:B0-----:R-:W-:-:S03]  /*32b40*/  LEA R5, R14, R2, 0x2 ;  /* 0x000000020e057211 */ /* 0x001fc600078e10ff */
[----:B------:R0:W-:Y:S01]  /*32b50*/  STL.64 [R1+0x38], R18 ;  /* 0x0000381201007387 */ /* 0x0001e20000100a00 */
[----:B------:R-:W-:Y:S02]  /*32b60*/  LEA R4, R14, R5, 0x2 ;  /* 0x000000050e047211 */ /* 0x000fe400078e10ff */
[----:B0-----:R-:W-:-:S04]  /*32b70*/  LEA R18, P5, R2, R3, 0x1 ;  /* 0x0000000302127211 */ /* 0x001fc800078a08ff */
[----:B------:R-:W-:Y:S01]  /*32b80*/  LEA.HI.X.SX32 R19, R2, R0, 0x1, P5 ;  /* 0x0000000002137211 */ /* 0x000fe200028f0eff */
[----:B--2---:R-:W-:Y:S01]  /*32b90*/  IMAD.MOV.U32 R13, RZ, RZ, R28 ;  /* 0x000000ffff0d7224 */ /* 0x004fe200078e001c */
[----:B------:R-:W-:-:S04]  /*32ba0*/  LEA R28, P6, R6, R3, 0x1 ;  /* 0x00000003061c7211 */ /* 0x000fc800078c08ff */
[----:B------:R-:W-:-:S05]  /*32bb0*/  LEA.HI.X.SX32 R29, R6, R0, 0x1, P6 ;  /* 0x00000000061d7211 */ /* 0x000fca00030f0eff */
[----:B------:R0:W-:Y:S01]  /*32bc0*/  STL.64 [R1+0x30], R28 ;  /* 0x0000301c01007387 */ /* 0x0001e20000100a00 */
[----:B------:R-:W-:-:S03]  /*32bd0*/  LEA R6, R14, R4, 0x2 ;  /* 0x000000040e067211 */ /* 0x000fc600078e10ff */
[----:B------:R1:W-:Y:S01]  /*32be0*/  STL.64 [R1+0x28], R18 ;  /* 0x0000281201007387 */ /* 0x0003e20000100a00 */
[----:B0-----:R-:W-:-:S04]  /*32bf0*/  LEA R28, P6, R5, R3, 0x1 ;  /* 0x00000003051c7211 */ /* 0x001fc800078c08ff */
[----:B------:R-:W-:Y:S01]  /*32c00*/  LEA.HI.X.SX32 R29, R5, R0, 0x1, P6 ;  /* 0x00000000051d7211 */ /* 0x000fe200030f0eff */
[----:B-1----:R-:W2:Y:S01]  /*32c10*/  LDL.LU.64 R18, [R1+0x16f8] ;  /* 0x0016f80001127983 */ /* 0x002ea20000300a00 */
[----:B------:R-:W-:-:S03]  /*32c20*/  LEA R2, P6, R6, R3, 0x1 ;  /* 0x0000000306027211 */ /* 0x000fc600078c08ff */
[----:B------:R0:W-:Y:S02]  /*32c30*/  STL.64 [R1+0x20], R28 ;  /* 0x0000201c01007387 */ /* 0x0001e40000100a00 */
[----:B0-----:R-:W-:Y:S02]  /*32c40*/  LEA R28, P5, R4, R3, 0x1 ;  /* 0x00000003041c7211 */ /* 0x001fe400078a08ff */
[-C--:B------:R-:W-:Y:S02]  /*32c50*/  LEA.HI.X.SX32 R3, R6, R0.reuse, 0x1, P6 ;  /* 0x0000000006037211 */ /* 0x080fe400030f0eff */
[----:B------:R-:W4:Y:S01]  /*32c60*/  LDL.LU R6, [R1+0x128] ;  /* 0x0001280001067983 */ /* 0x000f220000300800 */
[----:B------:R-:W-:-:S03]  /*32c70*/  LEA.HI.X.SX32 R29, R4, R0, 0x1, P5 ;  /* 0x00000000041d7211 */ /* 0x000fc600028f0eff */
[----:B----4-:R0:W-:Y:S04]  /*32c80*/  STL [R1+0x16c8], R6 ;  /* 0x0016c80601007387 */ /* 0x0101e80000100800 */
[----:B0-----:R-:W4:Y:S04]  /*32c90*/  LDL.LU R6, [R1+0xf8] ;  /* 0x0000f80001067983 */ /* 0x001f280000300800 */
[----:B------:R-:W-:Y:S04]  /*32ca0*/  STL.64 [R1+0x1510], R2 ;  /* 0x0015100201007387 */ /* 0x000fe80000100a00 */
[----:B------:R-:W-:Y:S04]  /*32cb0*/  STL.64 [R1+0x1690], R2 ;  /* 0x0016900201007387 */ /* 0x000fe80000100a00 */
[----:B------:R0:W-:Y:S04]  /*32cc0*/  STL.64 [R1+0x1518], R28 ;  /* 0x0015181c01007387 */ /* 0x0001e80000100a00 */
[----:B0-----:R-:W3:Y:S04]  /*32cd0*/  LDL.LU R28, [R1+0x138] ;  /* 0x00013800011c7983 */ /* 0x001ee80000300800 */
[----:B------:R-:W3:Y:S01]  /*32ce0*/  LDL.LU R29, [R1+0x148] ;  /* 0x00014800011d7983 */ /* 0x000ee20000300800 */
[----:B------:R-:W-:-:S02]  /*32cf0*/  PRMT R7, R15, 0x7632, R7 ;  /* 0x000076320f077816 */ /* 0x000fc40000000007 */
[----:B------:R-:W-:-:S03]  /*32d00*/  PRMT R5, R13, 0x7632, R5 ;  /* 0x000076320d057816 */ /* 0x000fc60000000005 */
[----:B------:R0:W-:Y:S04]  /*32d10*/  STG.E.U16 desc[UR10][R16.64], R7 ;  /* 0x0000000710007986 */ /* 0x0001e8000c10150a */
[----:B------:R-:W-:Y:S04]  /*32d20*/  STG.E.U16 desc[UR10][R10.64], R5 ;  /* 0x000000050a007986 */ /* 0x000fe8000c10150a */
[----:B---3--:R-:W-:Y:S04]  /*32d30*/  STL.64 [R1+0x16e0], R28 ;  /* 0x0016e01c01007387 */ /* 0x008fe80000100a00 */
[----:B0-----:R-:W3:Y:S04]  /*32d40*/  LDL.LU R7, [R1+0x118] ;  /* 0x0001180001077983 */ /* 0x001ee80000300800 */
[----:B------:R0:W-:Y:S04]  /*32d50*/  STL [R1+0x16a8], R5 ;  /* 0x0016a80501007387 */ /* 0x0001e80000100800 */
[----:B0-----:R-:W2:Y:S01]  /*32d60*/  LDL.LU R5, [R1+0x108] ;  /* 0x0001080001057983 */ /* 0x001ea20000300800 */
[----:B------:R-:W-:-:S02]  /*32d70*/  PRMT R4, R12, 0x7632, R4 ;  /* 0x000076320c047816 */ /* 0x000fc40000000004 */
[----:B------:R-:W-:-:S03]  /*32d80*/  PRMT R0, R9, 0x7632, R0 ;  /* 0x0000763209007816 */ /* 0x000fc60000000000 */
[----:B------:R-:W-:Y:S04]  /*32d90*/  STG.E.U16 desc[UR10][R26.64], R4 ;  /* 0x000000041a007986 */ /* 0x000fe8000c10150a */
[----:B------:R-:W-:Y:S04]  /*32da0*/  STG.E.U16 desc[UR10][R24.64], R0 ;  /* 0x0000000018007986 */ /* 0x000fe8000c10150a */
[----:B----4-:R-:W-:Y:S04]  /*32db0*/  STG.E.U16 desc[UR10][R22.64], R6 ;  /* 0x0000000616007986 */ /* 0x010fe8000c10150a */
[----:B--2---:R-:W-:Y:S04]  /*32dc0*/  STL.64 [R1+0x16f0], R4 ;  /* 0x0016f00401007387 */ /* 0x004fe80000100a00 */
[----:B---3--:R0:W-:Y:S04]  /*32dd0*/  STL.64 [R1+0x16e8], R6 ;  /* 0x0016e80601007387 */ /* 0x0081e80000100a00 */
[----:B0-----:R-:W2:Y:S04]  /*32de0*/  LDL.LU.64 R6, [R1+0x350] ;  /* 0x0003500001067983 */ /* 0x001ea80000300a00 */
[----:B------:R-:W3:Y:S04]  /*32df0*/  LDL.LU.64 R28, [R1+0x348] ;  /* 0x00034800011c7983 */ /* 0x000ee80000300a00 */
[----:B------:R-:W4:Y:S04]  /*32e00*/  LDL.LU.64 R22, [R1+0x310] ;  /* 0x0003100001167983 */ /* 0x000f280000300a00 */
[----:B----4-:R0:W-:Y:S04]  /*32e10*/  STL [R1+0x16bc], R23 ;  /* 0x0016bc1701007387 */ /* 0x0101e80000100800 */
[----:B0-----:R-:W4:Y:S04]  /*32e20*/  LDL.LU R23, [R1+0xd8] ;  /* 0x0000d80001177983 */ /* 0x001f280000300800 */
[----:B------:R-:W2:Y:S04]  /*32e30*/  LDL.LU.64 R2, [R1+0x2c8] ;  /* 0x0002c80001027983 */ /* 0x000ea80000300a00 */
[----:B--2---:R0:W-:Y:S04]  /*32e40*/  STL.64 [R1+0x1698], R2 ;  /* 0x0016980201007387 */ /* 0x0041e80000100a00 */
[----:B0-----:R-:W2:Y:S04]  /*32e50*/  LDL.LU.64 R2, [R1+0x2d8] ;  /* 0x0002d80001027983 */ /* 0x001ea80000300a00 */
[----:B--2---:R0:W-:Y:S04]  /*32e60*/  STL.64 [R1+0x16a0], R2 ;  /* 0x0016a00201007387 */ /* 0x0041e80000100a00 */
[----:B0-----:R-:W2:Y:S04]  /*32e70*/  LDL.LU.64 R2, [R1+0x2e8] ;  /* 0x0002e80001027983 */ /* 0x001ea80000300a00 */
[----:B--2---:R0:W-:Y:S04]  /*32e80*/  STL.64 [R1+0x16b0], R2 ;  /* 0x0016b00201007387 */ /* 0x0041e80000100a00 */
[----:B0-----:R-:W2:Y:S04]  /*32e90*/  LDL.LU.64 R2, [R1+0x2f8] ;  /* 0x0002f80001027983 */ /* 0x001ea80000300a00 */
[----:B----4-:R-:W-:Y:S04]  /*32ea0*/  STG.E.U16 desc[UR10][R18.64], R23 ;  /* 0x0000001712007986 */ /* 0x010fe8000c10150a */
[----:B--2---:R0:W-:Y:S04]  /*32eb0*/  STL [R1+0x16b8], R3 ;  /* 0x0016b80301007387 */ /* 0x0041e80000100800 */
[----:B0-----:R-:W2:Y:S04]  /*32ec0*/  LDL.LU R3, [R1+0xe8] ;  /* 0x0000e80001037983 */ /* 0x001ea80000300800 */
[----:B------:R0:W-:Y:S04]  /*32ed0*/  STL.64 [R1+0x16c0], R22 ;  /* 0x0016c01601007387 */ /* 0x0001e80000100a00 */
[----:B0-----:R-:W4:Y:S04]  /*32ee0*/  LDL.LU.64 R22, [R1+0x320] ;  /* 0x0003200001167983 */ /* 0x001f280000300a00 */
[----:B----4-:R0:W-:Y:S04]  /*32ef0*/  STL.64 [R1+0x16d0], R22 ;  /* 0x0016d01601007387 */ /* 0x0101e80000100a00 */
[----:B0-----:R-:W4:Y:S01]  /*32f00*/  LDL.LU.64 R22, [R1+0x330] ;  /* 0x0003300001167983 */ /* 0x001f220000300a00 */
[----:B------:R-:W-:Y:S01]  /*32f10*/  IMAD.MOV.U32 R4, RZ, RZ, R20 ;  /* 0x000000ffff047224 */ /* 0x000fe200078e0014 */
[----:B------:R-:W-:-:S05]  /*32f20*/  MOV R5, R21 ;  /* 0x0000001500057202 */ /* 0x000fca0000000f00 */
[----:B--2---:R-:W-:Y:S04]  /*32f30*/  STG.E.U16 desc[UR10][R4.64], R3 ;  /* 0x0000000304007986 */ /* 0x004fe8000c10150a */
[----:B----4-:R0:W-:Y:S04]  /*32f40*/  STL.64 [R1+0x16d8], R22 ;  /* 0x0016d81601007387 */ /* 0x0101e80000100a00 */
[----:B0-----:R-:W2:Y:S04]  /*32f50*/  LDL.LU.64 R22, [R1+0x340] ;  /* 0x0003400001167983 */ /* 0x001ea80000300a00 */
[----:B------:R-:W4:Y:S04]  /*32f60*/  LDL.LU.64 R8, [R1+0x2b8] ;  /* 0x0002b80001087983 */ /* 0x000f280000300a00 */
[----:B------:R-:W4:Y:S04]  /*32f70*/  LDL.LU.64 R14, [R1+0x2a0] ;  /* 0x0002a000010e7983 */ /* 0x000f280000300a00 */
[----:B------:R-:W4:Y:S04]  /*32f80*/  LDL.LU.64 R16, [R1+0x290] ;  /* 0x0002900001107983 */ /* 0x000f280000300a00 */
[----:B------:R-:W4:Y:S04]  /*32f90*/  LDL.LU.64 R12, [R1+0x280] ;  /* 0x00028000010c7983 */ /* 0x000f280000300a00 */
[----:B------:R-:W4:Y:S04]  /*32fa0*/  LDL.LU R25, [R1+0xfc] ;  /* 0x0000fc0001197983 */ /* 0x000f280000300800 */
[----:B------:R-:W4:Y:S04]  /*32fb0*/  LDL.LU.64 R10, [R1+0x270] ;  /* 0x00027000010a7983 */ /* 0x000f280000300a00 */
[----:B------:R-:W4:Y:S04]  /*32fc0*/  LDL.LU R21, [R1+0xdc] ;  /* 0x0000dc0001157983 */ /* 0x000f280000300800 */
[----:B------:R-:W4:Y:S04]  /*32fd0*/  LDL.LU.64 R26, [R1+0x260] ;  /* 0x00026000011a7983 */ /* 0x000f280000300a00 */
[----:B------:R-:W4:Y:S04]  /*32fe0*/  LDL.LU R19, [R1+0xec] ;  /* 0x0000ec0001137983 */ /* 0x000f280000300800 */
[----:B------:R-:W4:Y:S04]  /*32ff0*/  LDL.LU R20, [R1+0x1504] ;  /* 0x0015040001147983 */ /* 0x000f280000300800 */
[----:B------:R-:W4:Y:S04]  /*33000*/  LDL.LU R24, [R1+0x3b4] ;  /* 0x0003b40001187983 */ /* 0x000f280000300800 */
[----:B------:R-:W3:Y:S04]  /*33010*/  LDL.LU.64 R4, [R1+0x16f0] ;  /* 0x0016f00001047983 */ /* 0x000ee80000300a00 */
[----:B---3--:R0:W-:Y:S04]  /*33020*/  STG.E.U16 desc[UR10][R6.64], R5 ;  /* 0x0000000506007986 */ /* 0x0081e8000c10150a */
[----:B0-----:R-:W3:Y:S04]  /*33030*/  LDL.LU.64 R6, [R1+0x16e8] ;  /* 0x0016e80001067983 */ /* 0x001ee80000300a00 */
[----:B---3--:R0:W-:Y:S04]  /*33040*/  STG.E.U16 desc[UR10][R28.64], R7 ;  /* 0x000000071c007986 */ /* 0x0081e8000c10150a */
[----:B0-----:R-:W2:Y:S04]  /*33050*/  LDL.LU.64 R28, [R1+0x16e0] ;  /* 0x0016e000011c7983 */ /* 0x001ea80000300a00 */
[----:B------:R-:W3:Y:S04]  /*33060*/  LDL.LU R18, [R1+0x10c] ;  /* 0x00010c0001127983 */ /* 0x000ee80000300800 */
[----:B--2---:R0:W-:Y:S04]  /*33070*/  STG.E.U16 desc[UR10][R22.64], R28 ;  /* 0x0000001c16007986 */ /* 0x0041e8000c10150a */
[----:B0-----:R-:W2:Y:S01]  /*33080*/  LDL.LU.64 R22, [R1+0x16d8] ;  /* 0x0016d80001167983 */ /* 0x001ea20000300a00 */
[----:B------:R-:W-:-:S03]  /*33090*/  PRMT R0, R6, 0x7632, R0 ;  /* 0x0000763206007816 */ /* 0x000fc60000000000 */
[----:B--2---:R0:W-:Y:S04]  /*330a0*/  STG.E.U16 desc[UR10][R22.64], R29 ;  /* 0x0000001d16007986 */ /* 0x0041e8000c10150a */
[----:B0-----:R-:W2:Y:S04]  /*330b0*/  LDL.LU.64 R22, [R1+0x16d0] ;  /* 0x0016d00001167983 */ /* 0x001ea80000300a00 */
[----:B------:R-:W2:Y:S04]  /*330c0*/  LDL.LU R6, [R1+0x16c8] ;  /* 0x0016c80001067983 */ /* 0x000ea80000300800 */
[----:B--2---:R0:W-:Y:S04]  /*330d0*/  STG.E.U16 desc[UR10][R22.64], R6 ;  /* 0x0000000616007986 */ /* 0x0041e8000c10150a */
[----:B0-----:R-:W2:Y:S02]  /*330e0*/  LDL.LU.64 R22, [R1+0x16c0] ;  /* 0x0016c00001167983 */ /* 0x001ea40000300a00 */
[----:B--2---:R-:W-:-:S02]  /*330f0*/  PRMT R4, R23, 0x7632, R4 ;  /* 0x0000763217047816 */ /* 0x004fc40000000004 */
[----:B------:R-:W2:Y:S04]  /*33100*/  LDL.LU R23, [R1+0x16bc] ;  /* 0x0016bc0001177983 */ /* 0x000ea80000300800 */
[----:B--2---:R0:W-:Y:S04]  /*33110*/  STG.E.U16 desc[UR10][R22.64], R0 ;  /* 0x0000000016007986 */ /* 0x0041e8000c10150a */
[----:B0-----:R-:W2:Y:S01]  /*33120*/  LDL.LU.64 R22, [R1+0x2b0] ;  /* 0x0002b00001167983 */ /* 0x001ea20000300a00 */
[----:B------:R-:W-:-:S03]  /*33130*/  PRMT R0, R3, 0x7632, R0 ;  /* 0x0000763203007816 */ /* 0x000fc60000000000 */
[----:B------:R-:W4:Y:S04]  /*33140*/  LDL.LU R3, [R1+0x16b8] ;  /* 0x0016b80001037983 */ /* 0x000f280000300800 */
[----:B----4-:R0:W-:Y:S04]  /*33150*/  STG.E.U16 desc[UR10][R2.64], R4 ;  /* 0x0000000402007986 */ /* 0x0101e8000c10150a */
[----:B0-----:R-:W4:Y:S01]  /*33160*/  LDL.LU.64 R2, [R1+0x16b0] ;  /* 0x0016b00001027983 */ /* 0x001f220000300a00 */
[----:B------:R-:W-:-:S03]  /*33170*/  PRMT R4, R5, 0x7632, R4 ;  /* 0x0000763205047816 */ /* 0x000fc60000000004 */
[----:B------:R-:W3:Y:S04]  /*33180*/  LDL.LU R5, [R1+0x16a8] ;  /* 0x0016a80001057983 */ /* 0x000ee80000300800 */
[----:B----4-:R0:W-:Y:S04]  /*33190*/  STG.E.U16 desc[UR10][R2.64], R0 ;  /* 0x0000000002007986 */ /* 0x0101e8000c10150a */
[----:B0-----:R-:W4:Y:S01]  /*331a0*/  LDL.LU.64 R2, [R1+0x16a0] ;  /* 0x0016a00001027983 */ /* 0x001f220000300a00 */
[----:B------:R-:W-:-:S03]  /*331b0*/  PRMT R0, R7, 0x7632, R0 ;  /* 0x0000763207007816 */ /* 0x000fc60000000000 */
[----:B----4-:R0:W-:Y:S04]  /*331c0*/  STG.E.U16 desc[UR10][R2.64], R4 ;  /* 0x0000000402007986 */ /* 0x0101e8000c10150a */
[----:B0-----:R-:W4:Y:S01]  /*331d0*/  LDL.LU.64 R2, [R1+0x1698] ;  /* 0x0016980001027983 */ /* 0x001f220000300a00 */
[----:B---3--:R-:W-:Y:S02]  /*331e0*/  PRMT R5, R28, 0x7632, R5 ;  /* 0x000076321c057816 */ /* 0x008fe40000000005 */
[----:B------:R-:W-:Y:S01]  /*331f0*/  PRMT R4, R29, 0x7632, R4 ;  /* 0x000076321d047816 */ /* 0x000fe20000000004 */
[----:B----4-:R0:W-:Y:S04]  /*33200*/  STG.E.U16 desc[UR10][R2.64], R0 ;  /* 0x0000000002007986 */ /* 0x0101e8000c10150a */
[----:B0-----:R-:W3:Y:S01]  /*33210*/  LDL.LU.64 R2, [R1+0x1690] ;  /* 0x0016900001027983 */ /* 0x001ee20000300a00 */
[----:B------:R-:W-:-:S03]  /*33220*/  PRMT R0, R6, 0x7632, R0 ;  /* 0x0000763206007816 */ /* 0x000fc60000000000 */
[----:B------:R-:W-:Y:S04]  /*33230*/  STG.E.U16 desc[UR10][R8.64], R5 ;  /* 0x0000000508007986 */ /* 0x000fe8000c10150a */
[----:B------:R0:W-:Y:S04]  /*33240*/  STG.E.U16 desc[UR10][R14.64], R4 ;  /* 0x000000040e007986 */ /* 0x0001e8000c10150a */
[----:B------:R-:W-:Y:S04]  /*33250*/  STG.E.U16 desc[UR10][R16.64], R0 ;  /* 0x0000000010007986 */ /* 0x000fe8000c10150a */
[----:B------:R1:W-:Y:S01]  /*33260*/  STL [R1+0x1670], R0 ;  /* 0x0016700001007387 */ /* 0x0003e20000100800 */
[----:B0-----:R-:W-:-:S03]  /*33270*/  PRMT R4, R25, 0x7632, R4 ;  /* 0x0000763219047816 */ /* 0x001fc60000000004 */
[----:B------:R-:W-:Y:S04]  /*33280*/  STG.E.U16 desc[UR10][R12.64], R25 ;  /* 0x000000190c007986 */ /* 0x000fe8000c10150a */
[----:B------:R-:W-:Y:S04]  /*33290*/  STL.S16 [R1+0x108], R4 ;  /* 0x0001080401007387 */ /* 0x000fe80000100600 */
[----:B------:R-:W-:Y:S04]  /*332a0*/  STG.E.U16 desc[UR10][R10.64], R21 ;  /* 0x000000150a007986 */ /* 0x000fe8000c10150a */
[----:B------:R-:W0:Y:S04]  /*332b0*/  LDS.128 R4, [R24+UR6] ;  /* 0x0000000618047984 */ /* 0x000e280008000c00 */
[----:B------:R-:W4:Y:S01]  /*332c0*/  LDS.128 R8, [R20+UR6] ;  /* 0x0000000614087984 */ /* 0x000f220008000c00 */
[----:B-1----:R-:W-:-:S03]  /*332d0*/  PRMT R0, R18, 0x7632, R0 ;  /* 0x0000763212007816 */ /* 0x002fc60000000000 */
[----:B------:R-:W-:Y:S04]  /*332e0*/  STG.E.U16 desc[UR10][R26.64], R19 ;  /* 0x000000131a007986 */ /* 0x000fe8000c10150a */
[----:B--2---:R-:W-:Y:S04]  /*332f0*/  STG.E.U16 desc[UR10][R22.64], R18 ;  /* 0x0000001216007986 */ /* 0x004fe8000c10150a */
[----:B------:R-:W-:Y:S01]  /*33300*/  LDS.128 R12, [R20+UR6+0x800] ;  /* 0x00080006140c7984 */ /* 0x000fe20008000c00 */
[----:B---3--:R-:W-:Y:S02]  /*33310*/  PRMT R3, R21, 0x7632, R3 ;  /* 0x0000763215037816 */ /* 0x008fe40000000003 */
[----:B------:R-:W-:-:S02]  /*33320*/  PRMT R2, R19, 0x7632, R2 ;  /* 0x0000763213027816 */ /* 0x000fc40000000002 */
[----:B------:R-:W-:Y:S04]  /*33330*/  LDS.128 R16, [R24+UR6+0x800] ;  /* 0x0008000618107984 */ /* 0x000fe80008000c00 */
[----:B------:R-:W-:Y:S04]  /*33340*/  STL.S16 [R1+0xfc], R3 ;  /* 0x0000fc0301007387 */ /* 0x000fe80000100600 */
[----:B------:R-:W-:Y:S04]  /*33350*/  STL.S16 [R1+0xf8], R2 ;  /* 0x0000f80201007387 */ /* 0x000fe80000100600 */
[----:B0-----:R-:W-:Y:S04]  /*33360*/  STL [R1+0x1610], R5 ;  /* 0x0016100501007387 */ /* 0x001fe80000100800 */
[----:B----4-:R-:W-:Y:S04]  /*33370*/  STL.64 [R1+0x10], R8 ;  /* 0x0000100801007387 */ /* 0x010fe80000100a00 */
[----:B------:R-:W-:Y:S04]  /*33380*/  STL.64 [R1+0x18], R10 ;  /* 0x0000180a01007387 */ /* 0x000fe80000100a00 */
[----:B------:R-:W0:Y:S04]  /*33390*/  LDS.128 R8, [R20+UR6+0x400] ;  /* 0x0004000614087984 */ /* 0x000e280008000c00 */
[----:B------:R1:W-:Y:S04]  /*333a0*/  STL [R1+0x1568], R7 ;  /* 0x0015680701007387 */ /* 0x0003e80000100800 */
[----:B------:R2:W-:Y:S01]  /*333b0*/  STL.S16 [R1+0xec], R0 ;  /* 0x0000ec0001007387 */ /* 0x0005e20000100600 */
[----:B0-----:R-:W-:Y:S01]  /*333c0*/  MOV R5, R8 ;  /* 0x0000000800057202 */ /* 0x001fe20000000f00 */
[----:B-1----:R-:W-:-:S02]  /*333d0*/  IMAD.MOV.U32 R7, RZ, RZ, R10 ;  /* 0x000000ffff077224 */ /* 0x002fc400078e000a */
[----:B------:R-:W-:Y:S04]  /*333e0*/  STL [R1+0x4], R9 ;  /* 0x0000040901007387 */ /* 0x000fe80000100800 */
[----:B------:R-:W-:Y:S04]  /*333f0*/  STL [R1+0xc], R11 ;  /* 0x00000c0b01007387 */ /* 0x000fe80000100800 */
[----:B------:R-:W-:Y:S04]  /*33400*/  STL.64 [R1+0x1630], R4 ;  /* 0x0016300401007387 */ /* 0x000fe80000100a00 */
[----:B------:R-:W-:Y:S04]  /*33410*/  STL.64 [R1+0x15a0], R6 ;  /* 0x0015a00601007387 */ /* 0x000fe80000100a00 */
[----:B------:R-:W3:Y:S04]  /*33420*/  LDL.LU.64 R22, [R1+0x308] ;  /* 0x0003080001167983 */ /* 0x000ee80000300a00 */
[----:B------:R-:W4:Y:S04]  /*33430*/  LDL.LU R21, [R1+0x11c] ;  /* 0x00011c0001157983 */ /* 0x000f280000300800 */
[----:B--2---:R-:W2:Y:S04]  /*33440*/  LDL.LU R0, [R1+0x14c] ;  /* 0x00014c0001007983 */ /* 0x004ea80000300800 */
[----:B------:R-:W0:Y:S04]  /*33450*/  LDS.128 R8, [R24+UR6+0x400] ;  /* 0x0004000618087984 */ /* 0x000e280008000c00 */
[----:B------:R-:W-:Y:S04]  /*33460*/  LDS.128 R24, [R24+UR6+0xc00] ;  /* 0x000c000618187984 */ /* 0x000fe80008000c00 */
[----:B--2---:R1:W-:Y:S04]  /*33470*/  STL [R1+0x1680], R0 ;  /* 0x0016800001007387 */ /* 0x0043e80000100800 */
[----:B-1----:R-:W2:Y:S04]  /*33480*/  LDL.LU R0, [R1+0x13c] ;  /* 0x00013c0001007983 */ /* 0x002ea80000300800 */
[----:B------:R-:W3:Y:S04]  /*33490*/  LDL.LU.64 R4, [R1+0x2d0] ;  /* 0x0002d00001047983 */ /* 0x000ee80000300a00 */
[----:B---3--:R1:W-:Y:S04]  /*334a0*/  STL.64 [R1+0x1638], R4 ;  /* 0x0016380401007387 */ /* 0x0083e80000100a00 */
[----:B-1----:R-:W3:Y:S04]  /*334b0*/  LDL.LU.64 R4, [R1+0x2e0] ;  /* 0x0002e00001047983 */ /* 0x002ee80000300a00 */
[----:B---3--:R1:W-:Y:S04]  /*334c0*/  STL [R1+0x1650], R4 ;  /* 0x0016500401007387 */ /* 0x0083e80000100800 */
[----:B-1----:R-:W3:Y:S04]  /*334d0*/  LDL.LU.S16 R4, [R1+0x108] ;  /* 0x0001080001047983 */ /* 0x002ee80000300600 */
[----:B---3--:R1:W-:Y:S04]  /*334e0*/  STL [R1+0x1660], R4 ;  /* 0x0016600401007387 */ /* 0x0083e80000100800 */
[----:B-1----:R-:W3:Y:S04]  /*334f0*/  LDL.LU R4, [R1+0x12c] ;  /* 0x00012c0001047983 */ /* 0x002ee80000300800 */
[----:B------:R1:W-:Y:S04]  /*33500*/  STL [R1+0x1640], R5 ;  /* 0x0016400501007387 */ /* 0x0003e80000100800 */
[----:B-1----:R-:W3:Y:S04]  /*33510*/  LDL.LU.S16 R5, [R1+0xfc] ;  /* 0x0000fc0001057983 */ /* 0x002ee80000300600 */
[----:B---3--:R1:W-:Y:S04]  /*33520*/  STL.64 [R1+0x1678], R4 ;  /* 0x0016780401007387 */ /* 0x0083e80000100a00 */
[----:B-1----:R-:W3:Y:S04]  /*33530*/  LDL.LU.64 R4, [R1+0x328] ;  /* 0x0003280001047983 */ /* 0x002ee80000300a00 */
[----:B---3--:R1:W-:Y:S04]  /*33540*/  STL.64 [R1+0x1688], R4 ;  /* 0x0016880401007387 */ /* 0x0083e80000100a00 */
[----:B-1----:R-:W2:Y:S04]  /*33550*/  LDL.LU.64 R4, [R1+0x338] ;  /* 0x0003380001047983 */ /* 0x002ea80000300a00 */
[----:B------:R-:W3:Y:S04]  /*33560*/  LDL.LU.S16 R7, [R1+0xec] ;  /* 0x0000ec0001077983 */ /* 0x000ee80000300600 */
[----:B------:R-:W4:Y:S04]  /*33570*/  LDL.LU.64 R28, [R1+0x268] ;  /* 0x00026800011c7983 */ /* 0x000f280000300a00 */
[----:B----4-:R1:W-:Y:S04]  /*33580*/  STL.64 [R1+0x1648], R28 ;  /* 0x0016481c01007387 */ /* 0x0103e80000100a00 */
[----:B-1----:R-:W4:Y:S01]  /*33590*/  LDL.LU.64 R28, [R1+0x2f0] ;  /* 0x0002f000011c7983 */ /* 0x002f220000300a00 */
[----:B------:R-:W-:-:S03]  /*335a0*/  PRMT R6, R21, 0x7632, R6 ;  /* 0x0000763215067816 */ /* 0x000fc60000000006 */
[----:B------:R-:W-:Y:S04]  /*335b0*/  STG.E.U16 desc[UR10][R22.64], R21 ;  /* 0x0000001516007986 */ /* 0x000fe8000c10150a */
[----:B------:R-:W1:Y:S04]  /*335c0*/  LDS.128 R20, [R20+UR6+0xc00] ;  /* 0x000c000614147984 */ /* 0x000e680008000c00 */
[----:B----4-:R4:W-:Y:S04]  /*335d0*/  STL.64 [R1+0x1658], R28 ;  /* 0x0016581c01007387 */ /* 0x0109e80000100a00 */
[----:B----4-:R-:W4:Y:S04]  /*335e0*/  LDL.LU.64 R28, [R1+0x300] ;  /* 0x00030000011c7983 */ /* 0x010f280000300a00 */
[----:B--2---:R-:W-:Y:S04]  /*335f0*/  STG.E.U16 desc[UR10][R4.64], R0 ;  /* 0x0000000004007986 */ /* 0x004fe8000c10150a */
[----:B----4-:R2:W-:Y:S04]  /*33600*/  STL.64 [R1+0x1668], R28 ;  /* 0x0016681c01007387 */ /* 0x0105e80000100a00 */
[----:B--2---:R-:W2:Y:S04]  /*33610*/  LDL.LU.64 R28, [R1+0x318] ;  /* 0x00031800011c7983 */ /* 0x004ea80000300a00 */
[----:B------:R-:W4:Y:S04]  /*33620*/  LDL.LU.64 R2, [R1+0x258] ;  /* 0x0002580001027983 */ /* 0x000f280000300a00 */
[----:B0-----:R0:W-:Y:S04]  /*33630*/  STL.64 [R1+0x1590], R10 ;  /* 0x0015900a01007387 */ /* 0x0011e80000100a00 */
[----:B0-----:R-:W4:Y:S04]  /*33640*/  LDL.LU R11, [R1+0x10] ;  /* 0x00001000010b7983 */ /* 0x001f280000300800 */
[----:B------:R0:W-:Y:S04]  /*33650*/  STL.64 [R1+0x1628], R12 ;  /* 0x0016280c01007387 */ /* 0x0001e80000100a00 */
[----:B0-----:R-:W4:Y:S04]  /*33660*/  LDL.LU.64 R12, [R1+0x298] ;  /* 0x00029800010c7983 */ /* 0x001f280000300a00 */
[----:B------:R0:W-:Y:S04]  /*33670*/  STL.64 [R1+0x1588], R14 ;  /* 0x0015880e01007387 */ /* 0x0001e80000100a00 */
[----:B0-----:R-:W4:Y:S04]  /*33680*/  LDL.LU.64 R14, [R1+0x288] ;  /* 0x00028800010e7983 */ /* 0x001f280000300a00 */
[----:B------:R0:W-:Y:S04]  /*33690*/  STL.64 [R1+0x1580], R18 ;  /* 0x0015801201007387 */ /* 0x0001e80000100a00 */
[----:B0-----:R-:W3:Y:S04]  /*336a0*/  LDL.LU.S16 R19, [R1+0xf8] ;  /* 0x0000f80001137983 */ /* 0x001ee80000300600 */
[----:B-1----:R0:W-:Y:S01]  /*336b0*/  STL.64 [R1+0x1620], R20 ;  /* 0x0016201401007387 */ /* 0x0021e20000100a00 */
[----:B------:R-:W-:-:S03]  /*336c0*/  PRMT R18, R0, 0x7632, R18 ;  /* 0x0000763200127816 */ /* 0x000fc60000000012 */
[----:B0-----:R-:W4:Y:S04]  /*336d0*/  LDL.LU.64 R20, [R1+0x2a8] ;  /* 0x0002a80001147983 */ /* 0x001f280000300a00 */
[----:B------:R0:W-:Y:S04]  /*336e0*/  STL.64 [R1+0x1578], R22 ;  /* 0x0015781601007387 */ /* 0x0001e80000100a00 */
[----:B0-----:R-:W4:Y:S04]  /*336f0*/  LDL.LU.64 R22, [R1+0x278] ;  /* 0x0002780001167983 */ /* 0x001f280000300a00 */
[----:B------:R0:W-:Y:S04]  /*33700*/  STL.64 [R1+0x1570], R26 ;  /* 0x0015701a01007387 */ /* 0x0001e80000100a00 */
[----:B0-----:R-:W4:Y:S04]  /*33710*/  LDL.LU.64 R26, [R1+0x2c0] ;  /* 0x0002c000011a7983 */ /* 0x001f280000300a00 */
[----:B------:R-:W2:Y:S04]  /*33720*/  LDL.LU.64 R4, [R1+0x1688] ;  /* 0x0016880001047983 */ /* 0x000ea80000300a00 */
[----:B------:R-:W2:Y:S04]  /*33730*/  LDL.LU R0, [R1+0x1680] ;  /* 0x0016800001007983 */ /* 0x000ea80000300800 */
[----:B--2---:R0:W-:Y:S01]  /*33740*/  STG.E.U16 desc[UR10][R4.64], R0 ;  /* 0x0000000004007986 */ /* 0x0041e2000c10150a */
[----:B------:R-:W-:-:S03]  /*33750*/  PRMT R10, R0, 0x7632, R10 ;  /* 0x00007632000a7816 */ /* 0x000fc6000000000a */
[----:B0-----:R-:W2:Y:S04]  /*33760*/  LDL.LU.64 R4, [R1+0x1678] ;  /* 0x0016780001047983 */ /* 0x001ea80000300a00 */
[----:B------:R-:W3:Y:S04]  /*33770*/  LDL.LU R0, [R1+0x1670] ;  /* 0x0016700001007983 */ /* 0x000ee80000300800 */
[----:B--2---:R0:W-:Y:S01]  /*33780*/  STG.E.U16 desc[UR10][R28.64], R4 ;  /* 0x000000041c007986 */ /* 0x0041e2000c10150a */
[----:B---3--:R-:W-:-:S03]  /*33790*/  PRMT R0, R4, 0x7632, R0 ;  /* 0x0000763204007816 */ /* 0x008fc60000000000 */
[----:B0-----:R-:W2:Y:S04]  /*337a0*/  LDL.LU.64 R28, [R1+0x1668] ;  /* 0x00166800011c7983 */ /* 0x001ea80000300a00 */
[----:B------:R-:W2:Y:S04]  /*337b0*/  LDL.LU R4, [R1+0x1660] ;  /* 0x0016600001047983 */ /* 0x000ea80000300800 */
[----:B--2---:R0:W-:Y:S04]  /*337c0*/  STG.E.U16 desc[UR10][R28.64], R4 ;  /* 0x000000041c007986 */ /* 0x0041e8000c10150a */
[----:B0-----:R-:W2:Y:S04]  /*337d0*/  LDL.LU.64 R28, [R1+0x1658] ;  /* 0x00165800011c7983 */ /* 0x001ea80000300a00 */
[----:B------:R-:W3:Y:S04]  /*337e0*/  LDL.LU R4, [R1+0x1650] ;  /* 0x0016500001047983 */ /* 0x000ee80000300800 */
[----:B--2---:R0:W-:Y:S04]  /*337f0*/  STG.E.U16 desc[UR10][R28.64], R5 ;  /* 0x000000051c007986 */ /* 0x0041e8000c10150a */
[----:B0-----:R-:W2:Y:S04]  /*33800*/  LDL.LU.64 R28, [R1+0x1648] ;  /* 0x00164800011c7983 */ /* 0x001ea80000300a00 */
[----:B------:R-:W3:Y:S04]  /*33810*/  LDL.LU R5, [R1+0x1640] ;  /* 0x0016400001057983 */ /* 0x000ee80000300800 */
[----:B---3--:R0:W-:Y:S04]  /*33820*/  STG.E.U16 desc[UR10][R4.64], R19 ;  /* 0x0000001304007986 */ /* 0x0081e8000c10150a */
[----:B0-----:R-:W3:Y:S04]  /*33830*/  LDL.LU.64 R4, [R1+0x1638] ;  /* 0x0016380001047983 */ /* 0x001ee80000300a00 */
[----:B---3--:R0:W-:Y:S04]  /*33840*/  STG.E.U16 desc[UR10][R4.64], R7 ;  /* 0x0000000704007986 */ /* 0x0081e8000c10150a */
[----:B----4-:R1:W-:Y:S04]  /*33850*/  STG.E.U16 desc[UR10][R26.64], R6 ;  /* 0x000000061a007986 */ /* 0x0103e8000c10150a */
[----:B0-----:R-:W2:Y:S04]  /*33860*/  LDL.LU.64 R4, [R1+0x1630] ;  /* 0x0016300001047983 */ /* 0x001ea80000300a00 */
[----:B-1----:R-:W3:Y:S04]  /*33870*/  LDL.LU R6, [R1+0x14] ;  /* 0x0000140001067983 */ /* 0x002ee80000300800 */
[----:B------:R-:W3:Y:S04]  /*33880*/  LDL.LU R7, [R1+0x4] ;  /* 0x0000040001077983 */ /* 0x000ee80000300800 */
[----:B------:R-:W-:Y:S04]  /*33890*/  STG.E.U16 desc[UR10][R20.64], R18 ;  /* 0x0000001214007986 */ /* 0x000fe8000c10150a */
[----:B------:R0:W-:Y:S04]  /*338a0*/  STG.E.U16 desc[UR10][R12.64], R10 ;  /* 0x0000000a0c007986 */ /* 0x0001e8000c10150a */
[----:B------:R1:W-:Y:S04]  /*338b0*/  STG.E.U16 desc[UR10][R14.64], R0 ;  /* 0x000000000e007986 */ /* 0x0003e8000c10150a */
[----:B------:R-:W-:Y:S04]  /*338c0*/  STG.E.U16 desc[UR10][R22.64], R11 ;  /* 0x0000000b16007986 */ /* 0x000fe8000c10150a */
[----:B--2---:R2:W-:Y:S04]  /*338d0*/  STG.E.U16 desc[UR10][R28.64], R4 ;  /* 0x000000041c007986 */ /* 0x0045e8000c10150a */
[----:B---3--:R3:W-:Y:S04]  /*338e0*/  STL.64 [R1+0x15e0], R6 ;  /* 0x0015e00601007387 */ /* 0x0087e80000100a00 */
[----:B0-----:R-:W4:Y:S04]  /*338f0*/  LDL.LU.64 R12, [R1+0x250] ;  /* 0x00025000010c7983 */ /* 0x001f280000300a00 */
[----:B------:R-:W4:Y:S04]  /*33900*/  LDL.LU.64 R18, [R1+0x248] ;  /* 0x0002480001127983 */ /* 0x000f280000300a00 */
[----:B------:R-:W4:Y:S04]  /*33910*/  LDL.LU.64 R20, [R1+0x240] ;  /* 0x0002400001147983 */ /* 0x000f280000300a00 */
[----:B-1----:R-:W4:Y:S04]  /*33920*/  LDL.LU.64 R14, [R1+0x238] ;  /* 0x00023800010e7983 */ /* 0x002f280000300a00 */
[----:B--2---:R-:W2:Y:S04]  /*33930*/  LDL.LU.64 R28, [R1+0x230] ;  /* 0x00023000011c7983 */ /* 0x004ea80000300a00 */
[----:B---3--:R-:W3:Y:S04]  /*33940*/  LDL.LU.64 R6, [R1+0x1f8] ;  /* 0x0001f80001067983 */ /* 0x008ee80000300a00 */
[----:B---3--:R0:W-:Y:S04]  /*33950*/  STL.64 [R1+0x15e8], R6 ;  /* 0x0015e80601007387 */ /* 0x0081e80000100a00 */
[----:B0-----:R-:W3:Y:S04]  /*33960*/  LDL.LU.64 R6, [R1+0x200] ;  /* 0x0002000001067983 */ /* 0x001ee80000300a00 */
        /* <DEDUP_REMOVED lines=8> */
[----:B------:R-:W-:Y:S04]  /*339f0*/  STG.E.U16 desc[UR10][R2.64], R5 ;  /* 0x0000000502007986 */ /* 0x000fe8000c10150a */
[----:B---3--:R0:W-:Y:S04]  /*33a00*/  STL.64 [R1+0x1618], R6 ;  /* 0x0016180601007387 */ /* 0x0081e80000100a00 */
[----:B0-----:R-:W3:Y:S04]  /*33a10*/  LDL.LU.64 R6, [R1+0x228] ;  /* 0x0002280001067983 */ /* 0x001ee80000300a00 */
[----:B------:R-:W3:Y:S04]  /*33a20*/  LDL.LU.64 R2, [R1+0x1f0] ;  /* 0x0001f00001027983 */ /* 0x000ee80000300a00 */
[----:B------:R-:W4:Y:S04]  /*33a30*/  LDL.LU.64 R26, [R1+0x1d0] ;  /* 0x0001d000011a7983 */ /* 0x000f280000300a00 */
[----:B----4-:R0:W-:Y:S04]  /*33a40*/  STL.64 [R1+0x15c8], R26 ;  /* 0x0015c81a01007387 */ /* 0x0101e80000100a00 */
[----:B0-----:R-:W4:Y:S04]  /*33a50*/  LDL.LU.64 R26, [R1+0x1d8] ;  /* 0x0001d800011a7983 */ /* 0x001f280000300a00 */
[----:B----4-:R0:W-:Y:S04]  /*33a60*/  STL.64 [R1+0x15d0], R26 ;  /* 0x0015d01a01007387 */ /* 0x0101e80000100a00 */
[----:B0-----:R-:W4:Y:S04]  /*33a70*/  LDL.LU.64 R26, [R1+0x1e0] ;  /* 0x0001e000011a7983 */ /* 0x001f280000300a00 */
[----:B------:R-:W-:Y:S04]  /*33a80*/  STG.E.U16 desc[UR10][R12.64], R8 ;  /* 0x000000080c007986 */ /* 0x000fe8000c10150a */
[----:B----4-:R0:W-:Y:S04]  /*33a90*/  STL.64 [R1+0x15d8], R26 ;  /* 0x0015d81a01007387 */ /* 0x0101e80000100a00 */
[----:B0-----:R-:W4:Y:S04]  /*33aa0*/  LDL.LU.64 R26, [R1+0x1e8] ;  /* 0x0001e800011a7983 */ /* 0x001f280000300a00 */
[----:B------:R-:W4:Y:S04]  /*33ab0*/  LDL.LU.64 R22, [R1+0x1c8] ;  /* 0x0001c80001167983 */ /* 0x000f280000300a00 */
[----:B------:R-:W2:Y:S04]  /*33ac0*/  LDL.LU.64 R12, [R1+0x1628] ;  /* 0x00162800010c7983 */ /* 0x000ea80000300a00 */
[----:B--2---:R0:W-:Y:S04]  /*33ad0*/  STG.E.U16 desc[UR10][R18.64], R12 ;  /* 0x0000000c12007986 */ /* 0x0041e8000c10150a */
[----:B------:R1:W-:Y:S04]  /*33ae0*/  STG.E.U16 desc[UR10][R20.64], R16 ;  /* 0x0000001014007986 */ /* 0x0003e8000c10150a */
[----:B0-----:R-:W2:Y:S04]  /*33af0*/  LDL.LU.64 R18, [R1+0x1c0] ;  /* 0x0001c00001127983 */ /* 0x001ea80000300a00 */
[----:B-1----:R-:W3:Y:S01]  /*33b00*/  LDL.LU.64 R20, [R1+0x1620] ;  /* 0x0016200001147983 */ /* 0x002ee20000300a00 */
[----:B------:R-:W-:-:S03]  /*33b10*/  PRMT R0, R11, 0x7632, R0 ;  /* 0x000076320b007816 */ /* 0x000fc60000000000 */
[----:B---3--:R0:W-:Y:S04]  /*33b20*/  STG.E.U16 desc[UR10][R14.64], R20 ;  /* 0x000000140e007986 */ /* 0x0081e8000c10150a */
[----:B------:R1:W-:Y:S04]  /*33b30*/  STG.E.U16 desc[UR10][R28.64], R24 ;  /* 0x000000181c007986 */ /* 0x0003e8000c10150a */
[----:B------:R3:W-:Y:S04]  /*33b40*/  STG.E.U16 desc[UR10][R6.64], R0 ;  /* 0x0000000006007986 */ /* 0x0007e8000c10150a */
[----:B0-----:R-:W2:Y:S04]  /*33b50*/  LDL.LU.64 R14, [R1+0x1b8] ;  /* 0x0001b800010e7983 */ /* 0x001ea80000300a00 */
[----:B------:R-:W2:Y:S04]  /*33b60*/  LDL.LU.64 R10, [R1+0x1b0] ;  /* 0x0001b000010a7983 */ /* 0x000ea80000300a00 */
[----:B-1----:R-:W2:Y:S04]  /*33b70*/  LDL.LU.64 R28, [R1+0x1a8] ;  /* 0x0001a800011c7983 */ /* 0x002ea80000300a00 */
[----:B---3--:R-:W3:Y:S01]  /*33b80*/  LDL.LU.64 R6, [R1+0x1618] ;  /* 0x0016180001067983 */ /* 0x008ee20000300a00 */
[----:B------:R-:W-:-:S02]  /*33b90*/  PRMT R4, R4, 0x7632, R4 ;  /* 0x0000763204047816 */ /* 0x000fc40000000004 */
[----:B------:R-:W-:Y:S02]  /*33ba0*/  PRMT R0, R5, 0x7632, R0 ;  /* 0x0000763205007816 */ /* 0x000fe40000000000 */
[----:B------:R-:W2:Y:S04]  /*33bb0*/  LDL.LU R5, [R1+0x1610] ;  /* 0x0016100001057983 */ /* 0x000ea80000300800 */
[----:B---3--:R0:W-:Y:S04]  /*33bc0*/  STG.E.U16 desc[UR10][R6.64], R4 ;  /* 0x0000000406007986 */ /* 0x0081e8000c10150a */
[----:B0-----:R-:W3:Y:S01]  /*33bd0*/  LDL.LU.64 R6, [R1+0x1608] ;  /* 0x0016080001067983 */ /* 0x001ee20000300a00 */
[----:B------:R-:W-:-:S03]  /*33be0*/  PRMT R8, R8, 0x7632, R8 ;  /* 0x0000763208087816 */ /* 0x000fc60000000008 */
        /* <DEDUP_REMOVED lines=13> */
[----:B0-----:R-:W4:Y:S04]  /*33cc0*/  LDL.LU.64 R6, [R1+0x15e0] ;  /* 0x0015e00001067983 */ /* 0x001f280000300a00 */
[----:B------:R0:W-:Y:S04]  /*33cd0*/  STG.E.U16 desc[UR10][R2.64], R24 ;  /* 0x0000001802007986 */ /* 0x0001e8000c10150a */
[----:B0-----:R-:W3:Y:S04]  /*33ce0*/  LDL.LU.64 R2, [R1+0x1a0] ;  /* 0x0001a00001027983 */ /* 0x001ee80000300a00 */
[----:B----4-:R0:W-:Y:S04]  /*33cf0*/  STG.E.U16 desc[UR10][R26.64], R6 ;  /* 0x000000061a007986 */ /* 0x0101e8000c10150a */
[----:B0-----:R-:W2:Y:S04]  /*33d00*/  LDL.LU.64 R26, [R1+0x15d8] ;  /* 0x0015d800011a7983 */ /* 0x001ea80000300a00 */
[----:B--2---:R0:W-:Y:S04]  /*33d10*/  STG.E.U16 desc[UR10][R26.64], R5 ;  /* 0x000000051a007986 */ /* 0x0041e8000c10150a */
[----:B0-----:R-:W2:Y:S04]  /*33d20*/  LDL.LU.64 R26, [R1+0x15d0] ;  /* 0x0015d000011a7983 */ /* 0x001ea80000300a00 */
[----:B--2---:R0:W-:Y:S04]  /*33d30*/  STG.E.U16 desc[UR10][R26.64], R7 ;  /* 0x000000071a007986 */ /* 0x0041e8000c10150a */
[----:B0-----:R-:W2:Y:S01]  /*33d40*/  LDL.LU.64 R26, [R1+0x15c8] ;  /* 0x0015c800011a7983 */ /* 0x001ea20000300a00 */
[----:B------:R-:W-:-:S03]  /*33d50*/  PRMT R0, R6, 0x7632, R0 ;  /* 0x0000763206007816 */ /* 0x000fc60000000000 */
[----:B------:R-:W-:Y:S04]  /*33d60*/  STL.64 [R1+0x15c0], R12 ;  /* 0x0015c00c01007387 */ /* 0x000fe80000100a00 */
[----:B--2---:R-:W-:Y:S04]  /*33d70*/  STG.E.U16 desc[UR10][R26.64], R9 ;  /* 0x000000091a007986 */ /* 0x004fe8000c10150a */
[----:B------:R0:W-:Y:S04]  /*33d80*/  STG.E.U16 desc[UR10][R22.64], R13 ;  /* 0x0000000d16007986 */ /* 0x0001e8000c10150a */
[----:B------:R-:W-:Y:S04]  /*33d90*/  STG.E.U16 desc[UR10][R18.64], R17 ;  /* 0x0000001112007986 */ /* 0x000fe8000c10150a */
[----:B------:R-:W-:Y:S04]  /*33da0*/  STG.E.U16 desc[UR10][R14.64], R21 ;  /* 0x000000150e007986 */ /* 0x000fe8000c10150a */
[----:B0-----:R-:W2:Y:S04]  /*33db0*/  LDL.LU.64 R12, [R1+0x198] ;  /* 0x00019800010c7983 */ /* 0x001ea80000300a00 */
[----:B------:R0:W-:Y:S04]  /*33dc0*/  STL [R1+0x15b8], R17 ;  /* 0x0015b81101007387 */ /* 0x0001e80000100800 */
[----:B------:R-:W-:Y:S04]  /*33dd0*/  STG.E.U16 desc[UR10][R10.64], R25 ;  /* 0x000000190a007986 */ /* 0x000fe8000c10150a */
[----:B------:R1:W-:Y:S04]  /*33de0*/  STG.E.U16 desc[UR10][R28.64], R0 ;  /* 0x000000001c007986 */ /* 0x0003e8000c10150a */
[----:B0-----:R-:W4:Y:S04]  /*33df0*/  LDL.LU.64 R16, [R1+0x190] ;  /* 0x0001900001107983 */ /* 0x001f280000300a00 */
[----:B------:R-:W4:Y:S04]  /*33e00*/  LDL.LU R20, [R1+0x18] ;  /* 0x0000180001147983 */ /* 0x000f280000300800 */
[----:B-1----:R-:W3:Y:S04]  /*33e10*/  LDL.LU.64 R28, [R1+0x170] ;  /* 0x00017000011c7983 */ /* 0x002ee80000300a00 */
[----:B---3--:R0:W-:Y:S04]  /*33e20*/  STL.64 [R1+0x15a8], R28 ;  /* 0x0015a81c01007387 */ /* 0x0081e80000100a00 */
[----:B0-----:R-:W3:Y:S01]  /*33e30*/  LDL.LU.64 R28, [R1+0x178] ;  /* 0x00017800011c7983 */ /* 0x001ee20000300a00 */
[----:B------:R-:W-:-:S03]  /*33e40*/  PRMT R0, R7, 0x7632, R0 ;  /* 0x0000763207007816 */ /* 0x000fc60000000000 */
[----:B---3--:R0:W-:Y:S04]  /*33e50*/  STL.64 [R1+0x15b0], R28 ;  /* 0x0015b01c01007387 */ /* 0x0081e80000100a00 */
[----:B0-----:R-:W3:Y:S04]  /*33e60*/  LDL.LU.64 R28, [R1+0x180] ;  /* 0x00018000011c7983 */ /* 0x001ee80000300a00 */
[----:B------:R-:W3:Y:S04]  /*33e70*/  LDL.LU.64 R6, [R1+0x168] ;  /* 0x0001680001067983 */ /* 0x000ee80000300a00 */
[----:B------:R-:W3:Y:S01]  /*33e80*/  LDL.LU.64 R10, [R1+0x158] ;  /* 0x00015800010a7983 */ /* 0x000ee20000300a00 */
[----:B------:R-:W-:-:S02]  /*33e90*/  PRMT R5, R5, 0x7632, R5 ;  /* 0x0000763205057816 */ /* 0x000fc40000000005 */
[----:B------:R-:W-:-:S03]  /*33ea0*/  PRMT R9, R9, 0x7632, R9 ;  /* 0x0000763209097816 */ /* 0x000fc60000000009 */
[----:B------:R-:W-:Y:S04]  /*33eb0*/  STG.E.U16 desc[UR10][R2.64], R5 ;  /* 0x0000000502007986 */ /* 0x000fe8000c10150a */
[----:B--2---:R-:W-:Y:S04]  /*33ec0*/  STG.E.U16 desc[UR10][R12.64], R0 ;  /* 0x000000000c007986 */ /* 0x004fe8000c10150a */
[----:B----4-:R-:W-:Y:S04]  /*33ed0*/  STG.E.U16 desc[UR10][R16.64], R9 ;  /* 0x0000000910007986 */ /* 0x010fe8000c10150a */
[----:B---3--:R0:W-:Y:S04]  /*33ee0*/  STL.64 [R1+0x1598], R10 ;  /* 0x0015980a01007387 */ /* 0x0081e80000100a00 */
[----:B0-----:R-:W2:Y:S04]  /*33ef0*/  LDL.LU.64 R10, [R1+0x160] ;  /* 0x00016000010a7983 */ /* 0x001ea80000300a00 */
[----:B------:R-:W3:Y:S04]  /*33f00*/  LDL.LU.64 R14, [R1+0x150] ;  /* 0x00015000010e7983 */ /* 0x000ee80000300a00 */
[----:B------:R-:W4:Y:S04]  /*33f10*/  LDL.LU.64 R18, [R1+0x100] ;  /* 0x0001000001127983 */ /* 0x000f280000300a00 */
[----:B------:R-:W4:Y:S04]  /*33f20*/  LDL.LU.64 R22, [R1+0xf0] ;  /* 0x0000f00001167983 */ /* 0x000f280000300a00 */
[----:B------:R-:W4:Y:S04]  /*33f30*/  LDL.LU.64 R26, [R1+0xe0] ;  /* 0x0000e000011a7983 */ /* 0x000f280000300a00 */
[----:B------:R-:W4:Y:S04]  /*33f40*/  LDL.LU.64 R2, [R1+0xd0] ;  /* 0x0000d00001027983 */ /* 0x000f280000300a00 */
[----:B------:R0:W-:Y:S04]  /*33f50*/  STL.64 [R1+0x1540], R4 ;  /* 0x0015400401007387 */ /* 0x0001e80000100a00 */
[----:B0-----:R-:W2:Y:S04]  /*33f60*/  LDL.LU.64 R4, [R1+0x188] ;  /* 0x0001880001047983 */ /* 0x001ea80000300a00 */
[----:B------:R-:W3:Y:S04]  /*33f70*/  LDL.LU.64 R12, [R1+0x15c0] ;  /* 0x0015c000010c7983 */ /* 0x000ee80000300a00 */
[----:B------:R-:W4:Y:S04]  /*33f80*/  LDL.LU R17, [R1+0x15b8] ;  /* 0x0015b80001117983 */ /* 0x000f280000300800 */
[----:B------:R0:W-:Y:S04]  /*33f90*/  STL.64 [R1+0x1550], R8 ;  /* 0x0015500801007387 */ /* 0x0001e80000100a00 */
[----:B0-----:R-:W2:Y:S04]  /*33fa0*/  LDL.LU.64 R8, [R1+0xa8] ;  /* 0x0000a80001087983 */ /* 0x001ea80000300a00 */
[----:B--2---:R0:W-:Y:S04]  /*33fb0*/  STL.64 [R1+0x1558], R8 ;  /* 0x0015580801007387 */ /* 0x0041e80000100a00 */
[----:B0-----:R-:W2:Y:S01]  /*33fc0*/  LDL.LU.64 R8, [R1+0xb8] ;  /* 0x0000b80001087983 */ /* 0x001ea20000300a00 */
[----:B---3--:R-:W-:-:S02]  /*33fd0*/  PRMT R13, R13, 0x7632, R13 ;  /* 0x000076320d0d7816 */ /* 0x008fc4000000000d */
[----:B----4-:R-:W-:-:S03]  /*33fe0*/  PRMT R17, R17, 0x7632, R17 ;  /* 0x0000763211117816 */ /* 0x010fc60000000011 */
[----:B------:R-:W-:Y:S04]  /*33ff0*/  STG.E.U16 desc[UR10][R4.64], R13 ;  /* 0x0000000d04007986 */ /* 0x000fe8000c10150a */
[----:B------:R-:W-:Y:S04]  /*34000*/  STG.E.U16 desc[UR10][R28.64], R17 ;  /* 0x000000111c007986 */ /* 0x000fe8000c10150a */
[----:B--2---:R0:W-:Y:S04]  /*34010*/  STL.64 [R1+0x1560], R8 ;  /* 0x0015600801007387 */ /* 0x0041e80000100a00 */
[----:B0-----:R-:W2:Y:S04]  /*34020*/  LDL.LU.64 R8, [R1+0xc0] ;  /* 0x0000c00001087983 */ /* 0x001ea80000300a00 */
[----:B------:R-:W3:Y:S04]  /*34030*/  LDL.LU.64 R4, [R1+0xa0] ;  /* 0x0000a00001047983 */ /* 0x000ee80000300a00 */
[----:B------:R-:W4:Y:S01]  /*34040*/  LDL.LU.64 R28, [R1+0x15b0] ;  /* 0x0015b000011c7983 */ /* 0x000f220000300a00 */
[----:B------:R-:W-:-:S03]  /*34050*/  PRMT R21, R21, 0x7632, R21 ;  /* 0x0000763215157816 */ /* 0x000fc60000000015 */
[----:B------:R-:W3:Y:S04]  /*34060*/  LDL.LU.64 R16, [R1+0xb0] ;  /* 0x0000b00001107983 */ /* 0x000ee80000300a00 */
[----:B----4-:R0:W-:Y:S04]  /*34070*/  STG.E.U16 desc[UR10][R28.64], R21 ;  /* 0x000000151c007986 */ /* 0x0101e8000c10150a */
[----:B0-----:R-:W4:Y:S01]  /*34080*/  LDL.LU.64 R28, [R1+0x15a8] ;  /* 0x0015a800011c7983 */ /* 0x001f220000300a00 */
[----:B------:R-:W-:-:S05]  /*34090*/  PRMT R25, R25, 0x7632, R25 ;  /* 0x0000763219197816 */ /* 0x000fca0000000019 */
[----:B----4-:R0:W-:Y:S04]  /*340a0*/  STG.E.U16 desc[UR10][R28.64], R25 ;  /* 0x000000191c007986 */ /* 0x0101e8000c10150a */
[----:B------:R1:W-:Y:S04]  /*340b0*/  STG.E.U16 desc[UR10][R6.64], R20 ;  /* 0x0000001406007986 */ /* 0x0003e8000c10150a */
[----:B0-----:R-:W4:Y:S04]  /*340c0*/  LDL.LU.64 R24, [R1+0xc8] ;  /* 0x0000c80001187983 */ /* 0x001f280000300a00 */
[----:B------:R-:W3:Y:S04]  /*340d0*/  LDL.LU.64 R28, [R1+0x98] ;  /* 0x00009800011c7983 */ /* 0x000ee80000300a00 */
[----:B-1----:R-:W2:Y:S04]  /*340e0*/  LDL.LU.64 R6, [R1+0x15a0] ;  /* 0x0015a00001067983 */ /* 0x002ea80000300a00 */
[----:B--2---:R0:W-:Y:S04]  /*340f0*/  STG.E.U16 desc[UR10][R10.64], R6 ;  /* 0x000000060a007986 */ /* 0x0041e8000c10150a */
[----:B0-----:R-:W2:Y:S04]  /*34100*/  LDL.LU.64 R10, [R1+0x1598] ;  /* 0x00159800010a7983 */ /* 0x001ea80000300a00 */
[----:B--2---:R0:W-:Y:S04]  /*34110*/  STG.E.U16 desc[UR10][R10.64], R7 ;  /* 0x000000070a007986 */ /* 0x0041e8000c10150a */
[----:B0-----:R-:W2:Y:S04]  /*34120*/  LDL.LU.64 R10, [R1+0x1590] ;  /* 0x00159000010a7983 */ /* 0x001ea80000300a00 */
[----:B--2---:R0:W-:Y:S04]  /*34130*/  STG.E.U16 desc[UR10][R14.64], R10 ;  /* 0x0000000a0e007986 */ /* 0x0041e8000c10150a */
[----:B0-----:R-:W2:Y:S04]  /*34140*/  LDL.LU.64 R14, [R1+0x1588] ;  /* 0x00158800010e7983 */ /* 0x001ea80000300a00 */
[----:B--2---:R0:W-:Y:S04]  /*34150*/  STG.E.U16 desc[UR10][R18.64], R14 ;  /* 0x0000000e12007986 */ /* 0x0041e8000c10150a */
[----:B0-----:R-:W2:Y:S04]  /*34160*/  LDL.LU.64 R18, [R1+0x1580] ;  /* 0x0015800001127983 */ /* 0x001ea80000300a00 */
[----:B--2---:R0:W-:Y:S04]  /*34170*/  STG.E.U16 desc[UR10][R22.64], R18 ;  /* 0x0000001216007986 */ /* 0x0041e8000c10150a */
[----:B0-----:R-:W2:Y:S01]  /*34180*/  LDL.LU.64 R22, [R1+0x1578] ;  /* 0x0015780001167983 */ /* 0x001ea20000300a00 */
[----:B------:R-:W-:-:S03]  /*34190*/  PRMT R0, R20, 0x7632, R0 ;  /* 0x0000763214007816 */ /* 0x000fc60000000000 */
[----:B--2---:R0:W-:Y:S04]  /*341a0*/  STG.E.U16 desc[UR10][R26.64], R22 ;  /* 0x000000161a007986 */ /* 0x0041e8000c10150a */
[----:B0-----:R-:W2:Y:S01]  /*341b0*/  LDL.LU.64 R26, [R1+0x1570] ;  /* 0x00157000011a7983 */ /* 0x001ea20000300a00 */
[----:B------:R-:W-:-:S03]  /*341c0*/  PRMT R6, R6, 0x7632, R6 ;  /* 0x0000763206067816 */ /* 0x000fc60000000006 */
[----:B--2---:R0:W-:Y:S04]  /*341d0*/  STG.E.U16 desc[UR10][R2.64], R26 ;  /* 0x0000001a02007986 */ /* 0x0041e8000c10150a */
[----:B----4-:R1:W-:Y:S04]  /*341e0*/  STG.E.U16 desc[UR10][R24.64], R0 ;  /* 0x0000000018007986 */ /* 0x0103e8000c10150a */
[----:B------:R2:W-:Y:S04]  /*341f0*/  STG.E.U16 desc[UR10][R8.64], R6 ;  /* 0x0000000608007986 */ /* 0x0005e8000c10150a */
[----:B0-----:R-:W4:Y:S04]  /*34200*/  LDL.LU.64 R2, [R1+0x90] ;  /* 0x0000900001027983 */ /* 0x001f280000300a00 */
[----:B------:R-:W4:Y:S01]  /*34210*/  LDL.LU R20, [R1+0x1c] ;  /* 0x00001c0001147983 */ /* 0x000f220000300800 */
[----:B-1----:R-:W-:-:S03]  /*34220*/  PRMT R0, R7, 0x7632, R0 ;  /* 0x0000763207007816 */ /* 0x002fc60000000000 */
[----:B------:R-:W4:Y:S04]  /*34230*/  LDL.LU.64 R24, [R1+0x88] ;  /* 0x0000880001187983 */ /* 0x000f280000300a00 */
[----:B------:R-:W4:Y:S04]  /*34240*/  LDL.LU R7, [R1+0x1568] ;  /* 0x0015680001077983 */ /* 0x000f280000300800 */
[----:B--2---:R-:W2:Y:S01]  /*34250*/  LDL.LU.64 R8, [R1+0x1560] ;  /* 0x0015600001087983 */ /* 0x004ea20000300a00 */
[----:B------:R-:W-:Y:S02]  /*34260*/  PRMT R10, R10, 0x7632, R10 ;  /* 0x000076320a0a7816 */ /* 0x000fe4000000000a */
[----:B------:R-:W-:Y:S01]  /*34270*/  PRMT R14, R14, 0x7632, R14 ;  /* 0x000076320e0e7816 */ /* 0x000fe2000000000e */
[----:B--2---:R0:W-:Y:S04]  /*34280*/  STG.E.U16 desc[UR10][R8.64], R0 ;  /* 0x0000000008007986 */ /* 0x0041e8000c10150a */
[----:B0-----:R-:W2:Y:S01]  /*34290*/  LDL.LU.64 R8, [R1+0x1558] ;  /* 0x0015580001087983 */ /* 0x001ea20000300a00 */
[----:B------:R-:W-:-:S03]  /*342a0*/  PRMT R18, R18, 0x7632, R18 ;  /* 0x0000763212127816 */ /* 0x000fc60000000012 */
[----:B---3--:R0:W-:Y:S04]  /*342b0*/  STG.E.U16 desc[UR10][R16.64], R10 ;  /* 0x0000000a10007986 */ /* 0x0081e8000c10150a */
[----:B0-----:R-:W3:Y:S04]  /*342c0*/  LDL.LU.64 R16, [R1+0x80] ;  /* 0x0000800001107983 */ /* 0x001ee80000300a00 */
[----:B--2---:R0:W-:Y:S04]  /*342d0*/  STG.E.U16 desc[UR10][R8.64], R14 ;  /* 0x0000000e08007986 */ /* 0x0041e8000c10150a */
[----:B------:R1:W-:Y:S04]  /*342e0*/  STG.E.U16 desc[UR10][R4.64], R18 ;  /* 0x0000001204007986 */ /* 0x0003e8000c10150a */
[----:B0-----:R-:W2:Y:S04]  /*342f0*/  LDL.LU.64 R8, [R1+0x78] ;  /* 0x0000780001087983 */ /* 0x001ea80000300a00 */
[----:B-1----:R-:W4:Y:S01]  /*34300*/  LDL.LU.64 R4, [R1+0x68] ;  /* 0x0000680001047983 */ /* 0x002f220000300a00 */
[----:B------:R-:W-:-:S05]  /*34310*/  PRMT R22, R22, 0x7632, R22 ;  /* 0x0000763216167816 */ /* 0x000fca0000000016 */
[----:B------:R-:W-:Y:S04]  /*34320*/  STG.E.U16 desc[UR10][R28.64], R22 ;  /* 0x000000161c007986 */ /* 0x000fe8000c10150a */
[----:B----4-:R0:W-:Y:S04]  /*34330*/  STL.64 [R1+0x1548], R4 ;  /* 0x0015480401007387 */ /* 0x0101e80000100a00 */
[----:B0-----:R-:W4:Y:S04]  /*34340*/  LDL.LU.64 R4, [R1+0x70] ;  /* 0x0000700001047983 */ /* 0x001f280000300a00 */
[----:B------:R0:W-:Y:S04]  /*34350*/  STL [R1+0x1538], R23 ;  /* 0x0015381701007387 */ /* 0x0001e80000100800 */
[----:B0-----:R-:W4:Y:S04]  /*34360*/  LDL.LU.64 R22, [R1+0x60] ;  /* 0x0000600001167983 */ /* 0x001f280000300a00 */
[----:B------:R-:W3:Y:S04]  /*34370*/  LDL.LU.64 R28, [R1+0x40] ;  /* 0x00004000011c7983 */ /* 0x000ee80000300a00 */
[----:B---3--:R0:W-:Y:S04]  /*34380*/  STL.64 [R1+0x1520], R28 ;  /* 0x0015201c01007387 */ /* 0x0081e80000100a00 */
[----:B0-----:R-:W3:Y:S01]  /*34390*/  LDL.LU.64 R28, [R1+0x48] ;  /* 0x00004800011c7983 */ /* 0x001ee20000300a00 */
[----:B------:R-:W-:-:S03]  /*343a0*/  PRMT R26, R26, 0x7632, R26 ;  /* 0x000076321a1a7816 */ /* 0x000fc6000000001a */
[----:B---3--:R0:W-:Y:S04]  /*343b0*/  STL.64 [R1+0x1528], R28 ;  /* 0x0015281c01007387 */ /* 0x0081e80000100a00 */
[----:B0-----:R-:W3:Y:S04]  /*343c0*/  LDL.LU.64 R28, [R1+0x50] ;  /* 0x00005000011c7983 */ /* 0x001ee80000300a00 */
[----:B------:R-:W-:Y:S04]  /*343d0*/  STG.E.U16 desc[UR10][R2.64], R26 ;  /* 0x0000001a02007986 */ /* 0x000fe8000c10150a */
[----:B---3--:R0:W-:Y:S04]  /*343e0*/  STL.64 [R1+0x1530], R28 ;  /* 0x0015301c01007387 */ /* 0x0081e80000100a00 */
[----:B0-----:R-:W3:Y:S04]  /*343f0*/  LDL.LU.64 R28, [R1+0x58] ;  /* 0x00005800011c7983 */ /* 0x001ee80000300a00 */
[----:B------:R-:W2:Y:S04]  /*34400*/  LDL.LU R26, [R1+0xc] ;  /* 0x00000c00011a7983 */ /* 0x000ea80000300800 */
[----:B------:R-:W3:Y:S04]  /*34410*/  LDL.LU.64 R2, [R1+0x38] ;  /* 0x0000380001027983 */ /* 0x000ee80000300a00 */
[----:B------:R-:W3:Y:S04]  /*34420*/  LDL.LU R14, [R1+0x3b0] ;  /* 0x0003b000010e7983 */ /* 0x000ee80000300800 */
[----:B------:R-:W3:Y:S04]  /*34430*/  LDL.LU R13, [R1+0x3ac] ;  /* 0x0003ac00010d7983 */ /* 0x000ee80000300800 */
[----:B------:R0:W-:Y:S04]  /*34440*/  STG.E.U16 desc[UR10][R24.64], R20 ;  /* 0x0000001418007986 */ /* 0x0001e8000c10150a */
[----:B------:R-:W3:Y:S01]  /*34450*/  LDL.LU R18, [R1+0x3a8] ;  /* 0x0003a80001127983 */ /* 0x000ee20000300800 */
[----:B------:R-:W-:-:S03]  /*34460*/  PRMT R12, R20, 0x7632, R12 ;  /* 0x00007632140c7816 */ /* 0x000fc6000000000c */
[----:B------:R1:W-:Y:S04]  /*34470*/  STG.E.U16 desc[UR10][R16.64], R7 ;  /* 0x0000000710007986 */ /* 0x0003e8000c10150a */
[----:B0-----:R-:W3:Y:S04]  /*34480*/  LDL.LU R25, [R1+0x39c] ;  /* 0x00039c0001197983 */ /* 0x001ee80000300800 */
[----:B------:R-:W3:Y:S04]  /*34490*/  LDL.LU R21, [R1+0x398] ;  /* 0x0003980001157983 */ /* 0x000ee80000300800 */
[----:B-1----:R-:W3:Y:S04]  /*344a0*/  LDL.LU R17, [R1+0x394] ;  /* 0x0003940001117983 */ /* 0x002ee80000300800 */
[----:B------:R-:W3:Y:S04]  /*344b0*/  LDL.LU R24, [R1+0x390] ;  /* 0x0003900001187983 */ /* 0x000ee80000300800 */
[----:B------:R-:W3:Y:S04]  /*344c0*/  LDL.LU R16, [R1+0x38c] ;  /* 0x00038c0001107983 */ /* 0x000ee80000300800 */
[----:B------:R-:W3:Y:S04]  /*344d0*/  LDL.LU R20, [R1+0x150c] ;  /* 0x00150c0001147983 */ /* 0x000ee80000300800 */
[----:B--2---:R0:W-:Y:S04]  /*344e0*/  STG.E.U16 desc[UR10][R8.64], R26 ;  /* 0x0000001a08007986 */ /* 0x0041e8000c10150a */
[----:B----4-:R1:W-:Y:S04]  /*344f0*/  STG.E.U16 desc[UR10][R4.64], R11 ;  /* 0x0000000b04007986 */ /* 0x0103e8000c10150a */
[----:B0-----:R-:W2:Y:S04]  /*34500*/  LDL.LU.64 R8, [R1+0x1550] ;  /* 0x0015500001087983 */ /* 0x001ea80000300a00 */
[----:B-1----:R-:W4:Y:S04]  /*34510*/  LDL.LU.64 R4, [R1+0x1548] ;  /* 0x0015480001047983 */ /* 0x002f280000300a00 */
[----:B----4-:R0:W-:Y:S04]  /*34520*/  STG.E.U16 desc[UR10][R4.64], R15 ;  /* 0x0000000f04007986 */ /* 0x0101e8000c10150a */
[----:B------:R1:W-:Y:S04]  /*34530*/  STG.E.U16 desc[UR10][R22.64], R19 ;  /* 0x0000001316007986 */ /* 0x0003e8000c10150a */
[----:B0-----:R-:W4:Y:S04]  /*34540*/  LDL.LU.64 R4, [R1+0x1540] ;  /* 0x0015400001047983 */ /* 0x001f280000300a00 */
[----:B-1----:R-:W3:Y:S04]  /*34550*/  LDL.LU R23, [R1+0x1538] ;  /* 0x0015380001177983 */ /* 0x002ee80000300800 */
[----:B---3--:R0:W-:Y:S04]  /*34560*/  STG.E.U16 desc[UR10][R28.64], R23 ;  /* 0x000000171c007986 */ /* 0x0081e8000c10150a */
[----:B0-----:R-:W3:Y:S01]  /*34570*/  LDL.LU.64 R28, [R1+0x1530] ;  /* 0x00153000011c7983 */ /* 0x001ee20000300a00 */
[----:B------:R-:W-:-:S03]  /*34580*/  PRMT R0, R23, 0x7632, R0 ;  /* 0x0000763217007816 */ /* 0x000fc60000000000 */
[----:B------:R-:W2:Y:S04]  /*34590*/  LDL.LU.64 R22, [R1+0x20] ;  /* 0x0000200001167983 */ /* 0x000ea80000300a00 */
[----:B---3--:R0:W-:Y:S04]  /*345a0*/  STG.E.U16 desc[UR10][R28.64], R27 ;  /* 0x0000001b1c007986 */ /* 0x0081e8000c10150a */
[----:B0-----:R-:W3:Y:S01]  /*345b0*/  LDL.LU.64 R28, [R1+0x1528] ;  /* 0x00152800011c7983 */ /* 0x001ee20000300a00 */
[----:B------:R-:W-:Y:S02]  /*345c0*/  PRMT R6, R26, 0x7632, R6 ;  /* 0x000076321a067816 */ /* 0x000fe40000000006 */
[----:B----4-:R-:W-:-:S02]  /*345d0*/  PRMT R4, R27, 0x7632, R4 ;  /* 0x000076321b047816 */ /* 0x010fc40000000004 */
[----:B------:R-:W4:Y:S04]  /*345e0*/  LDL.LU.64 R26, [R1+0x28] ;  /* 0x00002800011a7983 */ /* 0x000f280000300a00 */
[----:B---3--:R0:W-:Y:S04]  /*345f0*/  STG.E.U16 desc[UR10][R28.64], R12 ;  /* 0x0000000c1c007986 */ /* 0x0081e8000c10150a */
[----:B0-----:R-:W3:Y:S01]  /*34600*/  LDL.LU.64 R28, [R1+0x1520] ;  /* 0x00152000011c7983 */ /* 0x001ee20000300a00 */
[----:B------:R-:W-:Y:S02]  /*34610*/  PRMT R10, R7, 0x7632, R10 ;  /* 0x00007632070a7816 */ /* 0x000fe4000000000a */
[----:B--2---:R-:W-:-:S03]  /*34620*/  PRMT R9, R11, 0x7632, R9 ;  /* 0x000076320b097816 */ /* 0x004fc60000000009 */
[----:B---3--:R0:W-:Y:S04]  /*34630*/  STG.E.U16 desc[UR10][R28.64], R10 ;  /* 0x0000000a1c007986 */ /* 0x0081e8000c10150a */
[----:B0-----:R-:W2:Y:S04]  /*34640*/  LDL.LU.64 R28, [R1+0x1518] ;  /* 0x00151800011c7983 */ /* 0x001ea80000300a00 */
[----:B------:R-:W3:Y:S04]  /*34650*/  LDL.LU.64 R10, [R1+0x30] ;  /* 0x00003000010a7983 */ /* 0x000ee80000300a00 */
[----:B------:R0:W-:Y:S04]  /*34660*/  STG.E.U16 desc[UR10][R2.64], R6 ;  /* 0x0000000602007986 */ /* 0x0001e8000c10150a */
[----:B0-----:R-:W2:Y:S01]  /*34670*/  LDL.LU.64 R2, [R1+0x1510] ;  /* 0x0015100001027983 */ /* 0x001ea20000300a00 */
[----:B------:R-:W-:Y:S01]  /*34680*/  FSEL R12, R25, -INF , P1 ;  /* 0xff800000190c7808 */ /* 0x000fe20000800000 */
[----:B------:R-:W0:Y:S01]  /*34690*/  LDC.64 R6, c[0x0][0x230] ;  /* 0x00008c00ff067b82 */ /* 0x000e220000000a00 */
[----:B------:R-:W-:-:S02]  /*346a0*/  PRMT R8, R15, 0x7632, R8 ;  /* 0x000076320f087816 */ /* 0x000fc40000000008 */
[----:B------:R-:W-:Y:S02]  /*346b0*/  PRMT R5, R19, 0x7632, R5 ;  /* 0x0000763213057816 */ /* 0x000fe40000000005 */
[----:B------:R-:W-:Y:S02]  /*346c0*/  FSEL R14, R14, -INF , P4 ;  /* 0xff8000000e0e7808 */ /* 0x000fe40002000000 */
[----:B------:R-:W-:Y:S01]  /*346d0*/  FSEL R13, R13, -INF , P3 ;  /* 0xff8000000d0d7808 */ /* 0x000fe20001800000 */
[----:B------:R-:W-:-:S04]  /*346e0*/  UIMAD UR4, UR7, UR4, URZ ;  /* 0x00000004070472a4 */ /* 0x000fc8000f8e023f */
[----:B------:R-:W-:Y:S02]  /*346f0*/  USHF.L.U32 UR7, UR4, 0x2, URZ ;  /* 0x0000000204077899 */ /* 0x000fe4000800063f */
[----:B------:R-:W-:Y:S01]  /*34700*/  UIMAD.WIDE UR4, UR4, 0x4, URZ ;  /* 0x00000004040478a5 */ /* 0x000fe2000f8e023f */
[----:B---3--:R1:W-:Y:S02]  /*34710*/  STG.E.U16 desc[UR10][R10.64], R9 ;  /* 0x000000090a007986 */ /* 0x0083e4000c10150a */
[----:B-1----:R-:W-:-:S05]  /*34720*/  FSEL R11, R18, -INF , P2 ;  /* 0xff800000120b7808 */ /* 0x002fca0001000000 */
[----:B------:R-:W-:Y:S01]  /*34730*/  FFMA R10, R11, 0.69314718246459960938, R24 ;  /* 0x3f3172180b0a7823 */ /* 0x000fe20000000018 */
[----:B------:R-:W-:Y:S02]  /*34740*/  FFMA R11, R12, 0.69314718246459960938, R16 ;  /* 0x3f3172180c0b7823 */ /* 0x000fe40000000010 */
[----:B------:R-:W1:Y:S01]  /*34750*/  S2R R16, SR_TID.X ;  /* 0x0000000000107919 */ /* 0x000e620000002100 */
[----:B----4-:R3:W-:Y:S04]  /*34760*/  STG.E.U16 desc[UR10][R26.64], R8 ;  /* 0x000000081a007986 */ /* 0x0107e8000c10150a */
[----:B------:R4:W-:Y:S04]  /*34770*/  STG.E.U16 desc[UR10][R22.64], R5 ;  /* 0x0000000516007986 */ /* 0x0009e8000c10150a */
[----:B--2---:R2:W-:Y:S04]  /*34780*/  STG.E.U16 desc[UR10][R28.64], R0 ;  /* 0x000000001c007986 */ /* 0x0045e8000c10150a */
[----:B------:R0:W-:Y:S01]  /*34790*/  STG.E.U16 desc[UR10][R2.64], R4 ;  /* 0x0000000402007986 */ /* 0x0001e2000c10150a */
[----:B---3--:R-:W-:Y:S01]  /*347a0*/  FFMA R8, R14, 0.69314718246459960938, R21 ;  /* 0x3f3172180e087823 */ /* 0x008fe20000000015 */
[----:B------:R-:W-:Y:S01]  /*347b0*/  FFMA R9, R13, 0.69314718246459960938, R17 ;  /* 0x3f3172180d097823 */ /* 0x000fe20000000011 */
[----:B-1----:R-:W-:-:S04]  /*347c0*/  SHF.L.U32 R16, R16, 0x2, RZ ;  /* 0x0000000210107819 */ /* 0x002fc800000006ff */
[----:B------:R-:W-:Y:S01]  /*347d0*/  LOP3.LUT R16, R16, 0x70, RZ, 0xc0, !PT ;  /* 0x0000007010107812 */ /* 0x000fe200078ec0ff */
[----:B------:R-:W-:Y:S01]  /*347e0*/  BAR.SYNC.DEFER_BLOCKING 0x0 ;  /* 0x0000000000007b1d */ /* 0x000fe20000010000 */
[C---:B----4-:R-:W-:Y:S01]  /*347f0*/  SHF.L.U32 R5, R20.reuse, 0x2, RZ ;  /* 0x0000000214057819 */ /* 0x050fe200000006ff */
[----:B--2---:R-:W-:-:S04]  /*34800*/  IMAD.HI R0, R20, 0x4, RZ ;  /* 0x0000000414007827 */ /* 0x004fc800078e02ff */
[----:B------:R1:W-:Y:S02]  /*34810*/  STS.128 [R16+UR6], R8 ;  /* 0x0000000810007988 */ /* 0x0003e40008000c06 */
[----:B------:R-:W-:Y:S01]  /*34820*/  BAR.SYNC.DEFER_BLOCKING 0x0 ;  /* 0x0000000000007b1d */ /* 0x000fe20000010000 */
[----:B0-----:R-:W-:-:S04]  /*34830*/  IADD3 R6, P1, P2, R5, UR7, R6 ;  /* 0x0000000705067c10 */ /* 0x001fc8000fa3e006 */
[----:B------:R-:W-:Y:S01]  /*34840*/  IADD3.X R7, R0, UR5, R7, P1, P2 ;  /* 0x0000000500077c10 */ /* 0x000fe20008fe4407 */
[----:B------:R-:W-:Y:S08]  /*34850*/  @P0 EXIT ;  /* 0x000000000000094d */ /* 0x000ff00003800000 */
[----:B-1----:R-:W2:Y:S04]  /*34860*/  LDL.LU R16, [R1+0x3b8] ;  /* 0x0003b80001107983 */ /* 0x002ea80000300800 */
[----:B--2---:R-:W0:Y:S04]  /*34870*/  LDS R3, [R16] ;  /* 0x0000000010037984 */ /* 0x004e280000000800 */
[----:B0-----:R-:W-:Y:S01]  /*34880*/  STG.E desc[UR10][R6.64], R3 ;  /* 0x0000000306007986 */ /* 0x001fe2000c10190a */
[----:B------:R-:W-:Y:S05]  /*34890*/  EXIT ;  /* 0x000000000000794d */ /* 0x000fea0003800000 */
.L_x_2:
[----:B------:R-:W-:-:S00]  /*348a0*/  BRA `(.L_x_2) ;  /* 0xfffffffc00fc7947 */ /* 0x000fc0000383ffff */
[----:B------:R-:W-:-:S00]  /*348b0*/  NOP ;  /* 0x0000000000007918 */ /* 0x000fc00000000000 */
        /* <DEDUP_REMOVED lines=12> */
.L_x_3:


//--------------------- .nv.global.init           --------------------------
	.section	.nv.global.init,"aw",@progbits
.nv.global.init:
	.type		_$_str,@object
	.size		_$_str,(.L_0 - _$_str)
_$_str:
        /*0000*/ 	.byte	0x5f, 0x5f, 0x43, 0x55, 0x44, 0x41, 0x5f, 0x46, 0x54, 0x5a, 0x00
.L_0:


//--------------------- .nv.shared.attn_fwd       --------------------------
	.section	.nv.shared.attn_fwd,"aw",@nobits
	.sectionflags	@""
	.align	16
	.zero		1024


//--------------------- .nv.shared.reserved.0     --------------------------
	.section	.nv.shared.reserved.0,"aw",@nobits
	.weak		__nv_reservedSMEM_offset_0_alias
	.size		__nv_reservedSMEM_offset_0_alias, 0, 0
	.other		__nv_reservedSMEM_offset_0_alias,@"STO_CUDA_RESERVED_SHARED STV_DEFAULT"
__nv_reservedSMEM_offset_0_alias:
	.zero		0


//--------------------- .nv.constant0.attn_fwd    --------------------------
	.section	.nv.constant0.attn_fwd,"a",@progbits
	.sectionflags	@""
	.align	4
.nv.constant0.attn_fwd:
	.zero		664


//--------------------- SYMBOLS --------------------------

	.type		.nv.reservedSmem.offset0,@object
	.size		.nv.reservedSmem.offset0,0x4
